//
// Generated by NVIDIA NVVM Compiler
//
// Compiler Build ID: CL-36424714
// Cuda compilation tools, release 13.0, V13.0.88
// Based on NVVM 20.0.0
//

.version 9.0
.target sm_100
.address_size 64

	// .globl	_Z23theta_scan_32bit_kerneljjjjP10ThetaStats
.const .align 8 .b8 MR_WITNESSES_3[24] = {2, 0, 0, 0, 0, 0, 0, 0, 7, 0, 0, 0, 0, 0, 0, 0, 61};
.const .align 8 .b8 MR_WITNESSES_12[96] = {2, 0, 0, 0, 0, 0, 0, 0, 3, 0, 0, 0, 0, 0, 0, 0, 5, 0, 0, 0, 0, 0, 0, 0, 7, 0, 0, 0, 0, 0, 0, 0, 11, 0, 0, 0, 0, 0, 0, 0, 13, 0, 0, 0, 0, 0, 0, 0, 17, 0, 0, 0, 0, 0, 0, 0, 19, 0, 0, 0, 0, 0, 0, 0, 23, 0, 0, 0, 0, 0, 0, 0, 29, 0, 0, 0, 0, 0, 0, 0, 31, 0, 0, 0, 0, 0, 0, 0, 37};

.visible .entry _Z23theta_scan_32bit_kerneljjjjP10ThetaStats(
	.param .u32 _Z23theta_scan_32bit_kerneljjjjP10ThetaStats_param_0,
	.param .u32 _Z23theta_scan_32bit_kerneljjjjP10ThetaStats_param_1,
	.param .u32 _Z23theta_scan_32bit_kerneljjjjP10ThetaStats_param_2,
	.param .u32 _Z23theta_scan_32bit_kerneljjjjP10ThetaStats_param_3,
	.param .u64 .ptr .align 1 _Z23theta_scan_32bit_kerneljjjjP10ThetaStats_param_4
)
{
	.reg .pred 	%p<168>;
	.reg .b32 	%r<364>;
	.reg .b64 	%rd<277>;
	.reg .b64 	%fd<49>;

	ld.param.u32 	%r90, [_Z23theta_scan_32bit_kerneljjjjP10ThetaStats_param_1];
	ld.param.u32 	%r91, [_Z23theta_scan_32bit_kerneljjjjP10ThetaStats_param_2];
	ld.param.u32 	%r92, [_Z23theta_scan_32bit_kerneljjjjP10ThetaStats_param_3];
	ld.param.u64 	%rd137, [_Z23theta_scan_32bit_kerneljjjjP10ThetaStats_param_4];
	cvta.to.global.u64 	%rd1, %rd137;
	mov.u32 	%r95, %ctaid.x;
	mov.u32 	%r96, %ntid.x;
	mov.u32 	%r97, %tid.x;
	mad.lo.s32 	%r323, %r95, %r96, %r97;
	setp.ge.u32 	%p1, %r323, %r90;
	setp.gt.u32 	%p2, %r91, %r92;
	or.pred  	%p3, %p1, %p2;
	mov.b32 	%r328, -1;
	mov.b32 	%r329, 0;
	mov.f64 	%fd44, 0d0000000000000000;
	mov.b64 	%rd225, -1;
	mov.b64 	%rd227, 0;
	mov.u64 	%rd226, %rd227;
	mov.f64 	%fd43, %fd44;
	mov.u32 	%r327, %r329;
	mov.u32 	%r326, %r328;
	mov.u64 	%rd224, %rd227;
	mov.u64 	%rd223, %rd227;
	@%p3 bra 	$L__BB0_137;
	add.s32 	%r2, %r91, -1;
	ld.const.u64 	%rd2, [MR_WITNESSES_3];
	ld.const.u64 	%rd3, [MR_WITNESSES_3+8];
	mov.b64 	%rd225, -1;
	mov.f64 	%fd43, 0d0000000000000000;
	mov.b32 	%r327, 0;
	mov.b32 	%r326, -1;
	mov.b64 	%rd223, 0;
	ld.const.u64 	%rd4, [MR_WITNESSES_3+16];
	mov.u64 	%rd224, %rd223;
	mov.u32 	%r328, %r326;
	mov.u32 	%r329, %r327;
	mov.f64 	%fd44, %fd43;
	mov.u64 	%rd226, %rd223;
	mov.u64 	%rd227, %rd223;
$L__BB0_2:
	ld.param.u32 	%r318, [_Z23theta_scan_32bit_kerneljjjjP10ThetaStats_param_0];
	add.s32 	%r8, %r323, %r318;
	mov.b32 	%r324, 0;
	mov.u32 	%r325, %r91;
	mov.u32 	%r330, %r2;
$L__BB0_3:
	mov.u32 	%r10, %r330;
	mov.u32 	%r330, %r325;
	setp.eq.s32 	%p4, %r8, 0;
	selp.u32 	%r339, 1, 0, %p4;
	setp.eq.s32 	%p5, %r330, 0;
	@%p5 bra 	$L__BB0_18;
	setp.ne.s32 	%p6, %r330, 1;
	@%p6 bra 	$L__BB0_6;
	selp.b32 	%r339, 3, 0, %p4;
	bra.uni 	$L__BB0_18;
$L__BB0_6:
	add.s32 	%r18, %r2, %r324;
	shr.u32 	%r102, %r8, %r18;
	setp.ne.s32 	%p8, %r102, 0;
	mov.b32 	%r339, 0;
	@%p8 bra 	$L__BB0_18;
	setp.lt.s32 	%p9, %r18, 1;
	mov.b32 	%r338, 0;
	@%p9 bra 	$L__BB0_17;
	and.b32  	%r19, %r10, 3;
	add.s32 	%r106, %r91, %r324;
	add.s32 	%r107, %r106, -2;
	setp.lt.u32 	%p10, %r107, 3;
	mov.b32 	%r336, 0;
	mov.u32 	%r335, %r8;
	@%p10 bra 	$L__BB0_12;
	and.b32  	%r109, %r10, -4;
	neg.s32 	%r331, %r109;
	mov.b32 	%r337, 0;
	mov.u32 	%r335, %r8;
$L__BB0_10:
	shl.b32 	%r110, %r335, 2;
	and.b32  	%r111, %r110, 4;
	shr.u32 	%r112, %r335, 2;
	shl.b32 	%r113, %r337, 3;
	or.b32  	%r114, %r113, %r111;
	and.b32  	%r115, %r335, 2;
	or.b32  	%r116, %r115, %r114;
	and.b32  	%r117, %r112, 1;
	or.b32  	%r118, %r117, %r116;
	shr.u32 	%r119, %r335, 3;
	shl.b32 	%r120, %r118, 1;
	and.b32  	%r121, %r119, 1;
	or.b32  	%r337, %r121, %r120;
	shr.u32 	%r335, %r335, 4;
	add.s32 	%r331, %r331, 4;
	setp.ne.s32 	%p11, %r331, 0;
	@%p11 bra 	$L__BB0_10;
	shl.b32 	%r336, %r337, 1;
$L__BB0_12:
	setp.eq.s32 	%p12, %r19, 0;
	@%p12 bra 	$L__BB0_16;
	and.b32  	%r122, %r335, 1;
	add.s32 	%r337, %r122, %r336;
	setp.eq.s32 	%p13, %r19, 1;
	@%p13 bra 	$L__BB0_16;
	shr.u32 	%r123, %r335, 1;
	shl.b32 	%r124, %r337, 1;
	and.b32  	%r125, %r123, 1;
	or.b32  	%r337, %r125, %r124;
	setp.eq.s32 	%p14, %r19, 2;
	@%p14 bra 	$L__BB0_16;
	shr.u32 	%r126, %r335, 2;
	shl.b32 	%r127, %r337, 1;
	and.b32  	%r128, %r126, 1;
	or.b32  	%r337, %r128, %r127;
$L__BB0_16:
	shl.b32 	%r338, %r337, 1;
$L__BB0_17:
	mov.b32 	%r129, 1;
	shl.b32 	%r130, %r129, %r330;
	add.s32 	%r131, %r130, %r338;
	add.s32 	%r339, %r131, 1;
$L__BB0_18:
	setp.eq.s32 	%p15, %r339, 0;
	@%p15 bra 	$L__BB0_135;
	clz.b32 	%r132, %r339;
	xor.b32  	%r133, %r132, 31;
	popc.b32 	%r134, %r339;
	add.s64 	%rd224, %rd224, 1;
	cvt.rn.f64.u32 	%fd15, %r133;
	add.f64 	%fd43, %fd43, %fd15;
	cvt.rn.f64.u32 	%fd16, %r134;
	add.f64 	%fd44, %fd44, %fd16;
	min.u32 	%r326, %r133, %r326;
	max.u32 	%r327, %r133, %r327;
	min.u32 	%r328, %r134, %r328;
	max.u32 	%r329, %r134, %r329;
	add.s32 	%r135, %r339, -2;
	setp.lt.u32 	%p16, %r135, 2;
	@%p16 bra 	$L__BB0_77;
	setp.eq.s32 	%p17, %r339, 1;
	@%p17 bra 	$L__BB0_135;
	and.b32  	%r136, %r339, 1;
	setp.eq.b32 	%p18, %r136, 1;
	not.pred 	%p19, %p18;
	@%p19 bra 	$L__BB0_135;
	setp.lt.u32 	%p20, %r339, 9;
	@%p20 bra 	$L__BB0_77;
	mul.lo.s32 	%r137, %r339, -1431655765;
	setp.lt.u32 	%p21, %r137, 1431655766;
	@%p21 bra 	$L__BB0_135;
	add.s32 	%r43, %r339, -1;
	mov.b32 	%r341, 0;
	mov.u32 	%r340, %r43;
$L__BB0_25:
	mov.u32 	%r45, %r341;
	shr.u32 	%r346, %r340, 1;
	add.s32 	%r341, %r45, 1;
	and.b32  	%r139, %r340, 2;
	setp.eq.s32 	%p22, %r139, 0;
	mov.u32 	%r340, %r346;
	@%p22 bra 	$L__BB0_25;
	cvt.u64.u32 	%rd16, %r339;
	cvt.u64.u32 	%rd17, %r43;
	setp.ge.u64 	%p23, %rd2, %rd16;
	mov.b64 	%rd233, 1;
	mov.u64 	%rd229, %rd2;
	mov.u32 	%r342, %r346;
	@%p23 bra 	$L__BB0_43;
$L__BB0_27:
	and.b32  	%r140, %r342, 1;
	setp.eq.b32 	%p24, %r140, 1;
	not.pred 	%p25, %p24;
	@%p25 bra 	$L__BB0_31;
	mul.lo.s64 	%rd20, %rd233, %rd229;
	and.b64  	%rd141, %rd20, -4294967296;
	setp.ne.s64 	%p26, %rd141, 0;
	@%p26 bra 	$L__BB0_30;
	cvt.u32.u64 	%r141, %rd16;
	cvt.u32.u64 	%r142, %rd20;
	rem.u32 	%r143, %r142, %r141;
	cvt.u64.u32 	%rd233, %r143;
	bra.uni 	$L__BB0_31;
$L__BB0_30:
	rem.u64 	%rd233, %rd20, %rd16;
$L__BB0_31:
	mul.lo.s64 	%rd24, %rd229, %rd229;
	and.b64  	%rd142, %rd24, -4294967296;
	setp.ne.s64 	%p27, %rd142, 0;
	@%p27 bra 	$L__BB0_33;
	cvt.u32.u64 	%r144, %rd16;
	cvt.u32.u64 	%r145, %rd24;
	rem.u32 	%r146, %r145, %r144;
	cvt.u64.u32 	%rd229, %r146;
	bra.uni 	$L__BB0_34;
$L__BB0_33:
	rem.u64 	%rd229, %rd24, %rd16;
$L__BB0_34:
	setp.gt.u32 	%p28, %r342, 1;
	shr.u32 	%r342, %r342, 1;
	@%p28 bra 	$L__BB0_27;
	setp.eq.s64 	%p29, %rd233, 1;
	setp.eq.s64 	%p30, %rd233, %rd17;
	or.pred  	%p31, %p29, %p30;
	@%p31 bra 	$L__BB0_43;
	setp.eq.s32 	%p32, %r45, 0;
	@%p32 bra 	$L__BB0_135;
	mov.b32 	%r343, 0;
	bra.uni 	$L__BB0_39;
$L__BB0_38:
	add.s32 	%r343, %r343, 1;
	setp.eq.s32 	%p35, %r343, %r45;
	@%p35 bra 	$L__BB0_135;
$L__BB0_39:
	mul.lo.s64 	%rd29, %rd233, %rd233;
	and.b64  	%rd144, %rd29, -4294967296;
	setp.ne.s64 	%p33, %rd144, 0;
	@%p33 bra 	$L__BB0_41;
	cvt.u32.u64 	%r148, %rd16;
	cvt.u32.u64 	%r149, %rd29;
	rem.u32 	%r150, %r149, %r148;
	cvt.u64.u32 	%rd233, %r150;
	bra.uni 	$L__BB0_42;
$L__BB0_41:
	rem.u64 	%rd233, %rd29, %rd16;
$L__BB0_42:
	setp.ne.s64 	%p34, %rd233, %rd17;
	@%p34 bra 	$L__BB0_38;
$L__BB0_43:
	setp.ge.u64 	%p36, %rd3, %rd16;
	mov.b64 	%rd238, 1;
	mov.u64 	%rd235, %rd3;
	mov.u32 	%r344, %r346;
	@%p36 bra 	$L__BB0_60;
$L__BB0_44:
	and.b32  	%r151, %r344, 1;
	setp.eq.b32 	%p37, %r151, 1;
	not.pred 	%p38, %p37;
	@%p38 bra 	$L__BB0_48;
	mul.lo.s64 	%rd35, %rd238, %rd235;
	and.b64  	%rd146, %rd35, -4294967296;
	setp.ne.s64 	%p39, %rd146, 0;
	@%p39 bra 	$L__BB0_47;
	cvt.u32.u64 	%r152, %rd16;
	cvt.u32.u64 	%r153, %rd35;
	rem.u32 	%r154, %r153, %r152;
	cvt.u64.u32 	%rd238, %r154;
	bra.uni 	$L__BB0_48;
$L__BB0_47:
	rem.u64 	%rd238, %rd35, %rd16;
$L__BB0_48:
	mul.lo.s64 	%rd39, %rd235, %rd235;
	and.b64  	%rd147, %rd39, -4294967296;
	setp.ne.s64 	%p40, %rd147, 0;
	@%p40 bra 	$L__BB0_50;
	cvt.u32.u64 	%r155, %rd16;
	cvt.u32.u64 	%r156, %rd39;
	rem.u32 	%r157, %r156, %r155;
	cvt.u64.u32 	%rd235, %r157;
	bra.uni 	$L__BB0_51;
$L__BB0_50:
	rem.u64 	%rd235, %rd39, %rd16;
$L__BB0_51:
	setp.gt.u32 	%p41, %r344, 1;
	shr.u32 	%r344, %r344, 1;
	@%p41 bra 	$L__BB0_44;
	setp.eq.s64 	%p42, %rd238, 1;
	setp.eq.s64 	%p43, %rd238, %rd17;
	or.pred  	%p44, %p42, %p43;
	@%p44 bra 	$L__BB0_60;
	setp.eq.s32 	%p45, %r45, 0;
	@%p45 bra 	$L__BB0_135;
	mov.b32 	%r345, 0;
$L__BB0_55:
	mul.lo.s64 	%rd44, %rd238, %rd238;
	and.b64  	%rd149, %rd44, -4294967296;
	setp.ne.s64 	%p46, %rd149, 0;
	@%p46 bra 	$L__BB0_57;
	cvt.u32.u64 	%r159, %rd16;
	cvt.u32.u64 	%r160, %rd44;
	rem.u32 	%r161, %r160, %r159;
	cvt.u64.u32 	%rd238, %r161;
	bra.uni 	$L__BB0_58;
$L__BB0_57:
	rem.u64 	%rd238, %rd44, %rd16;
$L__BB0_58:
	setp.eq.s64 	%p47, %rd238, %rd17;
	@%p47 bra 	$L__BB0_60;
	add.s32 	%r345, %r345, 1;
	setp.eq.s32 	%p48, %r345, %r45;
	@%p48 bra 	$L__BB0_135;
	bra.uni 	$L__BB0_55;
$L__BB0_60:
	setp.ge.u64 	%p49, %rd4, %rd16;
	mov.b64 	%rd244, 1;
	mov.u64 	%rd241, %rd4;
	@%p49 bra 	$L__BB0_77;
$L__BB0_61:
	and.b32  	%r162, %r346, 1;
	setp.eq.b32 	%p50, %r162, 1;
	not.pred 	%p51, %p50;
	@%p51 bra 	$L__BB0_65;
	mul.lo.s64 	%rd50, %rd244, %rd241;
	and.b64  	%rd151, %rd50, -4294967296;
	setp.ne.s64 	%p52, %rd151, 0;
	@%p52 bra 	$L__BB0_64;
	cvt.u32.u64 	%r163, %rd16;
	cvt.u32.u64 	%r164, %rd50;
	rem.u32 	%r165, %r164, %r163;
	cvt.u64.u32 	%rd244, %r165;
	bra.uni 	$L__BB0_65;
$L__BB0_64:
	rem.u64 	%rd244, %rd50, %rd16;
$L__BB0_65:
	mul.lo.s64 	%rd54, %rd241, %rd241;
	and.b64  	%rd152, %rd54, -4294967296;
	setp.ne.s64 	%p53, %rd152, 0;
	@%p53 bra 	$L__BB0_67;
	cvt.u32.u64 	%r166, %rd16;
	cvt.u32.u64 	%r167, %rd54;
	rem.u32 	%r168, %r167, %r166;
	cvt.u64.u32 	%rd241, %r168;
	bra.uni 	$L__BB0_68;
$L__BB0_67:
	rem.u64 	%rd241, %rd54, %rd16;
$L__BB0_68:
	setp.gt.u32 	%p54, %r346, 1;
	shr.u32 	%r346, %r346, 1;
	@%p54 bra 	$L__BB0_61;
	setp.eq.s64 	%p55, %rd244, 1;
	setp.eq.s64 	%p56, %rd244, %rd17;
	or.pred  	%p57, %p55, %p56;
	@%p57 bra 	$L__BB0_77;
	setp.eq.s32 	%p58, %r45, 0;
	@%p58 bra 	$L__BB0_135;
	mov.b32 	%r347, 0;
$L__BB0_72:
	mul.lo.s64 	%rd59, %rd244, %rd244;
	and.b64  	%rd154, %rd59, -4294967296;
	setp.ne.s64 	%p59, %rd154, 0;
	@%p59 bra 	$L__BB0_74;
	cvt.u32.u64 	%r170, %rd16;
	cvt.u32.u64 	%r171, %rd59;
	rem.u32 	%r172, %r171, %r170;
	cvt.u64.u32 	%rd244, %r172;
	bra.uni 	$L__BB0_75;
$L__BB0_74:
	rem.u64 	%rd244, %rd59, %rd16;
$L__BB0_75:
	setp.eq.s64 	%p60, %rd244, %rd17;
	@%p60 bra 	$L__BB0_77;
	add.s32 	%r347, %r347, 1;
	setp.eq.s32 	%p61, %r347, %r45;
	@%p61 bra 	$L__BB0_135;
	bra.uni 	$L__BB0_72;
$L__BB0_77:
	setp.gt.u32 	%p62, %r339, -3;
	mov.b64 	%rd155, 0;
	mov.u64 	%rd264, %rd155;
	@%p62 bra 	$L__BB0_134;
	add.s32 	%r60, %r339, 2;
	setp.eq.s32 	%p63, %r339, 1;
	mov.b64 	%rd156, 1;
	mov.u64 	%rd264, %rd156;
	@%p63 bra 	$L__BB0_134;
	and.b32  	%r173, %r339, 1;
	setp.eq.b32 	%p64, %r173, 1;
	not.pred 	%p65, %p64;
	mov.u64 	%rd264, %rd155;
	@%p65 bra 	$L__BB0_134;
	setp.lt.u32 	%p66, %r339, 7;
	mov.u64 	%rd264, %rd156;
	@%p66 bra 	$L__BB0_134;
	mul.lo.s32 	%r174, %r60, -1431655765;
	setp.lt.u32 	%p67, %r174, 1431655766;
	mov.u64 	%rd264, %rd155;
	@%p67 bra 	$L__BB0_134;
	add.s32 	%r61, %r339, 1;
	mov.b32 	%r349, 0;
	mov.u32 	%r348, %r61;
$L__BB0_83:
	mov.u32 	%r63, %r349;
	shr.u32 	%r354, %r348, 1;
	add.s32 	%r349, %r63, 1;
	and.b32  	%r176, %r348, 2;
	setp.eq.s32 	%p68, %r176, 0;
	mov.u32 	%r348, %r354;
	@%p68 bra 	$L__BB0_83;
	cvt.u64.u32 	%rd63, %r60;
	cvt.u64.u32 	%rd64, %r61;
	setp.ge.u64 	%p69, %rd2, %rd63;
	mov.b64 	%rd251, 1;
	mov.u64 	%rd247, %rd2;
	mov.u32 	%r350, %r354;
	@%p69 bra 	$L__BB0_101;
$L__BB0_85:
	and.b32  	%r177, %r350, 1;
	setp.eq.b32 	%p70, %r177, 1;
	not.pred 	%p71, %p70;
	@%p71 bra 	$L__BB0_89;
	mul.lo.s64 	%rd67, %rd251, %rd247;
	and.b64  	%rd161, %rd67, -4294967296;
	setp.ne.s64 	%p72, %rd161, 0;
	@%p72 bra 	$L__BB0_88;
	cvt.u32.u64 	%r178, %rd63;
	cvt.u32.u64 	%r179, %rd67;
	rem.u32 	%r180, %r179, %r178;
	cvt.u64.u32 	%rd251, %r180;
	bra.uni 	$L__BB0_89;
$L__BB0_88:
	rem.u64 	%rd251, %rd67, %rd63;
$L__BB0_89:
	mul.lo.s64 	%rd71, %rd247, %rd247;
	and.b64  	%rd162, %rd71, -4294967296;
	setp.ne.s64 	%p73, %rd162, 0;
	@%p73 bra 	$L__BB0_91;
	cvt.u32.u64 	%r181, %rd63;
	cvt.u32.u64 	%r182, %rd71;
	rem.u32 	%r183, %r182, %r181;
	cvt.u64.u32 	%rd247, %r183;
	bra.uni 	$L__BB0_92;
$L__BB0_91:
	rem.u64 	%rd247, %rd71, %rd63;
$L__BB0_92:
	setp.gt.u32 	%p74, %r350, 1;
	shr.u32 	%r350, %r350, 1;
	@%p74 bra 	$L__BB0_85;
	setp.eq.s64 	%p75, %rd251, 1;
	setp.eq.s64 	%p76, %rd251, %rd64;
	or.pred  	%p77, %p75, %p76;
	@%p77 bra 	$L__BB0_101;
	setp.eq.s32 	%p78, %r63, 0;
	mov.u64 	%rd264, %rd155;
	@%p78 bra 	$L__BB0_134;
	mov.b32 	%r351, 0;
	bra.uni 	$L__BB0_97;
$L__BB0_96:
	add.s32 	%r351, %r351, 1;
	setp.eq.s32 	%p81, %r351, %r63;
	mov.u64 	%rd264, %rd155;
	@%p81 bra 	$L__BB0_134;
$L__BB0_97:
	mul.lo.s64 	%rd76, %rd251, %rd251;
	and.b64  	%rd164, %rd76, -4294967296;
	setp.ne.s64 	%p79, %rd164, 0;
	@%p79 bra 	$L__BB0_99;
	cvt.u32.u64 	%r185, %rd63;
	cvt.u32.u64 	%r186, %rd76;
	rem.u32 	%r187, %r186, %r185;
	cvt.u64.u32 	%rd251, %r187;
	bra.uni 	$L__BB0_100;
$L__BB0_99:
	rem.u64 	%rd251, %rd76, %rd63;
$L__BB0_100:
	setp.ne.s64 	%p80, %rd251, %rd64;
	@%p80 bra 	$L__BB0_96;
$L__BB0_101:
	setp.ge.u64 	%p82, %rd3, %rd63;
	mov.b64 	%rd256, 1;
	mov.u64 	%rd253, %rd3;
	mov.u32 	%r352, %r354;
	@%p82 bra 	$L__BB0_118;
$L__BB0_102:
	and.b32  	%r188, %r352, 1;
	setp.eq.b32 	%p83, %r188, 1;
	not.pred 	%p84, %p83;
	@%p84 bra 	$L__BB0_106;
	mul.lo.s64 	%rd82, %rd256, %rd253;
	and.b64  	%rd167, %rd82, -4294967296;
	setp.ne.s64 	%p85, %rd167, 0;
	@%p85 bra 	$L__BB0_105;
	cvt.u32.u64 	%r189, %rd63;
	cvt.u32.u64 	%r190, %rd82;
	rem.u32 	%r191, %r190, %r189;
	cvt.u64.u32 	%rd256, %r191;
	bra.uni 	$L__BB0_106;
$L__BB0_105:
	rem.u64 	%rd256, %rd82, %rd63;
$L__BB0_106:
	mul.lo.s64 	%rd86, %rd253, %rd253;
	and.b64  	%rd168, %rd86, -4294967296;
	setp.ne.s64 	%p86, %rd168, 0;
	@%p86 bra 	$L__BB0_108;
	cvt.u32.u64 	%r192, %rd63;
	cvt.u32.u64 	%r193, %rd86;
	rem.u32 	%r194, %r193, %r192;
	cvt.u64.u32 	%rd253, %r194;
	bra.uni 	$L__BB0_109;
$L__BB0_108:
	rem.u64 	%rd253, %rd86, %rd63;
$L__BB0_109:
	setp.gt.u32 	%p87, %r352, 1;
	shr.u32 	%r352, %r352, 1;
	@%p87 bra 	$L__BB0_102;
	setp.eq.s64 	%p88, %rd256, 1;
	setp.eq.s64 	%p89, %rd256, %rd64;
	or.pred  	%p90, %p88, %p89;
	@%p90 bra 	$L__BB0_118;
	setp.eq.s32 	%p91, %r63, 0;
	mov.u64 	%rd264, %rd155;
	@%p91 bra 	$L__BB0_134;
	mov.b32 	%r353, 0;
$L__BB0_113:
	mul.lo.s64 	%rd91, %rd256, %rd256;
	and.b64  	%rd170, %rd91, -4294967296;
	setp.ne.s64 	%p92, %rd170, 0;
	@%p92 bra 	$L__BB0_115;
	cvt.u32.u64 	%r196, %rd63;
	cvt.u32.u64 	%r197, %rd91;
	rem.u32 	%r198, %r197, %r196;
	cvt.u64.u32 	%rd256, %r198;
	bra.uni 	$L__BB0_116;
$L__BB0_115:
	rem.u64 	%rd256, %rd91, %rd63;
$L__BB0_116:
	setp.eq.s64 	%p93, %rd256, %rd64;
	@%p93 bra 	$L__BB0_118;
	add.s32 	%r353, %r353, 1;
	setp.eq.s32 	%p94, %r353, %r63;
	mov.u64 	%rd264, %rd155;
	@%p94 bra 	$L__BB0_134;
	bra.uni 	$L__BB0_113;
$L__BB0_118:
	setp.ge.u64 	%p95, %rd4, %rd63;
	mov.b64 	%rd172, 1;
	mov.u64 	%rd262, %rd172;
	mov.u64 	%rd259, %rd4;
	mov.u64 	%rd264, %rd172;
	@%p95 bra 	$L__BB0_134;
$L__BB0_119:
	and.b32  	%r199, %r354, 1;
	setp.eq.b32 	%p96, %r199, 1;
	not.pred 	%p97, %p96;
	@%p97 bra 	$L__BB0_123;
	mul.lo.s64 	%rd97, %rd262, %rd259;
	and.b64  	%rd173, %rd97, -4294967296;
	setp.ne.s64 	%p98, %rd173, 0;
	@%p98 bra 	$L__BB0_122;
	cvt.u32.u64 	%r200, %rd63;
	cvt.u32.u64 	%r201, %rd97;
	rem.u32 	%r202, %r201, %r200;
	cvt.u64.u32 	%rd262, %r202;
	bra.uni 	$L__BB0_123;
$L__BB0_122:
	rem.u64 	%rd262, %rd97, %rd63;
$L__BB0_123:
	mul.lo.s64 	%rd101, %rd259, %rd259;
	and.b64  	%rd174, %rd101, -4294967296;
	setp.ne.s64 	%p99, %rd174, 0;
	@%p99 bra 	$L__BB0_125;
	cvt.u32.u64 	%r203, %rd63;
	cvt.u32.u64 	%r204, %rd101;
	rem.u32 	%r205, %r204, %r203;
	cvt.u64.u32 	%rd259, %r205;
	bra.uni 	$L__BB0_126;
$L__BB0_125:
	rem.u64 	%rd259, %rd101, %rd63;
$L__BB0_126:
	setp.gt.u32 	%p100, %r354, 1;
	shr.u32 	%r354, %r354, 1;
	@%p100 bra 	$L__BB0_119;
	setp.eq.s32 	%p101, %r63, 0;
	setp.eq.s64 	%p102, %rd262, 1;
	setp.eq.s64 	%p103, %rd262, %rd64;
	or.pred  	%p104, %p102, %p103;
	or.pred  	%p105, %p104, %p101;
	selp.u64 	%rd264, 1, 0, %p104;
	@%p105 bra 	$L__BB0_134;
	mov.b32 	%r355, 0;
$L__BB0_129:
	mul.lo.s64 	%rd107, %rd262, %rd262;
	and.b64  	%rd175, %rd107, -4294967296;
	setp.ne.s64 	%p106, %rd175, 0;
	@%p106 bra 	$L__BB0_131;
	cvt.u32.u64 	%r207, %rd63;
	cvt.u32.u64 	%r208, %rd107;
	rem.u32 	%r209, %r208, %r207;
	cvt.u64.u32 	%rd262, %r209;
	bra.uni 	$L__BB0_132;
$L__BB0_131:
	rem.u64 	%rd262, %rd107, %rd63;
$L__BB0_132:
	setp.eq.s64 	%p107, %rd262, %rd64;
	mov.u64 	%rd264, %rd172;
	@%p107 bra 	$L__BB0_134;
	add.s32 	%r355, %r355, 1;
	setp.ne.s32 	%p108, %r355, %r63;
	mov.u64 	%rd264, %rd155;
	@%p108 bra 	$L__BB0_129;
$L__BB0_134:
	cvt.u64.u32 	%rd178, %r339;
	add.s64 	%rd227, %rd264, %rd227;
	max.u64 	%rd226, %rd226, %rd178;
	min.u64 	%rd225, %rd225, %rd178;
	add.s64 	%rd223, %rd223, 1;
$L__BB0_135:
	add.s32 	%r325, %r330, 1;
	setp.le.u32 	%p109, %r325, %r92;
	add.s32 	%r324, %r324, 1;
	@%p109 bra 	$L__BB0_3;
	mov.u32 	%r210, %nctaid.x;
	mov.u32 	%r211, %ntid.x;
	mad.lo.s32 	%r323, %r210, %r211, %r323;
	setp.lt.u32 	%p110, %r323, %r90;
	@%p110 bra 	$L__BB0_2;
$L__BB0_137:
	// begin inline asm
	mov.b64 {%r212,%r213}, %rd223;
	// end inline asm
	shfl.sync.down.b32	%r215|%p111, %r213, 16, 31, -1;
	shfl.sync.down.b32	%r214|%p112, %r212, 16, 31, -1;
	// begin inline asm
	mov.b64 %rd180, {%r214,%r215};
	// end inline asm
	add.s64 	%rd185, %rd180, %rd223;
	// begin inline asm
	mov.b64 {%r216,%r217}, %rd224;
	// end inline asm
	shfl.sync.down.b32	%r219|%p113, %r217, 16, 31, -1;
	shfl.sync.down.b32	%r218|%p114, %r216, 16, 31, -1;
	// begin inline asm
	mov.b64 %rd182, {%r218,%r219};
	// end inline asm
	add.s64 	%rd187, %rd182, %rd224;
	// begin inline asm
	mov.b64 {%r220,%r221}, %fd43;
	// end inline asm
	shfl.sync.down.b32	%r223|%p115, %r221, 16, 31, -1;
	shfl.sync.down.b32	%r222|%p116, %r220, 16, 31, -1;
	// begin inline asm
	mov.b64 %fd18, {%r222,%r223};
	// end inline asm
	add.f64 	%fd21, %fd43, %fd18;
	// begin inline asm
	mov.b64 {%r224,%r225}, %fd44;
	// end inline asm
	shfl.sync.down.b32	%r227|%p117, %r225, 16, 31, -1;
	shfl.sync.down.b32	%r226|%p118, %r224, 16, 31, -1;
	// begin inline asm
	mov.b64 %fd20, {%r226,%r227};
	// end inline asm
	add.f64 	%fd23, %fd44, %fd20;
	// begin inline asm
	mov.b64 {%r228,%r229}, %rd227;
	// end inline asm
	shfl.sync.down.b32	%r231|%p119, %r229, 16, 31, -1;
	shfl.sync.down.b32	%r230|%p120, %r228, 16, 31, -1;
	// begin inline asm
	mov.b64 %rd184, {%r230,%r231};
	// end inline asm
	add.s64 	%rd189, %rd184, %rd227;
	// begin inline asm
	mov.b64 {%r232,%r233}, %rd185;
	// end inline asm
	shfl.sync.down.b32	%r235|%p121, %r233, 8, 31, -1;
	shfl.sync.down.b32	%r234|%p122, %r232, 8, 31, -1;
	// begin inline asm
	mov.b64 %rd186, {%r234,%r235};
	// end inline asm
	add.s64 	%rd191, %rd186, %rd185;
	// begin inline asm
	mov.b64 {%r236,%r237}, %rd187;
	// end inline asm
	shfl.sync.down.b32	%r239|%p123, %r237, 8, 31, -1;
	shfl.sync.down.b32	%r238|%p124, %r236, 8, 31, -1;
	// begin inline asm
	mov.b64 %rd188, {%r238,%r239};
	// end inline asm
	add.s64 	%rd193, %rd188, %rd187;
	// begin inline asm
	mov.b64 {%r240,%r241}, %fd21;
	// end inline asm
	shfl.sync.down.b32	%r243|%p125, %r241, 8, 31, -1;
	shfl.sync.down.b32	%r242|%p126, %r240, 8, 31, -1;
	// begin inline asm
	mov.b64 %fd22, {%r242,%r243};
	// end inline asm
	add.f64 	%fd25, %fd21, %fd22;
	// begin inline asm
	mov.b64 {%r244,%r245}, %fd23;
	// end inline asm
	shfl.sync.down.b32	%r247|%p127, %r245, 8, 31, -1;
	shfl.sync.down.b32	%r246|%p128, %r244, 8, 31, -1;
	// begin inline asm
	mov.b64 %fd24, {%r246,%r247};
	// end inline asm
	add.f64 	%fd27, %fd23, %fd24;
	// begin inline asm
	mov.b64 {%r248,%r249}, %rd189;
	// end inline asm
	shfl.sync.down.b32	%r251|%p129, %r249, 8, 31, -1;
	shfl.sync.down.b32	%r250|%p130, %r248, 8, 31, -1;
	// begin inline asm
	mov.b64 %rd190, {%r250,%r251};
	// end inline asm
	add.s64 	%rd195, %rd190, %rd189;
	// begin inline asm
	mov.b64 {%r252,%r253}, %rd191;
	// end inline asm
	shfl.sync.down.b32	%r255|%p131, %r253, 4, 31, -1;
	shfl.sync.down.b32	%r254|%p132, %r252, 4, 31, -1;
	// begin inline asm
	mov.b64 %rd192, {%r254,%r255};
	// end inline asm
	add.s64 	%rd197, %rd192, %rd191;
	// begin inline asm
	mov.b64 {%r256,%r257}, %rd193;
	// end inline asm
	shfl.sync.down.b32	%r259|%p133, %r257, 4, 31, -1;
	shfl.sync.down.b32	%r258|%p134, %r256, 4, 31, -1;
	// begin inline asm
	mov.b64 %rd194, {%r258,%r259};
	// end inline asm
	add.s64 	%rd199, %rd194, %rd193;
	// begin inline asm
	mov.b64 {%r260,%r261}, %fd25;
	// end inline asm
	shfl.sync.down.b32	%r263|%p135, %r261, 4, 31, -1;
	shfl.sync.down.b32	%r262|%p136, %r260, 4, 31, -1;
	// begin inline asm
	mov.b64 %fd26, {%r262,%r263};
	// end inline asm
	add.f64 	%fd29, %fd25, %fd26;
	// begin inline asm
	mov.b64 {%r264,%r265}, %fd27;
	// end inline asm
	shfl.sync.down.b32	%r267|%p137, %r265, 4, 31, -1;
	shfl.sync.down.b32	%r266|%p138, %r264, 4, 31, -1;
	// begin inline asm
	mov.b64 %fd28, {%r266,%r267};
	// end inline asm
	add.f64 	%fd31, %fd27, %fd28;
	// begin inline asm
	mov.b64 {%r268,%r269}, %rd195;
	// end inline asm
	shfl.sync.down.b32	%r271|%p139, %r269, 4, 31, -1;
	shfl.sync.down.b32	%r270|%p140, %r268, 4, 31, -1;
	// begin inline asm
	mov.b64 %rd196, {%r270,%r271};
	// end inline asm
	add.s64 	%rd201, %rd196, %rd195;
	// begin inline asm
	mov.b64 {%r272,%r273}, %rd197;
	// end inline asm
	shfl.sync.down.b32	%r275|%p141, %r273, 2, 31, -1;
	shfl.sync.down.b32	%r274|%p142, %r272, 2, 31, -1;
	// begin inline asm
	mov.b64 %rd198, {%r274,%r275};
	// end inline asm
	add.s64 	%rd203, %rd198, %rd197;
	// begin inline asm
	mov.b64 {%r276,%r277}, %rd199;
	// end inline asm
	shfl.sync.down.b32	%r279|%p143, %r277, 2, 31, -1;
	shfl.sync.down.b32	%r278|%p144, %r276, 2, 31, -1;
	// begin inline asm
	mov.b64 %rd200, {%r278,%r279};
	// end inline asm
	add.s64 	%rd205, %rd200, %rd199;
	// begin inline asm
	mov.b64 {%r280,%r281}, %fd29;
	// end inline asm
	shfl.sync.down.b32	%r283|%p145, %r281, 2, 31, -1;
	shfl.sync.down.b32	%r282|%p146, %r280, 2, 31, -1;
	// begin inline asm
	mov.b64 %fd30, {%r282,%r283};
	// end inline asm
	add.f64 	%fd33, %fd29, %fd30;
	// begin inline asm
	mov.b64 {%r284,%r285}, %fd31;
	// end inline asm
	shfl.sync.down.b32	%r287|%p147, %r285, 2, 31, -1;
	shfl.sync.down.b32	%r286|%p148, %r284, 2, 31, -1;
	// begin inline asm
	mov.b64 %fd32, {%r286,%r287};
	// end inline asm
	add.f64 	%fd35, %fd31, %fd32;
	// begin inline asm
	mov.b64 {%r288,%r289}, %rd201;
	// end inline asm
	shfl.sync.down.b32	%r291|%p149, %r289, 2, 31, -1;
	shfl.sync.down.b32	%r290|%p150, %r288, 2, 31, -1;
	// begin inline asm
	mov.b64 %rd202, {%r290,%r291};
	// end inline asm
	add.s64 	%rd207, %rd202, %rd201;
	// begin inline asm
	mov.b64 {%r292,%r293}, %rd203;
	// end inline asm
	shfl.sync.down.b32	%r295|%p151, %r293, 1, 31, -1;
	shfl.sync.down.b32	%r294|%p152, %r292, 1, 31, -1;
	// begin inline asm
	mov.b64 %rd204, {%r294,%r295};
	// end inline asm
	add.s64 	%rd126, %rd204, %rd203;
	// begin inline asm
	mov.b64 {%r296,%r297}, %rd205;
	// end inline asm
	shfl.sync.down.b32	%r299|%p153, %r297, 1, 31, -1;
	shfl.sync.down.b32	%r298|%p154, %r296, 1, 31, -1;
	// begin inline asm
	mov.b64 %rd206, {%r298,%r299};
	// end inline asm
	add.s64 	%rd127, %rd206, %rd205;
	// begin inline asm
	mov.b64 {%r300,%r301}, %fd33;
	// end inline asm
	shfl.sync.down.b32	%r303|%p155, %r301, 1, 31, -1;
	shfl.sync.down.b32	%r302|%p156, %r300, 1, 31, -1;
	// begin inline asm
	mov.b64 %fd34, {%r302,%r303};
	// end inline asm
	add.f64 	%fd11, %fd33, %fd34;
	// begin inline asm
	mov.b64 {%r304,%r305}, %fd35;
	// end inline asm
	shfl.sync.down.b32	%r307|%p157, %r305, 1, 31, -1;
	shfl.sync.down.b32	%r306|%p158, %r304, 1, 31, -1;
	// begin inline asm
	mov.b64 %fd36, {%r306,%r307};
	// end inline asm
	add.f64 	%fd12, %fd35, %fd36;
	// begin inline asm
	mov.b64 {%r308,%r309}, %rd207;
	// end inline asm
	shfl.sync.down.b32	%r311|%p159, %r309, 1, 31, -1;
	shfl.sync.down.b32	%r310|%p160, %r308, 1, 31, -1;
	// begin inline asm
	mov.b64 %rd208, {%r310,%r311};
	// end inline asm
	add.s64 	%rd128, %rd208, %rd207;
	mov.u32 	%r312, %tid.x;
	and.b32  	%r313, %r312, 31;
	setp.ne.s32 	%p161, %r313, 0;
	@%p161 bra 	$L__BB0_146;
	atom.global.add.u64 	%rd209, [%rd1+48], %rd126;
	atom.global.add.u64 	%rd210, [%rd1+40], %rd127;
	atom.global.add.u64 	%rd211, [%rd1+112], %rd128;
	atom.global.min.u32 	%r314, [%rd1+32], %r326;
	atom.global.max.u32 	%r315, [%rd1+36], %r327;
	atom.global.min.u32 	%r316, [%rd1+80], %r328;
	atom.global.max.u32 	%r317, [%rd1+84], %r329;
	ld.global.u64 	%rd275, [%rd1+96];
$L__BB0_139:
	setp.ge.u64 	%p162, %rd225, %rd275;
	@%p162 bra 	$L__BB0_141;
	atom.relaxed.global.cas.b64 	%rd131, [%rd1+96], %rd275, %rd225;
	setp.ne.s64 	%p163, %rd131, %rd275;
	mov.u64 	%rd275, %rd131;
	@%p163 bra 	$L__BB0_139;
$L__BB0_141:
	ld.global.u64 	%rd276, [%rd1+104];
$L__BB0_142:
	setp.le.u64 	%p164, %rd226, %rd276;
	@%p164 bra 	$L__BB0_144;
	atom.relaxed.global.cas.b64 	%rd134, [%rd1+104], %rd276, %rd226;
	setp.ne.s64 	%p165, %rd134, %rd276;
	mov.u64 	%rd276, %rd134;
	@%p165 bra 	$L__BB0_142;
$L__BB0_144:
	ld.global.f64 	%fd37, [%rd1+72];
	mov.b64 	%rd212, %fd37;
	add.f64 	%fd38, %fd11, %fd37;
	mov.b64 	%rd213, %fd38;
	atom.relaxed.global.cas.b64 	%rd214, [%rd1+72], %rd212, %rd213;
	setp.ne.s64 	%p166, %rd214, %rd212;
	@%p166 bra 	$L__BB0_144;
$L__BB0_145:
	ld.global.f64 	%fd39, [%rd1+88];
	mov.b64 	%rd215, %fd39;
	add.f64 	%fd40, %fd12, %fd39;
	mov.b64 	%rd216, %fd40;
	atom.relaxed.global.cas.b64 	%rd217, [%rd1+88], %rd215, %rd216;
	setp.ne.s64 	%p167, %rd217, %rd215;
	@%p167 bra 	$L__BB0_145;
$L__BB0_146:
	ret;

}
	// .globl	_Z23theta_zoom_64bit_kernelmmjjP10ThetaStats
.visible .entry _Z23theta_zoom_64bit_kernelmmjjP10ThetaStats(
	.param .u64 _Z23theta_zoom_64bit_kernelmmjjP10ThetaStats_param_0,
	.param .u64 _Z23theta_zoom_64bit_kernelmmjjP10ThetaStats_param_1,
	.param .u32 _Z23theta_zoom_64bit_kernelmmjjP10ThetaStats_param_2,
	.param .u32 _Z23theta_zoom_64bit_kernelmmjjP10ThetaStats_param_3,
	.param .u64 .ptr .align 1 _Z23theta_zoom_64bit_kernelmmjjP10ThetaStats_param_4
)
{
	.reg .pred 	%p<604>;
	.reg .b32 	%r<1528>;
	.reg .b64 	%rd<3237>;
	.reg .b64 	%fd<49>;

	ld.param.u64 	%rd1791, [_Z23theta_zoom_64bit_kernelmmjjP10ThetaStats_param_1];
	ld.param.u32 	%r82, [_Z23theta_zoom_64bit_kernelmmjjP10ThetaStats_param_2];
	ld.param.u32 	%r83, [_Z23theta_zoom_64bit_kernelmmjjP10ThetaStats_param_3];
	ld.param.u64 	%rd1794, [_Z23theta_zoom_64bit_kernelmmjjP10ThetaStats_param_4];
	cvta.to.global.u64 	%rd1, %rd1794;
	mov.u32 	%r86, %ctaid.x;
	mov.u32 	%r87, %ntid.x;
	cvt.u64.u32 	%rd2, %r87;
	mul.wide.u32 	%rd1795, %r86, %r87;
	mov.u32 	%r1, %tid.x;
	cvt.u64.u32 	%rd1796, %r1;
	add.s64 	%rd2756, %rd1795, %rd1796;
	setp.ge.u64 	%p1, %rd2756, %rd1791;
	setp.gt.u32 	%p2, %r82, %r83;
	or.pred  	%p3, %p1, %p2;
	mov.b32 	%r1494, -1;
	mov.b32 	%r1495, 0;
	mov.f64 	%fd44, 0d0000000000000000;
	mov.b64 	%rd2759, -1;
	mov.b64 	%rd2761, 0;
	mov.u64 	%rd2760, %rd2761;
	mov.f64 	%fd43, %fd44;
	mov.u32 	%r1493, %r1495;
	mov.u32 	%r1492, %r1494;
	mov.u64 	%rd2758, %rd2761;
	mov.u64 	%rd2757, %rd2761;
	@%p3 bra 	$L__BB1_1383;
	add.s32 	%r2, %r82, -1;
	add.s32 	%r3, %r82, -2;
	ld.const.u64 	%rd4, [MR_WITNESSES_3];
	ld.const.u64 	%rd5, [MR_WITNESSES_3+8];
	ld.const.u64 	%rd6, [MR_WITNESSES_3+16];
	mov.u32 	%r90, %nctaid.x;
	cvt.u64.u32 	%rd1799, %r90;
	mul.lo.s64 	%rd7, %rd1799, %rd2;
	mov.b64 	%rd2759, -1;
	mov.f64 	%fd43, 0d0000000000000000;
	mov.b32 	%r1493, 0;
	mov.b32 	%r1492, -1;
	mov.b64 	%rd2757, 0;
	mov.u64 	%rd2758, %rd2757;
	mov.u32 	%r1494, %r1492;
	mov.u32 	%r1495, %r1493;
	mov.f64 	%fd44, %fd43;
	mov.u64 	%rd2760, %rd2757;
	mov.u64 	%rd2761, %rd2757;
$L__BB1_2:
	ld.param.u64 	%rd2750, [_Z23theta_zoom_64bit_kernelmmjjP10ThetaStats_param_0];
	add.s64 	%rd14, %rd2756, %rd2750;
	setp.eq.s64 	%p4, %rd14, 0;
	selp.u64 	%rd15, 1, 0, %p4;
	mov.b32 	%r1490, 0;
	mov.u32 	%r1491, %r82;
	mov.u32 	%r1496, %r2;
$L__BB1_3:
	mov.u32 	%r9, %r1496;
	mov.u32 	%r1496, %r1491;
	setp.eq.s32 	%p5, %r1496, 0;
	mov.u64 	%rd2769, %rd15;
	@%p5 bra 	$L__BB1_18;
	setp.ne.s32 	%p6, %r1496, 1;
	@%p6 bra 	$L__BB1_6;
	selp.b64 	%rd2769, 3, 0, %p4;
	bra.uni 	$L__BB1_18;
$L__BB1_6:
	add.s32 	%r15, %r2, %r1490;
	shr.u64 	%rd1801, %rd14, %r15;
	setp.ne.s64 	%p8, %rd1801, 0;
	mov.b64 	%rd2769, 0;
	@%p8 bra 	$L__BB1_18;
	setp.lt.s32 	%p9, %r15, 1;
	mov.b64 	%rd2768, 0;
	@%p9 bra 	$L__BB1_17;
	and.b32  	%r16, %r9, 3;
	add.s32 	%r92, %r3, %r1490;
	setp.lt.u32 	%p10, %r92, 3;
	mov.b64 	%rd2766, 0;
	mov.u64 	%rd2765, %rd14;
	@%p10 bra 	$L__BB1_12;
	and.b32  	%r93, %r9, -4;
	neg.s32 	%r1497, %r93;
	mov.b64 	%rd2767, 0;
	mov.u64 	%rd2765, %rd14;
$L__BB1_10:
	shl.b64 	%rd1806, %rd2765, 2;
	and.b64  	%rd1807, %rd1806, 4;
	shr.u64 	%rd1808, %rd2765, 2;
	shl.b64 	%rd1809, %rd2767, 3;
	or.b64  	%rd1810, %rd1809, %rd1807;
	and.b64  	%rd1811, %rd2765, 2;
	or.b64  	%rd1812, %rd1811, %rd1810;
	and.b64  	%rd1813, %rd1808, 1;
	or.b64  	%rd1814, %rd1813, %rd1812;
	shr.u64 	%rd1815, %rd2765, 3;
	shl.b64 	%rd1816, %rd1814, 1;
	and.b64  	%rd1817, %rd1815, 1;
	or.b64  	%rd2767, %rd1817, %rd1816;
	shr.u64 	%rd2765, %rd2765, 4;
	add.s32 	%r1497, %r1497, 4;
	setp.ne.s32 	%p11, %r1497, 0;
	@%p11 bra 	$L__BB1_10;
	shl.b64 	%rd2766, %rd2767, 1;
$L__BB1_12:
	setp.eq.s32 	%p12, %r16, 0;
	@%p12 bra 	$L__BB1_16;
	and.b64  	%rd1818, %rd2765, 1;
	add.s64 	%rd2767, %rd1818, %rd2766;
	setp.eq.s32 	%p13, %r16, 1;
	@%p13 bra 	$L__BB1_16;
	shr.u64 	%rd1819, %rd2765, 1;
	shl.b64 	%rd1820, %rd2767, 1;
	and.b64  	%rd1821, %rd1819, 1;
	or.b64  	%rd2767, %rd1821, %rd1820;
	setp.eq.s32 	%p14, %r16, 2;
	@%p14 bra 	$L__BB1_16;
	shr.u64 	%rd1822, %rd2765, 2;
	shl.b64 	%rd1823, %rd2767, 1;
	and.b64  	%rd1824, %rd1822, 1;
	or.b64  	%rd2767, %rd1824, %rd1823;
$L__BB1_16:
	shl.b64 	%rd2768, %rd2767, 1;
$L__BB1_17:
	mov.b64 	%rd1825, 1;
	shl.b64 	%rd1826, %rd1825, %r1496;
	add.s64 	%rd1827, %rd1826, %rd2768;
	add.s64 	%rd2769, %rd1827, 1;
$L__BB1_18:
	setp.eq.s64 	%p15, %rd2769, 0;
	@%p15 bra 	$L__BB1_1381;
	clz.b64 	%r94, %rd2769;
	xor.b32  	%r95, %r94, 63;
	popc.b64 	%r96, %rd2769;
	add.s64 	%rd2758, %rd2758, 1;
	cvt.rn.f64.u32 	%fd15, %r95;
	add.f64 	%fd43, %fd43, %fd15;
	cvt.rn.f64.u32 	%fd16, %r96;
	add.f64 	%fd44, %fd44, %fd16;
	min.u32 	%r1492, %r95, %r1492;
	max.u32 	%r1493, %r95, %r1493;
	min.u32 	%r1494, %r96, %r1494;
	max.u32 	%r1495, %r96, %r1495;
	add.s64 	%rd1828, %rd2769, -2;
	setp.lt.u64 	%p16, %rd1828, 2;
	@%p16 bra 	$L__BB1_700;
	setp.eq.s64 	%p17, %rd2769, 1;
	@%p17 bra 	$L__BB1_1381;
	and.b64  	%rd1829, %rd2769, 1;
	setp.eq.b64 	%p18, %rd1829, 1;
	not.pred 	%p19, %p18;
	@%p19 bra 	$L__BB1_1381;
	setp.lt.u64 	%p20, %rd2769, 9;
	@%p20 bra 	$L__BB1_700;
	mul.lo.s64 	%rd1830, %rd2769, -6148914691236517205;
	setp.lt.u64 	%p21, %rd1830, 6148914691236517206;
	@%p21 bra 	$L__BB1_1381;
	setp.gt.u64 	%p22, %rd2769, 4294967295;
	@%p22 bra 	$L__BB1_79;
	cvt.u32.u64 	%r24, %rd2769;
	mul.lo.s32 	%r703, %r24, -1431655765;
	setp.lt.u32 	%p239, %r703, 1431655766;
	@%p239 bra 	$L__BB1_1381;
	add.s32 	%r25, %r24, -1;
	mov.b32 	%r1499, 0;
	mov.u32 	%r1498, %r25;
$L__BB1_27:
	mov.u32 	%r27, %r1499;
	shr.u32 	%r1504, %r1498, 1;
	add.s32 	%r1499, %r27, 1;
	and.b32  	%r705, %r1498, 2;
	setp.eq.s32 	%p240, %r705, 0;
	mov.u32 	%r1498, %r1504;
	@%p240 bra 	$L__BB1_27;
	cvt.u64.u32 	%rd39, %r25;
	setp.ge.u64 	%p241, %rd4, %rd2769;
	mov.b64 	%rd2775, 1;
	mov.u64 	%rd2771, %rd4;
	mov.u32 	%r1500, %r1504;
	@%p241 bra 	$L__BB1_45;
$L__BB1_29:
	and.b32  	%r706, %r1500, 1;
	setp.eq.b32 	%p242, %r706, 1;
	not.pred 	%p243, %p242;
	@%p243 bra 	$L__BB1_33;
	mul.lo.s64 	%rd42, %rd2775, %rd2771;
	or.b64  	%rd2240, %rd42, %rd2769;
	and.b64  	%rd2241, %rd2240, -4294967296;
	setp.ne.s64 	%p244, %rd2241, 0;
	@%p244 bra 	$L__BB1_32;
	cvt.u32.u64 	%r707, %rd2769;
	cvt.u32.u64 	%r708, %rd42;
	rem.u32 	%r709, %r708, %r707;
	cvt.u64.u32 	%rd2775, %r709;
	bra.uni 	$L__BB1_33;
$L__BB1_32:
	rem.u64 	%rd2775, %rd42, %rd2769;
$L__BB1_33:
	mul.lo.s64 	%rd46, %rd2771, %rd2771;
	or.b64  	%rd2242, %rd46, %rd2769;
	and.b64  	%rd2243, %rd2242, -4294967296;
	setp.ne.s64 	%p245, %rd2243, 0;
	@%p245 bra 	$L__BB1_35;
	cvt.u32.u64 	%r710, %rd2769;
	cvt.u32.u64 	%r711, %rd46;
	rem.u32 	%r712, %r711, %r710;
	cvt.u64.u32 	%rd2771, %r712;
	bra.uni 	$L__BB1_36;
$L__BB1_35:
	rem.u64 	%rd2771, %rd46, %rd2769;
$L__BB1_36:
	setp.gt.u32 	%p246, %r1500, 1;
	shr.u32 	%r1500, %r1500, 1;
	@%p246 bra 	$L__BB1_29;
	setp.eq.s64 	%p247, %rd2775, 1;
	setp.eq.s64 	%p248, %rd2775, %rd39;
	or.pred  	%p249, %p247, %p248;
	@%p249 bra 	$L__BB1_45;
	setp.eq.s32 	%p250, %r27, 0;
	@%p250 bra 	$L__BB1_1381;
	mov.b32 	%r1501, 0;
	bra.uni 	$L__BB1_41;
$L__BB1_40:
	add.s32 	%r1501, %r1501, 1;
	setp.eq.s32 	%p253, %r1501, %r27;
	@%p253 bra 	$L__BB1_1381;
$L__BB1_41:
	mul.lo.s64 	%rd51, %rd2775, %rd2775;
	or.b64  	%rd2245, %rd51, %rd2769;
	and.b64  	%rd2246, %rd2245, -4294967296;
	setp.ne.s64 	%p251, %rd2246, 0;
	@%p251 bra 	$L__BB1_43;
	cvt.u32.u64 	%r714, %rd2769;
	cvt.u32.u64 	%r715, %rd51;
	rem.u32 	%r716, %r715, %r714;
	cvt.u64.u32 	%rd2775, %r716;
	bra.uni 	$L__BB1_44;
$L__BB1_43:
	rem.u64 	%rd2775, %rd51, %rd2769;
$L__BB1_44:
	setp.ne.s64 	%p252, %rd2775, %rd39;
	@%p252 bra 	$L__BB1_40;
$L__BB1_45:
	setp.ge.u64 	%p254, %rd5, %rd2769;
	mov.b64 	%rd2780, 1;
	mov.u64 	%rd2777, %rd5;
	mov.u32 	%r1502, %r1504;
	@%p254 bra 	$L__BB1_62;
$L__BB1_46:
	and.b32  	%r717, %r1502, 1;
	setp.eq.b32 	%p255, %r717, 1;
	not.pred 	%p256, %p255;
	@%p256 bra 	$L__BB1_50;
	mul.lo.s64 	%rd57, %rd2780, %rd2777;
	or.b64  	%rd2248, %rd57, %rd2769;
	and.b64  	%rd2249, %rd2248, -4294967296;
	setp.ne.s64 	%p257, %rd2249, 0;
	@%p257 bra 	$L__BB1_49;
	cvt.u32.u64 	%r718, %rd2769;
	cvt.u32.u64 	%r719, %rd57;
	rem.u32 	%r720, %r719, %r718;
	cvt.u64.u32 	%rd2780, %r720;
	bra.uni 	$L__BB1_50;
$L__BB1_49:
	rem.u64 	%rd2780, %rd57, %rd2769;
$L__BB1_50:
	mul.lo.s64 	%rd61, %rd2777, %rd2777;
	or.b64  	%rd2250, %rd61, %rd2769;
	and.b64  	%rd2251, %rd2250, -4294967296;
	setp.ne.s64 	%p258, %rd2251, 0;
	@%p258 bra 	$L__BB1_52;
	cvt.u32.u64 	%r721, %rd2769;
	cvt.u32.u64 	%r722, %rd61;
	rem.u32 	%r723, %r722, %r721;
	cvt.u64.u32 	%rd2777, %r723;
	bra.uni 	$L__BB1_53;
$L__BB1_52:
	rem.u64 	%rd2777, %rd61, %rd2769;
$L__BB1_53:
	setp.gt.u32 	%p259, %r1502, 1;
	shr.u32 	%r1502, %r1502, 1;
	@%p259 bra 	$L__BB1_46;
	setp.eq.s64 	%p260, %rd2780, 1;
	setp.eq.s64 	%p261, %rd2780, %rd39;
	or.pred  	%p262, %p260, %p261;
	@%p262 bra 	$L__BB1_62;
	setp.eq.s32 	%p263, %r27, 0;
	@%p263 bra 	$L__BB1_1381;
	mov.b32 	%r1503, 0;
$L__BB1_57:
	mul.lo.s64 	%rd66, %rd2780, %rd2780;
	or.b64  	%rd2253, %rd66, %rd2769;
	and.b64  	%rd2254, %rd2253, -4294967296;
	setp.ne.s64 	%p264, %rd2254, 0;
	@%p264 bra 	$L__BB1_59;
	cvt.u32.u64 	%r725, %rd2769;
	cvt.u32.u64 	%r726, %rd66;
	rem.u32 	%r727, %r726, %r725;
	cvt.u64.u32 	%rd2780, %r727;
	bra.uni 	$L__BB1_60;
$L__BB1_59:
	rem.u64 	%rd2780, %rd66, %rd2769;
$L__BB1_60:
	setp.eq.s64 	%p265, %rd2780, %rd39;
	@%p265 bra 	$L__BB1_62;
	add.s32 	%r1503, %r1503, 1;
	setp.eq.s32 	%p266, %r1503, %r27;
	@%p266 bra 	$L__BB1_1381;
	bra.uni 	$L__BB1_57;
$L__BB1_62:
	setp.ge.u64 	%p267, %rd6, %rd2769;
	mov.b64 	%rd2786, 1;
	mov.u64 	%rd2783, %rd6;
	@%p267 bra 	$L__BB1_700;
$L__BB1_63:
	and.b32  	%r728, %r1504, 1;
	setp.eq.b32 	%p268, %r728, 1;
	not.pred 	%p269, %p268;
	@%p269 bra 	$L__BB1_67;
	mul.lo.s64 	%rd72, %rd2786, %rd2783;
	or.b64  	%rd2256, %rd72, %rd2769;
	and.b64  	%rd2257, %rd2256, -4294967296;
	setp.ne.s64 	%p270, %rd2257, 0;
	@%p270 bra 	$L__BB1_66;
	cvt.u32.u64 	%r729, %rd2769;
	cvt.u32.u64 	%r730, %rd72;
	rem.u32 	%r731, %r730, %r729;
	cvt.u64.u32 	%rd2786, %r731;
	bra.uni 	$L__BB1_67;
$L__BB1_66:
	rem.u64 	%rd2786, %rd72, %rd2769;
$L__BB1_67:
	mul.lo.s64 	%rd76, %rd2783, %rd2783;
	or.b64  	%rd2258, %rd76, %rd2769;
	and.b64  	%rd2259, %rd2258, -4294967296;
	setp.ne.s64 	%p271, %rd2259, 0;
	@%p271 bra 	$L__BB1_69;
	cvt.u32.u64 	%r732, %rd2769;
	cvt.u32.u64 	%r733, %rd76;
	rem.u32 	%r734, %r733, %r732;
	cvt.u64.u32 	%rd2783, %r734;
	bra.uni 	$L__BB1_70;
$L__BB1_69:
	rem.u64 	%rd2783, %rd76, %rd2769;
$L__BB1_70:
	setp.gt.u32 	%p272, %r1504, 1;
	shr.u32 	%r1504, %r1504, 1;
	@%p272 bra 	$L__BB1_63;
	setp.eq.s64 	%p273, %rd2786, 1;
	setp.eq.s64 	%p274, %rd2786, %rd39;
	or.pred  	%p275, %p273, %p274;
	@%p275 bra 	$L__BB1_700;
	setp.eq.s32 	%p276, %r27, 0;
	@%p276 bra 	$L__BB1_1381;
	mov.b32 	%r1505, 0;
$L__BB1_74:
	mul.lo.s64 	%rd81, %rd2786, %rd2786;
	or.b64  	%rd2261, %rd81, %rd2769;
	and.b64  	%rd2262, %rd2261, -4294967296;
	setp.ne.s64 	%p277, %rd2262, 0;
	@%p277 bra 	$L__BB1_76;
	cvt.u32.u64 	%r736, %rd2769;
	cvt.u32.u64 	%r737, %rd81;
	rem.u32 	%r738, %r737, %r736;
	cvt.u64.u32 	%rd2786, %r738;
	bra.uni 	$L__BB1_77;
$L__BB1_76:
	rem.u64 	%rd2786, %rd81, %rd2769;
$L__BB1_77:
	setp.eq.s64 	%p278, %rd2786, %rd39;
	@%p278 bra 	$L__BB1_700;
	add.s32 	%r1505, %r1505, 1;
	setp.eq.s32 	%p279, %r1505, %r27;
	@%p279 bra 	$L__BB1_1381;
	bra.uni 	$L__BB1_74;
$L__BB1_79:
	add.s64 	%rd85, %rd2769, -1;
	mov.b32 	%r1506, 0;
	mov.u64 	%rd2788, %rd85;
$L__BB1_80:
	mov.u32 	%r42, %r1506;
	shr.u64 	%rd87, %rd2788, 1;
	add.s32 	%r1506, %r42, 1;
	and.b64  	%rd1831, %rd2788, 2;
	setp.eq.s64 	%p23, %rd1831, 0;
	mov.u64 	%rd2788, %rd87;
	@%p23 bra 	$L__BB1_80;
	mov.b32 	%r1507, 0;
$L__BB1_82:
	mul.wide.u32 	%rd1833, %r1507, 8;
	mov.u64 	%rd1834, MR_WITNESSES_12;
	add.s64 	%rd1835, %rd1834, %rd1833;
	ld.const.u64 	%rd2790, [%rd1835];
	setp.ge.u64 	%p24, %rd2790, %rd2769;
	mov.b64 	%rd2996, 1;
	mov.u64 	%rd2791, %rd87;
	@%p24 bra 	$L__BB1_699;
$L__BB1_83:
	and.b64  	%rd1836, %rd2791, 1;
	setp.eq.b64 	%p25, %rd1836, 1;
	not.pred 	%p26, %p25;
	@%p26 bra 	$L__BB1_287;
	mul.lo.s64 	%rd2858, %rd2996, %rd2790;
	mul.hi.u64 	%rd93, %rd2996, %rd2790;
	setp.eq.s64 	%p27, %rd93, 0;
	@%p27 bra 	$L__BB1_284;
	or.b64  	%rd1837, %rd2858, %rd2769;
	and.b64  	%rd1838, %rd1837, -4294967296;
	setp.ne.s64 	%p28, %rd1838, 0;
	@%p28 bra 	$L__BB1_87;
	cvt.u32.u64 	%r99, %rd2769;
	cvt.u32.u64 	%r100, %rd2858;
	rem.u32 	%r101, %r100, %r99;
	cvt.u64.u32 	%rd2792, %r101;
	bra.uni 	$L__BB1_88;
$L__BB1_87:
	rem.u64 	%rd2792, %rd2858, %rd2769;
$L__BB1_88:
	or.b64  	%rd1839, %rd93, %rd2769;
	and.b64  	%rd1840, %rd1839, -4294967296;
	setp.ne.s64 	%p29, %rd1840, 0;
	@%p29 bra 	$L__BB1_90;
	cvt.u32.u64 	%r102, %rd2769;
	cvt.u32.u64 	%r103, %rd93;
	rem.u32 	%r104, %r103, %r102;
	cvt.u64.u32 	%rd2793, %r104;
	bra.uni 	$L__BB1_91;
$L__BB1_90:
	rem.u64 	%rd2793, %rd93, %rd2769;
$L__BB1_91:
	shl.b64 	%rd100, %rd2793, 1;
	or.b64  	%rd1841, %rd100, %rd2769;
	and.b64  	%rd1842, %rd1841, -4294967296;
	setp.ne.s64 	%p30, %rd1842, 0;
	@%p30 bra 	$L__BB1_93;
	cvt.u32.u64 	%r105, %rd2769;
	cvt.u32.u64 	%r106, %rd100;
	rem.u32 	%r107, %r106, %r105;
	cvt.u64.u32 	%rd2794, %r107;
	bra.uni 	$L__BB1_94;
$L__BB1_93:
	rem.u64 	%rd2794, %rd100, %rd2769;
$L__BB1_94:
	shl.b64 	%rd104, %rd2794, 1;
	or.b64  	%rd1843, %rd104, %rd2769;
	and.b64  	%rd1844, %rd1843, -4294967296;
	setp.ne.s64 	%p31, %rd1844, 0;
	@%p31 bra 	$L__BB1_96;
	cvt.u32.u64 	%r108, %rd2769;
	cvt.u32.u64 	%r109, %rd104;
	rem.u32 	%r110, %r109, %r108;
	cvt.u64.u32 	%rd2795, %r110;
	bra.uni 	$L__BB1_97;
$L__BB1_96:
	rem.u64 	%rd2795, %rd104, %rd2769;
$L__BB1_97:
	shl.b64 	%rd108, %rd2795, 1;
	or.b64  	%rd1845, %rd108, %rd2769;
	and.b64  	%rd1846, %rd1845, -4294967296;
	setp.ne.s64 	%p32, %rd1846, 0;
	@%p32 bra 	$L__BB1_99;
	cvt.u32.u64 	%r111, %rd2769;
	cvt.u32.u64 	%r112, %rd108;
	rem.u32 	%r113, %r112, %r111;
	cvt.u64.u32 	%rd2796, %r113;
	bra.uni 	$L__BB1_100;
$L__BB1_99:
	rem.u64 	%rd2796, %rd108, %rd2769;
$L__BB1_100:
	shl.b64 	%rd112, %rd2796, 1;
	or.b64  	%rd1847, %rd112, %rd2769;
	and.b64  	%rd1848, %rd1847, -4294967296;
	setp.ne.s64 	%p33, %rd1848, 0;
	@%p33 bra 	$L__BB1_102;
	cvt.u32.u64 	%r114, %rd2769;
	cvt.u32.u64 	%r115, %rd112;
	rem.u32 	%r116, %r115, %r114;
	cvt.u64.u32 	%rd2797, %r116;
	bra.uni 	$L__BB1_103;
$L__BB1_102:
	rem.u64 	%rd2797, %rd112, %rd2769;
$L__BB1_103:
	shl.b64 	%rd116, %rd2797, 1;
	or.b64  	%rd1849, %rd116, %rd2769;
	and.b64  	%rd1850, %rd1849, -4294967296;
	setp.ne.s64 	%p34, %rd1850, 0;
	@%p34 bra 	$L__BB1_105;
	cvt.u32.u64 	%r117, %rd2769;
	cvt.u32.u64 	%r118, %rd116;
	rem.u32 	%r119, %r118, %r117;
	cvt.u64.u32 	%rd2798, %r119;
	bra.uni 	$L__BB1_106;
$L__BB1_105:
	rem.u64 	%rd2798, %rd116, %rd2769;
$L__BB1_106:
	shl.b64 	%rd120, %rd2798, 1;
	or.b64  	%rd1851, %rd120, %rd2769;
	and.b64  	%rd1852, %rd1851, -4294967296;
	setp.ne.s64 	%p35, %rd1852, 0;
	@%p35 bra 	$L__BB1_108;
	cvt.u32.u64 	%r120, %rd2769;
	cvt.u32.u64 	%r121, %rd120;
	rem.u32 	%r122, %r121, %r120;
	cvt.u64.u32 	%rd2799, %r122;
	bra.uni 	$L__BB1_109;
$L__BB1_108:
	rem.u64 	%rd2799, %rd120, %rd2769;
$L__BB1_109:
	shl.b64 	%rd124, %rd2799, 1;
	or.b64  	%rd1853, %rd124, %rd2769;
	and.b64  	%rd1854, %rd1853, -4294967296;
	setp.ne.s64 	%p36, %rd1854, 0;
	@%p36 bra 	$L__BB1_111;
	cvt.u32.u64 	%r123, %rd2769;
	cvt.u32.u64 	%r124, %rd124;
	rem.u32 	%r125, %r124, %r123;
	cvt.u64.u32 	%rd2800, %r125;
	bra.uni 	$L__BB1_112;
$L__BB1_111:
	rem.u64 	%rd2800, %rd124, %rd2769;
$L__BB1_112:
	shl.b64 	%rd128, %rd2800, 1;
	or.b64  	%rd1855, %rd128, %rd2769;
	and.b64  	%rd1856, %rd1855, -4294967296;
	setp.ne.s64 	%p37, %rd1856, 0;
	@%p37 bra 	$L__BB1_114;
	cvt.u32.u64 	%r126, %rd2769;
	cvt.u32.u64 	%r127, %rd128;
	rem.u32 	%r128, %r127, %r126;
	cvt.u64.u32 	%rd2801, %r128;
	bra.uni 	$L__BB1_115;
$L__BB1_114:
	rem.u64 	%rd2801, %rd128, %rd2769;
$L__BB1_115:
	shl.b64 	%rd132, %rd2801, 1;
	or.b64  	%rd1857, %rd132, %rd2769;
	and.b64  	%rd1858, %rd1857, -4294967296;
	setp.ne.s64 	%p38, %rd1858, 0;
	@%p38 bra 	$L__BB1_117;
	cvt.u32.u64 	%r129, %rd2769;
	cvt.u32.u64 	%r130, %rd132;
	rem.u32 	%r131, %r130, %r129;
	cvt.u64.u32 	%rd2802, %r131;
	bra.uni 	$L__BB1_118;
$L__BB1_117:
	rem.u64 	%rd2802, %rd132, %rd2769;
$L__BB1_118:
	shl.b64 	%rd136, %rd2802, 1;
	or.b64  	%rd1859, %rd136, %rd2769;
	and.b64  	%rd1860, %rd1859, -4294967296;
	setp.ne.s64 	%p39, %rd1860, 0;
	@%p39 bra 	$L__BB1_120;
	cvt.u32.u64 	%r132, %rd2769;
	cvt.u32.u64 	%r133, %rd136;
	rem.u32 	%r134, %r133, %r132;
	cvt.u64.u32 	%rd2803, %r134;
	bra.uni 	$L__BB1_121;
$L__BB1_120:
	rem.u64 	%rd2803, %rd136, %rd2769;
$L__BB1_121:
	shl.b64 	%rd140, %rd2803, 1;
	or.b64  	%rd1861, %rd140, %rd2769;
	and.b64  	%rd1862, %rd1861, -4294967296;
	setp.ne.s64 	%p40, %rd1862, 0;
	@%p40 bra 	$L__BB1_123;
	cvt.u32.u64 	%r135, %rd2769;
	cvt.u32.u64 	%r136, %rd140;
	rem.u32 	%r137, %r136, %r135;
	cvt.u64.u32 	%rd2804, %r137;
	bra.uni 	$L__BB1_124;
$L__BB1_123:
	rem.u64 	%rd2804, %rd140, %rd2769;
$L__BB1_124:
	shl.b64 	%rd144, %rd2804, 1;
	or.b64  	%rd1863, %rd144, %rd2769;
	and.b64  	%rd1864, %rd1863, -4294967296;
	setp.ne.s64 	%p41, %rd1864, 0;
	@%p41 bra 	$L__BB1_126;
	cvt.u32.u64 	%r138, %rd2769;
	cvt.u32.u64 	%r139, %rd144;
	rem.u32 	%r140, %r139, %r138;
	cvt.u64.u32 	%rd2805, %r140;
	bra.uni 	$L__BB1_127;
$L__BB1_126:
	rem.u64 	%rd2805, %rd144, %rd2769;
$L__BB1_127:
	shl.b64 	%rd148, %rd2805, 1;
	or.b64  	%rd1865, %rd148, %rd2769;
	and.b64  	%rd1866, %rd1865, -4294967296;
	setp.ne.s64 	%p42, %rd1866, 0;
	@%p42 bra 	$L__BB1_129;
	cvt.u32.u64 	%r141, %rd2769;
	cvt.u32.u64 	%r142, %rd148;
	rem.u32 	%r143, %r142, %r141;
	cvt.u64.u32 	%rd2806, %r143;
	bra.uni 	$L__BB1_130;
$L__BB1_129:
	rem.u64 	%rd2806, %rd148, %rd2769;
$L__BB1_130:
	shl.b64 	%rd152, %rd2806, 1;
	or.b64  	%rd1867, %rd152, %rd2769;
	and.b64  	%rd1868, %rd1867, -4294967296;
	setp.ne.s64 	%p43, %rd1868, 0;
	@%p43 bra 	$L__BB1_132;
	cvt.u32.u64 	%r144, %rd2769;
	cvt.u32.u64 	%r145, %rd152;
	rem.u32 	%r146, %r145, %r144;
	cvt.u64.u32 	%rd2807, %r146;
	bra.uni 	$L__BB1_133;
$L__BB1_132:
	rem.u64 	%rd2807, %rd152, %rd2769;
$L__BB1_133:
	shl.b64 	%rd156, %rd2807, 1;
	or.b64  	%rd1869, %rd156, %rd2769;
	and.b64  	%rd1870, %rd1869, -4294967296;
	setp.ne.s64 	%p44, %rd1870, 0;
	@%p44 bra 	$L__BB1_135;
	cvt.u32.u64 	%r147, %rd2769;
	cvt.u32.u64 	%r148, %rd156;
	rem.u32 	%r149, %r148, %r147;
	cvt.u64.u32 	%rd2808, %r149;
	bra.uni 	$L__BB1_136;
$L__BB1_135:
	rem.u64 	%rd2808, %rd156, %rd2769;
$L__BB1_136:
	shl.b64 	%rd160, %rd2808, 1;
	or.b64  	%rd1871, %rd160, %rd2769;
	and.b64  	%rd1872, %rd1871, -4294967296;
	setp.ne.s64 	%p45, %rd1872, 0;
	@%p45 bra 	$L__BB1_138;
	cvt.u32.u64 	%r150, %rd2769;
	cvt.u32.u64 	%r151, %rd160;
	rem.u32 	%r152, %r151, %r150;
	cvt.u64.u32 	%rd2809, %r152;
	bra.uni 	$L__BB1_139;
$L__BB1_138:
	rem.u64 	%rd2809, %rd160, %rd2769;
$L__BB1_139:
	shl.b64 	%rd164, %rd2809, 1;
	or.b64  	%rd1873, %rd164, %rd2769;
	and.b64  	%rd1874, %rd1873, -4294967296;
	setp.ne.s64 	%p46, %rd1874, 0;
	@%p46 bra 	$L__BB1_141;
	cvt.u32.u64 	%r153, %rd2769;
	cvt.u32.u64 	%r154, %rd164;
	rem.u32 	%r155, %r154, %r153;
	cvt.u64.u32 	%rd2810, %r155;
	bra.uni 	$L__BB1_142;
$L__BB1_141:
	rem.u64 	%rd2810, %rd164, %rd2769;
$L__BB1_142:
	shl.b64 	%rd168, %rd2810, 1;
	or.b64  	%rd1875, %rd168, %rd2769;
	and.b64  	%rd1876, %rd1875, -4294967296;
	setp.ne.s64 	%p47, %rd1876, 0;
	@%p47 bra 	$L__BB1_144;
	cvt.u32.u64 	%r156, %rd2769;
	cvt.u32.u64 	%r157, %rd168;
	rem.u32 	%r158, %r157, %r156;
	cvt.u64.u32 	%rd2811, %r158;
	bra.uni 	$L__BB1_145;
$L__BB1_144:
	rem.u64 	%rd2811, %rd168, %rd2769;
$L__BB1_145:
	shl.b64 	%rd172, %rd2811, 1;
	or.b64  	%rd1877, %rd172, %rd2769;
	and.b64  	%rd1878, %rd1877, -4294967296;
	setp.ne.s64 	%p48, %rd1878, 0;
	@%p48 bra 	$L__BB1_147;
	cvt.u32.u64 	%r159, %rd2769;
	cvt.u32.u64 	%r160, %rd172;
	rem.u32 	%r161, %r160, %r159;
	cvt.u64.u32 	%rd2812, %r161;
	bra.uni 	$L__BB1_148;
$L__BB1_147:
	rem.u64 	%rd2812, %rd172, %rd2769;
$L__BB1_148:
	shl.b64 	%rd176, %rd2812, 1;
	or.b64  	%rd1879, %rd176, %rd2769;
	and.b64  	%rd1880, %rd1879, -4294967296;
	setp.ne.s64 	%p49, %rd1880, 0;
	@%p49 bra 	$L__BB1_150;
	cvt.u32.u64 	%r162, %rd2769;
	cvt.u32.u64 	%r163, %rd176;
	rem.u32 	%r164, %r163, %r162;
	cvt.u64.u32 	%rd2813, %r164;
	bra.uni 	$L__BB1_151;
$L__BB1_150:
	rem.u64 	%rd2813, %rd176, %rd2769;
$L__BB1_151:
	shl.b64 	%rd180, %rd2813, 1;
	or.b64  	%rd1881, %rd180, %rd2769;
	and.b64  	%rd1882, %rd1881, -4294967296;
	setp.ne.s64 	%p50, %rd1882, 0;
	@%p50 bra 	$L__BB1_153;
	cvt.u32.u64 	%r165, %rd2769;
	cvt.u32.u64 	%r166, %rd180;
	rem.u32 	%r167, %r166, %r165;
	cvt.u64.u32 	%rd2814, %r167;
	bra.uni 	$L__BB1_154;
$L__BB1_153:
	rem.u64 	%rd2814, %rd180, %rd2769;
$L__BB1_154:
	shl.b64 	%rd184, %rd2814, 1;
	or.b64  	%rd1883, %rd184, %rd2769;
	and.b64  	%rd1884, %rd1883, -4294967296;
	setp.ne.s64 	%p51, %rd1884, 0;
	@%p51 bra 	$L__BB1_156;
	cvt.u32.u64 	%r168, %rd2769;
	cvt.u32.u64 	%r169, %rd184;
	rem.u32 	%r170, %r169, %r168;
	cvt.u64.u32 	%rd2815, %r170;
	bra.uni 	$L__BB1_157;
$L__BB1_156:
	rem.u64 	%rd2815, %rd184, %rd2769;
$L__BB1_157:
	shl.b64 	%rd188, %rd2815, 1;
	or.b64  	%rd1885, %rd188, %rd2769;
	and.b64  	%rd1886, %rd1885, -4294967296;
	setp.ne.s64 	%p52, %rd1886, 0;
	@%p52 bra 	$L__BB1_159;
	cvt.u32.u64 	%r171, %rd2769;
	cvt.u32.u64 	%r172, %rd188;
	rem.u32 	%r173, %r172, %r171;
	cvt.u64.u32 	%rd2816, %r173;
	bra.uni 	$L__BB1_160;
$L__BB1_159:
	rem.u64 	%rd2816, %rd188, %rd2769;
$L__BB1_160:
	shl.b64 	%rd192, %rd2816, 1;
	or.b64  	%rd1887, %rd192, %rd2769;
	and.b64  	%rd1888, %rd1887, -4294967296;
	setp.ne.s64 	%p53, %rd1888, 0;
	@%p53 bra 	$L__BB1_162;
	cvt.u32.u64 	%r174, %rd2769;
	cvt.u32.u64 	%r175, %rd192;
	rem.u32 	%r176, %r175, %r174;
	cvt.u64.u32 	%rd2817, %r176;
	bra.uni 	$L__BB1_163;
$L__BB1_162:
	rem.u64 	%rd2817, %rd192, %rd2769;
$L__BB1_163:
	shl.b64 	%rd196, %rd2817, 1;
	or.b64  	%rd1889, %rd196, %rd2769;
	and.b64  	%rd1890, %rd1889, -4294967296;
	setp.ne.s64 	%p54, %rd1890, 0;
	@%p54 bra 	$L__BB1_165;
	cvt.u32.u64 	%r177, %rd2769;
	cvt.u32.u64 	%r178, %rd196;
	rem.u32 	%r179, %r178, %r177;
	cvt.u64.u32 	%rd2818, %r179;
	bra.uni 	$L__BB1_166;
$L__BB1_165:
	rem.u64 	%rd2818, %rd196, %rd2769;
$L__BB1_166:
	shl.b64 	%rd200, %rd2818, 1;
	or.b64  	%rd1891, %rd200, %rd2769;
	and.b64  	%rd1892, %rd1891, -4294967296;
	setp.ne.s64 	%p55, %rd1892, 0;
	@%p55 bra 	$L__BB1_168;
	cvt.u32.u64 	%r180, %rd2769;
	cvt.u32.u64 	%r181, %rd200;
	rem.u32 	%r182, %r181, %r180;
	cvt.u64.u32 	%rd2819, %r182;
	bra.uni 	$L__BB1_169;
$L__BB1_168:
	rem.u64 	%rd2819, %rd200, %rd2769;
$L__BB1_169:
	shl.b64 	%rd204, %rd2819, 1;
	or.b64  	%rd1893, %rd204, %rd2769;
	and.b64  	%rd1894, %rd1893, -4294967296;
	setp.ne.s64 	%p56, %rd1894, 0;
	@%p56 bra 	$L__BB1_171;
	cvt.u32.u64 	%r183, %rd2769;
	cvt.u32.u64 	%r184, %rd204;
	rem.u32 	%r185, %r184, %r183;
	cvt.u64.u32 	%rd2820, %r185;
	bra.uni 	$L__BB1_172;
$L__BB1_171:
	rem.u64 	%rd2820, %rd204, %rd2769;
$L__BB1_172:
	shl.b64 	%rd208, %rd2820, 1;
	or.b64  	%rd1895, %rd208, %rd2769;
	and.b64  	%rd1896, %rd1895, -4294967296;
	setp.ne.s64 	%p57, %rd1896, 0;
	@%p57 bra 	$L__BB1_174;
	cvt.u32.u64 	%r186, %rd2769;
	cvt.u32.u64 	%r187, %rd208;
	rem.u32 	%r188, %r187, %r186;
	cvt.u64.u32 	%rd2821, %r188;
	bra.uni 	$L__BB1_175;
$L__BB1_174:
	rem.u64 	%rd2821, %rd208, %rd2769;
$L__BB1_175:
	shl.b64 	%rd212, %rd2821, 1;
	or.b64  	%rd1897, %rd212, %rd2769;
	and.b64  	%rd1898, %rd1897, -4294967296;
	setp.ne.s64 	%p58, %rd1898, 0;
	@%p58 bra 	$L__BB1_177;
	cvt.u32.u64 	%r189, %rd2769;
	cvt.u32.u64 	%r190, %rd212;
	rem.u32 	%r191, %r190, %r189;
	cvt.u64.u32 	%rd2822, %r191;
	bra.uni 	$L__BB1_178;
$L__BB1_177:
	rem.u64 	%rd2822, %rd212, %rd2769;
$L__BB1_178:
	shl.b64 	%rd216, %rd2822, 1;
	or.b64  	%rd1899, %rd216, %rd2769;
	and.b64  	%rd1900, %rd1899, -4294967296;
	setp.ne.s64 	%p59, %rd1900, 0;
	@%p59 bra 	$L__BB1_180;
	cvt.u32.u64 	%r192, %rd2769;
	cvt.u32.u64 	%r193, %rd216;
	rem.u32 	%r194, %r193, %r192;
	cvt.u64.u32 	%rd2823, %r194;
	bra.uni 	$L__BB1_181;
$L__BB1_180:
	rem.u64 	%rd2823, %rd216, %rd2769;
$L__BB1_181:
	shl.b64 	%rd220, %rd2823, 1;
	or.b64  	%rd1901, %rd220, %rd2769;
	and.b64  	%rd1902, %rd1901, -4294967296;
	setp.ne.s64 	%p60, %rd1902, 0;
	@%p60 bra 	$L__BB1_183;
	cvt.u32.u64 	%r195, %rd2769;
	cvt.u32.u64 	%r196, %rd220;
	rem.u32 	%r197, %r196, %r195;
	cvt.u64.u32 	%rd2824, %r197;
	bra.uni 	$L__BB1_184;
$L__BB1_183:
	rem.u64 	%rd2824, %rd220, %rd2769;
$L__BB1_184:
	shl.b64 	%rd224, %rd2824, 1;
	or.b64  	%rd1903, %rd224, %rd2769;
	and.b64  	%rd1904, %rd1903, -4294967296;
	setp.ne.s64 	%p61, %rd1904, 0;
	@%p61 bra 	$L__BB1_186;
	cvt.u32.u64 	%r198, %rd2769;
	cvt.u32.u64 	%r199, %rd224;
	rem.u32 	%r200, %r199, %r198;
	cvt.u64.u32 	%rd2825, %r200;
	bra.uni 	$L__BB1_187;
$L__BB1_186:
	rem.u64 	%rd2825, %rd224, %rd2769;
$L__BB1_187:
	shl.b64 	%rd228, %rd2825, 1;
	or.b64  	%rd1905, %rd228, %rd2769;
	and.b64  	%rd1906, %rd1905, -4294967296;
	setp.ne.s64 	%p62, %rd1906, 0;
	@%p62 bra 	$L__BB1_189;
	cvt.u32.u64 	%r201, %rd2769;
	cvt.u32.u64 	%r202, %rd228;
	rem.u32 	%r203, %r202, %r201;
	cvt.u64.u32 	%rd2826, %r203;
	bra.uni 	$L__BB1_190;
$L__BB1_189:
	rem.u64 	%rd2826, %rd228, %rd2769;
$L__BB1_190:
	shl.b64 	%rd232, %rd2826, 1;
	or.b64  	%rd1907, %rd232, %rd2769;
	and.b64  	%rd1908, %rd1907, -4294967296;
	setp.ne.s64 	%p63, %rd1908, 0;
	@%p63 bra 	$L__BB1_192;
	cvt.u32.u64 	%r204, %rd2769;
	cvt.u32.u64 	%r205, %rd232;
	rem.u32 	%r206, %r205, %r204;
	cvt.u64.u32 	%rd2827, %r206;
	bra.uni 	$L__BB1_193;
$L__BB1_192:
	rem.u64 	%rd2827, %rd232, %rd2769;
$L__BB1_193:
	shl.b64 	%rd236, %rd2827, 1;
	or.b64  	%rd1909, %rd236, %rd2769;
	and.b64  	%rd1910, %rd1909, -4294967296;
	setp.ne.s64 	%p64, %rd1910, 0;
	@%p64 bra 	$L__BB1_195;
	cvt.u32.u64 	%r207, %rd2769;
	cvt.u32.u64 	%r208, %rd236;
	rem.u32 	%r209, %r208, %r207;
	cvt.u64.u32 	%rd2828, %r209;
	bra.uni 	$L__BB1_196;
$L__BB1_195:
	rem.u64 	%rd2828, %rd236, %rd2769;
$L__BB1_196:
	shl.b64 	%rd240, %rd2828, 1;
	or.b64  	%rd1911, %rd240, %rd2769;
	and.b64  	%rd1912, %rd1911, -4294967296;
	setp.ne.s64 	%p65, %rd1912, 0;
	@%p65 bra 	$L__BB1_198;
	cvt.u32.u64 	%r210, %rd2769;
	cvt.u32.u64 	%r211, %rd240;
	rem.u32 	%r212, %r211, %r210;
	cvt.u64.u32 	%rd2829, %r212;
	bra.uni 	$L__BB1_199;
$L__BB1_198:
	rem.u64 	%rd2829, %rd240, %rd2769;
$L__BB1_199:
	shl.b64 	%rd244, %rd2829, 1;
	or.b64  	%rd1913, %rd244, %rd2769;
	and.b64  	%rd1914, %rd1913, -4294967296;
	setp.ne.s64 	%p66, %rd1914, 0;
	@%p66 bra 	$L__BB1_201;
	cvt.u32.u64 	%r213, %rd2769;
	cvt.u32.u64 	%r214, %rd244;
	rem.u32 	%r215, %r214, %r213;
	cvt.u64.u32 	%rd2830, %r215;
	bra.uni 	$L__BB1_202;
$L__BB1_201:
	rem.u64 	%rd2830, %rd244, %rd2769;
$L__BB1_202:
	shl.b64 	%rd248, %rd2830, 1;
	or.b64  	%rd1915, %rd248, %rd2769;
	and.b64  	%rd1916, %rd1915, -4294967296;
	setp.ne.s64 	%p67, %rd1916, 0;
	@%p67 bra 	$L__BB1_204;
	cvt.u32.u64 	%r216, %rd2769;
	cvt.u32.u64 	%r217, %rd248;
	rem.u32 	%r218, %r217, %r216;
	cvt.u64.u32 	%rd2831, %r218;
	bra.uni 	$L__BB1_205;
$L__BB1_204:
	rem.u64 	%rd2831, %rd248, %rd2769;
$L__BB1_205:
	shl.b64 	%rd252, %rd2831, 1;
	or.b64  	%rd1917, %rd252, %rd2769;
	and.b64  	%rd1918, %rd1917, -4294967296;
	setp.ne.s64 	%p68, %rd1918, 0;
	@%p68 bra 	$L__BB1_207;
	cvt.u32.u64 	%r219, %rd2769;
	cvt.u32.u64 	%r220, %rd252;
	rem.u32 	%r221, %r220, %r219;
	cvt.u64.u32 	%rd2832, %r221;
	bra.uni 	$L__BB1_208;
$L__BB1_207:
	rem.u64 	%rd2832, %rd252, %rd2769;
$L__BB1_208:
	shl.b64 	%rd256, %rd2832, 1;
	or.b64  	%rd1919, %rd256, %rd2769;
	and.b64  	%rd1920, %rd1919, -4294967296;
	setp.ne.s64 	%p69, %rd1920, 0;
	@%p69 bra 	$L__BB1_210;
	cvt.u32.u64 	%r222, %rd2769;
	cvt.u32.u64 	%r223, %rd256;
	rem.u32 	%r224, %r223, %r222;
	cvt.u64.u32 	%rd2833, %r224;
	bra.uni 	$L__BB1_211;
$L__BB1_210:
	rem.u64 	%rd2833, %rd256, %rd2769;
$L__BB1_211:
	shl.b64 	%rd260, %rd2833, 1;
	or.b64  	%rd1921, %rd260, %rd2769;
	and.b64  	%rd1922, %rd1921, -4294967296;
	setp.ne.s64 	%p70, %rd1922, 0;
	@%p70 bra 	$L__BB1_213;
	cvt.u32.u64 	%r225, %rd2769;
	cvt.u32.u64 	%r226, %rd260;
	rem.u32 	%r227, %r226, %r225;
	cvt.u64.u32 	%rd2834, %r227;
	bra.uni 	$L__BB1_214;
$L__BB1_213:
	rem.u64 	%rd2834, %rd260, %rd2769;
$L__BB1_214:
	shl.b64 	%rd264, %rd2834, 1;
	or.b64  	%rd1923, %rd264, %rd2769;
	and.b64  	%rd1924, %rd1923, -4294967296;
	setp.ne.s64 	%p71, %rd1924, 0;
	@%p71 bra 	$L__BB1_216;
	cvt.u32.u64 	%r228, %rd2769;
	cvt.u32.u64 	%r229, %rd264;
	rem.u32 	%r230, %r229, %r228;
	cvt.u64.u32 	%rd2835, %r230;
	bra.uni 	$L__BB1_217;
$L__BB1_216:
	rem.u64 	%rd2835, %rd264, %rd2769;
$L__BB1_217:
	shl.b64 	%rd268, %rd2835, 1;
	or.b64  	%rd1925, %rd268, %rd2769;
	and.b64  	%rd1926, %rd1925, -4294967296;
	setp.ne.s64 	%p72, %rd1926, 0;
	@%p72 bra 	$L__BB1_219;
	cvt.u32.u64 	%r231, %rd2769;
	cvt.u32.u64 	%r232, %rd268;
	rem.u32 	%r233, %r232, %r231;
	cvt.u64.u32 	%rd2836, %r233;
	bra.uni 	$L__BB1_220;
$L__BB1_219:
	rem.u64 	%rd2836, %rd268, %rd2769;
$L__BB1_220:
	shl.b64 	%rd272, %rd2836, 1;
	or.b64  	%rd1927, %rd272, %rd2769;
	and.b64  	%rd1928, %rd1927, -4294967296;
	setp.ne.s64 	%p73, %rd1928, 0;
	@%p73 bra 	$L__BB1_222;
	cvt.u32.u64 	%r234, %rd2769;
	cvt.u32.u64 	%r235, %rd272;
	rem.u32 	%r236, %r235, %r234;
	cvt.u64.u32 	%rd2837, %r236;
	bra.uni 	$L__BB1_223;
$L__BB1_222:
	rem.u64 	%rd2837, %rd272, %rd2769;
$L__BB1_223:
	shl.b64 	%rd276, %rd2837, 1;
	or.b64  	%rd1929, %rd276, %rd2769;
	and.b64  	%rd1930, %rd1929, -4294967296;
	setp.ne.s64 	%p74, %rd1930, 0;
	@%p74 bra 	$L__BB1_225;
	cvt.u32.u64 	%r237, %rd2769;
	cvt.u32.u64 	%r238, %rd276;
	rem.u32 	%r239, %r238, %r237;
	cvt.u64.u32 	%rd2838, %r239;
	bra.uni 	$L__BB1_226;
$L__BB1_225:
	rem.u64 	%rd2838, %rd276, %rd2769;
$L__BB1_226:
	shl.b64 	%rd280, %rd2838, 1;
	or.b64  	%rd1931, %rd280, %rd2769;
	and.b64  	%rd1932, %rd1931, -4294967296;
	setp.ne.s64 	%p75, %rd1932, 0;
	@%p75 bra 	$L__BB1_228;
	cvt.u32.u64 	%r240, %rd2769;
	cvt.u32.u64 	%r241, %rd280;
	rem.u32 	%r242, %r241, %r240;
	cvt.u64.u32 	%rd2839, %r242;
	bra.uni 	$L__BB1_229;
$L__BB1_228:
	rem.u64 	%rd2839, %rd280, %rd2769;
$L__BB1_229:
	shl.b64 	%rd284, %rd2839, 1;
	or.b64  	%rd1933, %rd284, %rd2769;
	and.b64  	%rd1934, %rd1933, -4294967296;
	setp.ne.s64 	%p76, %rd1934, 0;
	@%p76 bra 	$L__BB1_231;
	cvt.u32.u64 	%r243, %rd2769;
	cvt.u32.u64 	%r244, %rd284;
	rem.u32 	%r245, %r244, %r243;
	cvt.u64.u32 	%rd2840, %r245;
	bra.uni 	$L__BB1_232;
$L__BB1_231:
	rem.u64 	%rd2840, %rd284, %rd2769;
$L__BB1_232:
	shl.b64 	%rd288, %rd2840, 1;
	or.b64  	%rd1935, %rd288, %rd2769;
	and.b64  	%rd1936, %rd1935, -4294967296;
	setp.ne.s64 	%p77, %rd1936, 0;
	@%p77 bra 	$L__BB1_234;
	cvt.u32.u64 	%r246, %rd2769;
	cvt.u32.u64 	%r247, %rd288;
	rem.u32 	%r248, %r247, %r246;
	cvt.u64.u32 	%rd2841, %r248;
	bra.uni 	$L__BB1_235;
$L__BB1_234:
	rem.u64 	%rd2841, %rd288, %rd2769;
$L__BB1_235:
	shl.b64 	%rd292, %rd2841, 1;
	or.b64  	%rd1937, %rd292, %rd2769;
	and.b64  	%rd1938, %rd1937, -4294967296;
	setp.ne.s64 	%p78, %rd1938, 0;
	@%p78 bra 	$L__BB1_237;
	cvt.u32.u64 	%r249, %rd2769;
	cvt.u32.u64 	%r250, %rd292;
	rem.u32 	%r251, %r250, %r249;
	cvt.u64.u32 	%rd2842, %r251;
	bra.uni 	$L__BB1_238;
$L__BB1_237:
	rem.u64 	%rd2842, %rd292, %rd2769;
$L__BB1_238:
	shl.b64 	%rd296, %rd2842, 1;
	or.b64  	%rd1939, %rd296, %rd2769;
	and.b64  	%rd1940, %rd1939, -4294967296;
	setp.ne.s64 	%p79, %rd1940, 0;
	@%p79 bra 	$L__BB1_240;
	cvt.u32.u64 	%r252, %rd2769;
	cvt.u32.u64 	%r253, %rd296;
	rem.u32 	%r254, %r253, %r252;
	cvt.u64.u32 	%rd2843, %r254;
	bra.uni 	$L__BB1_241;
$L__BB1_240:
	rem.u64 	%rd2843, %rd296, %rd2769;
$L__BB1_241:
	shl.b64 	%rd300, %rd2843, 1;
	or.b64  	%rd1941, %rd300, %rd2769;
	and.b64  	%rd1942, %rd1941, -4294967296;
	setp.ne.s64 	%p80, %rd1942, 0;
	@%p80 bra 	$L__BB1_243;
	cvt.u32.u64 	%r255, %rd2769;
	cvt.u32.u64 	%r256, %rd300;
	rem.u32 	%r257, %r256, %r255;
	cvt.u64.u32 	%rd2844, %r257;
	bra.uni 	$L__BB1_244;
$L__BB1_243:
	rem.u64 	%rd2844, %rd300, %rd2769;
$L__BB1_244:
	shl.b64 	%rd304, %rd2844, 1;
	or.b64  	%rd1943, %rd304, %rd2769;
	and.b64  	%rd1944, %rd1943, -4294967296;
	setp.ne.s64 	%p81, %rd1944, 0;
	@%p81 bra 	$L__BB1_246;
	cvt.u32.u64 	%r258, %rd2769;
	cvt.u32.u64 	%r259, %rd304;
	rem.u32 	%r260, %r259, %r258;
	cvt.u64.u32 	%rd2845, %r260;
	bra.uni 	$L__BB1_247;
$L__BB1_246:
	rem.u64 	%rd2845, %rd304, %rd2769;
$L__BB1_247:
	shl.b64 	%rd308, %rd2845, 1;
	or.b64  	%rd1945, %rd308, %rd2769;
	and.b64  	%rd1946, %rd1945, -4294967296;
	setp.ne.s64 	%p82, %rd1946, 0;
	@%p82 bra 	$L__BB1_249;
	cvt.u32.u64 	%r261, %rd2769;
	cvt.u32.u64 	%r262, %rd308;
	rem.u32 	%r263, %r262, %r261;
	cvt.u64.u32 	%rd2846, %r263;
	bra.uni 	$L__BB1_250;
$L__BB1_249:
	rem.u64 	%rd2846, %rd308, %rd2769;
$L__BB1_250:
	shl.b64 	%rd312, %rd2846, 1;
	or.b64  	%rd1947, %rd312, %rd2769;
	and.b64  	%rd1948, %rd1947, -4294967296;
	setp.ne.s64 	%p83, %rd1948, 0;
	@%p83 bra 	$L__BB1_252;
	cvt.u32.u64 	%r264, %rd2769;
	cvt.u32.u64 	%r265, %rd312;
	rem.u32 	%r266, %r265, %r264;
	cvt.u64.u32 	%rd2847, %r266;
	bra.uni 	$L__BB1_253;
$L__BB1_252:
	rem.u64 	%rd2847, %rd312, %rd2769;
$L__BB1_253:
	shl.b64 	%rd316, %rd2847, 1;
	or.b64  	%rd1949, %rd316, %rd2769;
	and.b64  	%rd1950, %rd1949, -4294967296;
	setp.ne.s64 	%p84, %rd1950, 0;
	@%p84 bra 	$L__BB1_255;
	cvt.u32.u64 	%r267, %rd2769;
	cvt.u32.u64 	%r268, %rd316;
	rem.u32 	%r269, %r268, %r267;
	cvt.u64.u32 	%rd2848, %r269;
	bra.uni 	$L__BB1_256;
$L__BB1_255:
	rem.u64 	%rd2848, %rd316, %rd2769;
$L__BB1_256:
	shl.b64 	%rd320, %rd2848, 1;
	or.b64  	%rd1951, %rd320, %rd2769;
	and.b64  	%rd1952, %rd1951, -4294967296;
	setp.ne.s64 	%p85, %rd1952, 0;
	@%p85 bra 	$L__BB1_258;
	cvt.u32.u64 	%r270, %rd2769;
	cvt.u32.u64 	%r271, %rd320;
	rem.u32 	%r272, %r271, %r270;
	cvt.u64.u32 	%rd2849, %r272;
	bra.uni 	$L__BB1_259;
$L__BB1_258:
	rem.u64 	%rd2849, %rd320, %rd2769;
$L__BB1_259:
	shl.b64 	%rd324, %rd2849, 1;
	or.b64  	%rd1953, %rd324, %rd2769;
	and.b64  	%rd1954, %rd1953, -4294967296;
	setp.ne.s64 	%p86, %rd1954, 0;
	@%p86 bra 	$L__BB1_261;
	cvt.u32.u64 	%r273, %rd2769;
	cvt.u32.u64 	%r274, %rd324;
	rem.u32 	%r275, %r274, %r273;
	cvt.u64.u32 	%rd2850, %r275;
	bra.uni 	$L__BB1_262;
$L__BB1_261:
	rem.u64 	%rd2850, %rd324, %rd2769;
$L__BB1_262:
	shl.b64 	%rd328, %rd2850, 1;
	or.b64  	%rd1955, %rd328, %rd2769;
	and.b64  	%rd1956, %rd1955, -4294967296;
	setp.ne.s64 	%p87, %rd1956, 0;
	@%p87 bra 	$L__BB1_264;
	cvt.u32.u64 	%r276, %rd2769;
	cvt.u32.u64 	%r277, %rd328;
	rem.u32 	%r278, %r277, %r276;
	cvt.u64.u32 	%rd2851, %r278;
	bra.uni 	$L__BB1_265;
$L__BB1_264:
	rem.u64 	%rd2851, %rd328, %rd2769;
$L__BB1_265:
	shl.b64 	%rd332, %rd2851, 1;
	or.b64  	%rd1957, %rd332, %rd2769;
	and.b64  	%rd1958, %rd1957, -4294967296;
	setp.ne.s64 	%p88, %rd1958, 0;
	@%p88 bra 	$L__BB1_267;
	cvt.u32.u64 	%r279, %rd2769;
	cvt.u32.u64 	%r280, %rd332;
	rem.u32 	%r281, %r280, %r279;
	cvt.u64.u32 	%rd2852, %r281;
	bra.uni 	$L__BB1_268;
$L__BB1_267:
	rem.u64 	%rd2852, %rd332, %rd2769;
$L__BB1_268:
	shl.b64 	%rd336, %rd2852, 1;
	or.b64  	%rd1959, %rd336, %rd2769;
	and.b64  	%rd1960, %rd1959, -4294967296;
	setp.ne.s64 	%p89, %rd1960, 0;
	@%p89 bra 	$L__BB1_270;
	cvt.u32.u64 	%r282, %rd2769;
	cvt.u32.u64 	%r283, %rd336;
	rem.u32 	%r284, %r283, %r282;
	cvt.u64.u32 	%rd2853, %r284;
	bra.uni 	$L__BB1_271;
$L__BB1_270:
	rem.u64 	%rd2853, %rd336, %rd2769;
$L__BB1_271:
	shl.b64 	%rd340, %rd2853, 1;
	or.b64  	%rd1961, %rd340, %rd2769;
	and.b64  	%rd1962, %rd1961, -4294967296;
	setp.ne.s64 	%p90, %rd1962, 0;
	@%p90 bra 	$L__BB1_273;
	cvt.u32.u64 	%r285, %rd2769;
	cvt.u32.u64 	%r286, %rd340;
	rem.u32 	%r287, %r286, %r285;
	cvt.u64.u32 	%rd2854, %r287;
	bra.uni 	$L__BB1_274;
$L__BB1_273:
	rem.u64 	%rd2854, %rd340, %rd2769;
$L__BB1_274:
	shl.b64 	%rd344, %rd2854, 1;
	or.b64  	%rd1963, %rd344, %rd2769;
	and.b64  	%rd1964, %rd1963, -4294967296;
	setp.ne.s64 	%p91, %rd1964, 0;
	@%p91 bra 	$L__BB1_276;
	cvt.u32.u64 	%r288, %rd2769;
	cvt.u32.u64 	%r289, %rd344;
	rem.u32 	%r290, %r289, %r288;
	cvt.u64.u32 	%rd2855, %r290;
	bra.uni 	$L__BB1_277;
$L__BB1_276:
	rem.u64 	%rd2855, %rd344, %rd2769;
$L__BB1_277:
	shl.b64 	%rd348, %rd2855, 1;
	or.b64  	%rd1965, %rd348, %rd2769;
	and.b64  	%rd1966, %rd1965, -4294967296;
	setp.ne.s64 	%p92, %rd1966, 0;
	@%p92 bra 	$L__BB1_279;
	cvt.u32.u64 	%r291, %rd2769;
	cvt.u32.u64 	%r292, %rd348;
	rem.u32 	%r293, %r292, %r291;
	cvt.u64.u32 	%rd2856, %r293;
	bra.uni 	$L__BB1_280;
$L__BB1_279:
	rem.u64 	%rd2856, %rd348, %rd2769;
$L__BB1_280:
	shl.b64 	%rd352, %rd2856, 1;
	or.b64  	%rd1967, %rd352, %rd2769;
	and.b64  	%rd1968, %rd1967, -4294967296;
	setp.ne.s64 	%p93, %rd1968, 0;
	@%p93 bra 	$L__BB1_282;
	cvt.u32.u64 	%r294, %rd2769;
	cvt.u32.u64 	%r295, %rd352;
	rem.u32 	%r296, %r295, %r294;
	cvt.u64.u32 	%rd2857, %r296;
	bra.uni 	$L__BB1_283;
$L__BB1_282:
	rem.u64 	%rd2857, %rd352, %rd2769;
$L__BB1_283:
	add.s64 	%rd2858, %rd2857, %rd2792;
$L__BB1_284:
	or.b64  	%rd1969, %rd2858, %rd2769;
	and.b64  	%rd1970, %rd1969, -4294967296;
	setp.ne.s64 	%p94, %rd1970, 0;
	@%p94 bra 	$L__BB1_286;
	cvt.u32.u64 	%r297, %rd2769;
	cvt.u32.u64 	%r298, %rd2858;
	rem.u32 	%r299, %r298, %r297;
	cvt.u64.u32 	%rd2996, %r299;
	bra.uni 	$L__BB1_287;
$L__BB1_286:
	rem.u64 	%rd2996, %rd2858, %rd2769;
$L__BB1_287:
	mul.lo.s64 	%rd2926, %rd2790, %rd2790;
	mul.hi.u64 	%rd362, %rd2790, %rd2790;
	setp.eq.s64 	%p95, %rd362, 0;
	@%p95 bra 	$L__BB1_487;
	or.b64  	%rd1971, %rd2926, %rd2769;
	and.b64  	%rd1972, %rd1971, -4294967296;
	setp.ne.s64 	%p96, %rd1972, 0;
	@%p96 bra 	$L__BB1_290;
	cvt.u32.u64 	%r300, %rd2769;
	cvt.u32.u64 	%r301, %rd2926;
	rem.u32 	%r302, %r301, %r300;
	cvt.u64.u32 	%rd2860, %r302;
	bra.uni 	$L__BB1_291;
$L__BB1_290:
	rem.u64 	%rd2860, %rd2926, %rd2769;
$L__BB1_291:
	or.b64  	%rd1973, %rd362, %rd2769;
	and.b64  	%rd1974, %rd1973, -4294967296;
	setp.ne.s64 	%p97, %rd1974, 0;
	@%p97 bra 	$L__BB1_293;
	cvt.u32.u64 	%r303, %rd2769;
	cvt.u32.u64 	%r304, %rd362;
	rem.u32 	%r305, %r304, %r303;
	cvt.u64.u32 	%rd2861, %r305;
	bra.uni 	$L__BB1_294;
$L__BB1_293:
	rem.u64 	%rd2861, %rd362, %rd2769;
$L__BB1_294:
	shl.b64 	%rd369, %rd2861, 1;
	or.b64  	%rd1975, %rd369, %rd2769;
	and.b64  	%rd1976, %rd1975, -4294967296;
	setp.ne.s64 	%p98, %rd1976, 0;
	@%p98 bra 	$L__BB1_296;
	cvt.u32.u64 	%r306, %rd2769;
	cvt.u32.u64 	%r307, %rd369;
	rem.u32 	%r308, %r307, %r306;
	cvt.u64.u32 	%rd2862, %r308;
	bra.uni 	$L__BB1_297;
$L__BB1_296:
	rem.u64 	%rd2862, %rd369, %rd2769;
$L__BB1_297:
	shl.b64 	%rd373, %rd2862, 1;
	or.b64  	%rd1977, %rd373, %rd2769;
	and.b64  	%rd1978, %rd1977, -4294967296;
	setp.ne.s64 	%p99, %rd1978, 0;
	@%p99 bra 	$L__BB1_299;
	cvt.u32.u64 	%r309, %rd2769;
	cvt.u32.u64 	%r310, %rd373;
	rem.u32 	%r311, %r310, %r309;
	cvt.u64.u32 	%rd2863, %r311;
	bra.uni 	$L__BB1_300;
$L__BB1_299:
	rem.u64 	%rd2863, %rd373, %rd2769;
$L__BB1_300:
	shl.b64 	%rd377, %rd2863, 1;
	or.b64  	%rd1979, %rd377, %rd2769;
	and.b64  	%rd1980, %rd1979, -4294967296;
	setp.ne.s64 	%p100, %rd1980, 0;
	@%p100 bra 	$L__BB1_302;
	cvt.u32.u64 	%r312, %rd2769;
	cvt.u32.u64 	%r313, %rd377;
	rem.u32 	%r314, %r313, %r312;
	cvt.u64.u32 	%rd2864, %r314;
	bra.uni 	$L__BB1_303;
$L__BB1_302:
	rem.u64 	%rd2864, %rd377, %rd2769;
$L__BB1_303:
	shl.b64 	%rd381, %rd2864, 1;
	or.b64  	%rd1981, %rd381, %rd2769;
	and.b64  	%rd1982, %rd1981, -4294967296;
	setp.ne.s64 	%p101, %rd1982, 0;
	@%p101 bra 	$L__BB1_305;
	cvt.u32.u64 	%r315, %rd2769;
	cvt.u32.u64 	%r316, %rd381;
	rem.u32 	%r317, %r316, %r315;
	cvt.u64.u32 	%rd2865, %r317;
	bra.uni 	$L__BB1_306;
$L__BB1_305:
	rem.u64 	%rd2865, %rd381, %rd2769;
$L__BB1_306:
	shl.b64 	%rd385, %rd2865, 1;
	or.b64  	%rd1983, %rd385, %rd2769;
	and.b64  	%rd1984, %rd1983, -4294967296;
	setp.ne.s64 	%p102, %rd1984, 0;
	@%p102 bra 	$L__BB1_308;
	cvt.u32.u64 	%r318, %rd2769;
	cvt.u32.u64 	%r319, %rd385;
	rem.u32 	%r320, %r319, %r318;
	cvt.u64.u32 	%rd2866, %r320;
	bra.uni 	$L__BB1_309;
$L__BB1_308:
	rem.u64 	%rd2866, %rd385, %rd2769;
$L__BB1_309:
	shl.b64 	%rd389, %rd2866, 1;
	or.b64  	%rd1985, %rd389, %rd2769;
	and.b64  	%rd1986, %rd1985, -4294967296;
	setp.ne.s64 	%p103, %rd1986, 0;
	@%p103 bra 	$L__BB1_311;
	cvt.u32.u64 	%r321, %rd2769;
	cvt.u32.u64 	%r322, %rd389;
	rem.u32 	%r323, %r322, %r321;
	cvt.u64.u32 	%rd2867, %r323;
	bra.uni 	$L__BB1_312;
$L__BB1_311:
	rem.u64 	%rd2867, %rd389, %rd2769;
$L__BB1_312:
	shl.b64 	%rd393, %rd2867, 1;
	or.b64  	%rd1987, %rd393, %rd2769;
	and.b64  	%rd1988, %rd1987, -4294967296;
	setp.ne.s64 	%p104, %rd1988, 0;
	@%p104 bra 	$L__BB1_314;
	cvt.u32.u64 	%r324, %rd2769;
	cvt.u32.u64 	%r325, %rd393;
	rem.u32 	%r326, %r325, %r324;
	cvt.u64.u32 	%rd2868, %r326;
	bra.uni 	$L__BB1_315;
$L__BB1_314:
	rem.u64 	%rd2868, %rd393, %rd2769;
$L__BB1_315:
	shl.b64 	%rd397, %rd2868, 1;
	or.b64  	%rd1989, %rd397, %rd2769;
	and.b64  	%rd1990, %rd1989, -4294967296;
	setp.ne.s64 	%p105, %rd1990, 0;
	@%p105 bra 	$L__BB1_317;
	cvt.u32.u64 	%r327, %rd2769;
	cvt.u32.u64 	%r328, %rd397;
	rem.u32 	%r329, %r328, %r327;
	cvt.u64.u32 	%rd2869, %r329;
	bra.uni 	$L__BB1_318;
$L__BB1_317:
	rem.u64 	%rd2869, %rd397, %rd2769;
$L__BB1_318:
	shl.b64 	%rd401, %rd2869, 1;
	or.b64  	%rd1991, %rd401, %rd2769;
	and.b64  	%rd1992, %rd1991, -4294967296;
	setp.ne.s64 	%p106, %rd1992, 0;
	@%p106 bra 	$L__BB1_320;
	cvt.u32.u64 	%r330, %rd2769;
	cvt.u32.u64 	%r331, %rd401;
	rem.u32 	%r332, %r331, %r330;
	cvt.u64.u32 	%rd2870, %r332;
	bra.uni 	$L__BB1_321;
$L__BB1_320:
	rem.u64 	%rd2870, %rd401, %rd2769;
$L__BB1_321:
	shl.b64 	%rd405, %rd2870, 1;
	or.b64  	%rd1993, %rd405, %rd2769;
	and.b64  	%rd1994, %rd1993, -4294967296;
	setp.ne.s64 	%p107, %rd1994, 0;
	@%p107 bra 	$L__BB1_323;
	cvt.u32.u64 	%r333, %rd2769;
	cvt.u32.u64 	%r334, %rd405;
	rem.u32 	%r335, %r334, %r333;
	cvt.u64.u32 	%rd2871, %r335;
	bra.uni 	$L__BB1_324;
$L__BB1_323:
	rem.u64 	%rd2871, %rd405, %rd2769;
$L__BB1_324:
	shl.b64 	%rd409, %rd2871, 1;
	or.b64  	%rd1995, %rd409, %rd2769;
	and.b64  	%rd1996, %rd1995, -4294967296;
	setp.ne.s64 	%p108, %rd1996, 0;
	@%p108 bra 	$L__BB1_326;
	cvt.u32.u64 	%r336, %rd2769;
	cvt.u32.u64 	%r337, %rd409;
	rem.u32 	%r338, %r337, %r336;
	cvt.u64.u32 	%rd2872, %r338;
	bra.uni 	$L__BB1_327;
$L__BB1_326:
	rem.u64 	%rd2872, %rd409, %rd2769;
$L__BB1_327:
	shl.b64 	%rd413, %rd2872, 1;
	or.b64  	%rd1997, %rd413, %rd2769;
	and.b64  	%rd1998, %rd1997, -4294967296;
	setp.ne.s64 	%p109, %rd1998, 0;
	@%p109 bra 	$L__BB1_329;
	cvt.u32.u64 	%r339, %rd2769;
	cvt.u32.u64 	%r340, %rd413;
	rem.u32 	%r341, %r340, %r339;
	cvt.u64.u32 	%rd2873, %r341;
	bra.uni 	$L__BB1_330;
$L__BB1_329:
	rem.u64 	%rd2873, %rd413, %rd2769;
$L__BB1_330:
	shl.b64 	%rd417, %rd2873, 1;
	or.b64  	%rd1999, %rd417, %rd2769;
	and.b64  	%rd2000, %rd1999, -4294967296;
	setp.ne.s64 	%p110, %rd2000, 0;
	@%p110 bra 	$L__BB1_332;
	cvt.u32.u64 	%r342, %rd2769;
	cvt.u32.u64 	%r343, %rd417;
	rem.u32 	%r344, %r343, %r342;
	cvt.u64.u32 	%rd2874, %r344;
	bra.uni 	$L__BB1_333;
$L__BB1_332:
	rem.u64 	%rd2874, %rd417, %rd2769;
$L__BB1_333:
	shl.b64 	%rd421, %rd2874, 1;
	or.b64  	%rd2001, %rd421, %rd2769;
	and.b64  	%rd2002, %rd2001, -4294967296;
	setp.ne.s64 	%p111, %rd2002, 0;
	@%p111 bra 	$L__BB1_335;
	cvt.u32.u64 	%r345, %rd2769;
	cvt.u32.u64 	%r346, %rd421;
	rem.u32 	%r347, %r346, %r345;
	cvt.u64.u32 	%rd2875, %r347;
	bra.uni 	$L__BB1_336;
$L__BB1_335:
	rem.u64 	%rd2875, %rd421, %rd2769;
$L__BB1_336:
	shl.b64 	%rd425, %rd2875, 1;
	or.b64  	%rd2003, %rd425, %rd2769;
	and.b64  	%rd2004, %rd2003, -4294967296;
	setp.ne.s64 	%p112, %rd2004, 0;
	@%p112 bra 	$L__BB1_338;
	cvt.u32.u64 	%r348, %rd2769;
	cvt.u32.u64 	%r349, %rd425;
	rem.u32 	%r350, %r349, %r348;
	cvt.u64.u32 	%rd2876, %r350;
	bra.uni 	$L__BB1_339;
$L__BB1_338:
	rem.u64 	%rd2876, %rd425, %rd2769;
$L__BB1_339:
	shl.b64 	%rd429, %rd2876, 1;
	or.b64  	%rd2005, %rd429, %rd2769;
	and.b64  	%rd2006, %rd2005, -4294967296;
	setp.ne.s64 	%p113, %rd2006, 0;
	@%p113 bra 	$L__BB1_341;
	cvt.u32.u64 	%r351, %rd2769;
	cvt.u32.u64 	%r352, %rd429;
	rem.u32 	%r353, %r352, %r351;
	cvt.u64.u32 	%rd2877, %r353;
	bra.uni 	$L__BB1_342;
$L__BB1_341:
	rem.u64 	%rd2877, %rd429, %rd2769;
$L__BB1_342:
	shl.b64 	%rd433, %rd2877, 1;
	or.b64  	%rd2007, %rd433, %rd2769;
	and.b64  	%rd2008, %rd2007, -4294967296;
	setp.ne.s64 	%p114, %rd2008, 0;
	@%p114 bra 	$L__BB1_344;
	cvt.u32.u64 	%r354, %rd2769;
	cvt.u32.u64 	%r355, %rd433;
	rem.u32 	%r356, %r355, %r354;
	cvt.u64.u32 	%rd2878, %r356;
	bra.uni 	$L__BB1_345;
$L__BB1_344:
	rem.u64 	%rd2878, %rd433, %rd2769;
$L__BB1_345:
	shl.b64 	%rd437, %rd2878, 1;
	or.b64  	%rd2009, %rd437, %rd2769;
	and.b64  	%rd2010, %rd2009, -4294967296;
	setp.ne.s64 	%p115, %rd2010, 0;
	@%p115 bra 	$L__BB1_347;
	cvt.u32.u64 	%r357, %rd2769;
	cvt.u32.u64 	%r358, %rd437;
	rem.u32 	%r359, %r358, %r357;
	cvt.u64.u32 	%rd2879, %r359;
	bra.uni 	$L__BB1_348;
$L__BB1_347:
	rem.u64 	%rd2879, %rd437, %rd2769;
$L__BB1_348:
	shl.b64 	%rd441, %rd2879, 1;
	or.b64  	%rd2011, %rd441, %rd2769;
	and.b64  	%rd2012, %rd2011, -4294967296;
	setp.ne.s64 	%p116, %rd2012, 0;
	@%p116 bra 	$L__BB1_350;
	cvt.u32.u64 	%r360, %rd2769;
	cvt.u32.u64 	%r361, %rd441;
	rem.u32 	%r362, %r361, %r360;
	cvt.u64.u32 	%rd2880, %r362;
	bra.uni 	$L__BB1_351;
$L__BB1_350:
	rem.u64 	%rd2880, %rd441, %rd2769;
$L__BB1_351:
	shl.b64 	%rd445, %rd2880, 1;
	or.b64  	%rd2013, %rd445, %rd2769;
	and.b64  	%rd2014, %rd2013, -4294967296;
	setp.ne.s64 	%p117, %rd2014, 0;
	@%p117 bra 	$L__BB1_353;
	cvt.u32.u64 	%r363, %rd2769;
	cvt.u32.u64 	%r364, %rd445;
	rem.u32 	%r365, %r364, %r363;
	cvt.u64.u32 	%rd2881, %r365;
	bra.uni 	$L__BB1_354;
$L__BB1_353:
	rem.u64 	%rd2881, %rd445, %rd2769;
$L__BB1_354:
	shl.b64 	%rd449, %rd2881, 1;
	or.b64  	%rd2015, %rd449, %rd2769;
	and.b64  	%rd2016, %rd2015, -4294967296;
	setp.ne.s64 	%p118, %rd2016, 0;
	@%p118 bra 	$L__BB1_356;
	cvt.u32.u64 	%r366, %rd2769;
	cvt.u32.u64 	%r367, %rd449;
	rem.u32 	%r368, %r367, %r366;
	cvt.u64.u32 	%rd2882, %r368;
	bra.uni 	$L__BB1_357;
$L__BB1_356:
	rem.u64 	%rd2882, %rd449, %rd2769;
$L__BB1_357:
	shl.b64 	%rd453, %rd2882, 1;
	or.b64  	%rd2017, %rd453, %rd2769;
	and.b64  	%rd2018, %rd2017, -4294967296;
	setp.ne.s64 	%p119, %rd2018, 0;
	@%p119 bra 	$L__BB1_359;
	cvt.u32.u64 	%r369, %rd2769;
	cvt.u32.u64 	%r370, %rd453;
	rem.u32 	%r371, %r370, %r369;
	cvt.u64.u32 	%rd2883, %r371;
	bra.uni 	$L__BB1_360;
$L__BB1_359:
	rem.u64 	%rd2883, %rd453, %rd2769;
$L__BB1_360:
	shl.b64 	%rd457, %rd2883, 1;
	or.b64  	%rd2019, %rd457, %rd2769;
	and.b64  	%rd2020, %rd2019, -4294967296;
	setp.ne.s64 	%p120, %rd2020, 0;
	@%p120 bra 	$L__BB1_362;
	cvt.u32.u64 	%r372, %rd2769;
	cvt.u32.u64 	%r373, %rd457;
	rem.u32 	%r374, %r373, %r372;
	cvt.u64.u32 	%rd2884, %r374;
	bra.uni 	$L__BB1_363;
$L__BB1_362:
	rem.u64 	%rd2884, %rd457, %rd2769;
$L__BB1_363:
	shl.b64 	%rd461, %rd2884, 1;
	or.b64  	%rd2021, %rd461, %rd2769;
	and.b64  	%rd2022, %rd2021, -4294967296;
	setp.ne.s64 	%p121, %rd2022, 0;
	@%p121 bra 	$L__BB1_365;
	cvt.u32.u64 	%r375, %rd2769;
	cvt.u32.u64 	%r376, %rd461;
	rem.u32 	%r377, %r376, %r375;
	cvt.u64.u32 	%rd2885, %r377;
	bra.uni 	$L__BB1_366;
$L__BB1_365:
	rem.u64 	%rd2885, %rd461, %rd2769;
$L__BB1_366:
	shl.b64 	%rd465, %rd2885, 1;
	or.b64  	%rd2023, %rd465, %rd2769;
	and.b64  	%rd2024, %rd2023, -4294967296;
	setp.ne.s64 	%p122, %rd2024, 0;
	@%p122 bra 	$L__BB1_368;
	cvt.u32.u64 	%r378, %rd2769;
	cvt.u32.u64 	%r379, %rd465;
	rem.u32 	%r380, %r379, %r378;
	cvt.u64.u32 	%rd2886, %r380;
	bra.uni 	$L__BB1_369;
$L__BB1_368:
	rem.u64 	%rd2886, %rd465, %rd2769;
$L__BB1_369:
	shl.b64 	%rd469, %rd2886, 1;
	or.b64  	%rd2025, %rd469, %rd2769;
	and.b64  	%rd2026, %rd2025, -4294967296;
	setp.ne.s64 	%p123, %rd2026, 0;
	@%p123 bra 	$L__BB1_371;
	cvt.u32.u64 	%r381, %rd2769;
	cvt.u32.u64 	%r382, %rd469;
	rem.u32 	%r383, %r382, %r381;
	cvt.u64.u32 	%rd2887, %r383;
	bra.uni 	$L__BB1_372;
$L__BB1_371:
	rem.u64 	%rd2887, %rd469, %rd2769;
$L__BB1_372:
	shl.b64 	%rd473, %rd2887, 1;
	or.b64  	%rd2027, %rd473, %rd2769;
	and.b64  	%rd2028, %rd2027, -4294967296;
	setp.ne.s64 	%p124, %rd2028, 0;
	@%p124 bra 	$L__BB1_374;
	cvt.u32.u64 	%r384, %rd2769;
	cvt.u32.u64 	%r385, %rd473;
	rem.u32 	%r386, %r385, %r384;
	cvt.u64.u32 	%rd2888, %r386;
	bra.uni 	$L__BB1_375;
$L__BB1_374:
	rem.u64 	%rd2888, %rd473, %rd2769;
$L__BB1_375:
	shl.b64 	%rd477, %rd2888, 1;
	or.b64  	%rd2029, %rd477, %rd2769;
	and.b64  	%rd2030, %rd2029, -4294967296;
	setp.ne.s64 	%p125, %rd2030, 0;
	@%p125 bra 	$L__BB1_377;
	cvt.u32.u64 	%r387, %rd2769;
	cvt.u32.u64 	%r388, %rd477;
	rem.u32 	%r389, %r388, %r387;
	cvt.u64.u32 	%rd2889, %r389;
	bra.uni 	$L__BB1_378;
$L__BB1_377:
	rem.u64 	%rd2889, %rd477, %rd2769;
$L__BB1_378:
	shl.b64 	%rd481, %rd2889, 1;
	or.b64  	%rd2031, %rd481, %rd2769;
	and.b64  	%rd2032, %rd2031, -4294967296;
	setp.ne.s64 	%p126, %rd2032, 0;
	@%p126 bra 	$L__BB1_380;
	cvt.u32.u64 	%r390, %rd2769;
	cvt.u32.u64 	%r391, %rd481;
	rem.u32 	%r392, %r391, %r390;
	cvt.u64.u32 	%rd2890, %r392;
	bra.uni 	$L__BB1_381;
$L__BB1_380:
	rem.u64 	%rd2890, %rd481, %rd2769;
$L__BB1_381:
	shl.b64 	%rd485, %rd2890, 1;
	or.b64  	%rd2033, %rd485, %rd2769;
	and.b64  	%rd2034, %rd2033, -4294967296;
	setp.ne.s64 	%p127, %rd2034, 0;
	@%p127 bra 	$L__BB1_383;
	cvt.u32.u64 	%r393, %rd2769;
	cvt.u32.u64 	%r394, %rd485;
	rem.u32 	%r395, %r394, %r393;
	cvt.u64.u32 	%rd2891, %r395;
	bra.uni 	$L__BB1_384;
$L__BB1_383:
	rem.u64 	%rd2891, %rd485, %rd2769;
$L__BB1_384:
	shl.b64 	%rd489, %rd2891, 1;
	or.b64  	%rd2035, %rd489, %rd2769;
	and.b64  	%rd2036, %rd2035, -4294967296;
	setp.ne.s64 	%p128, %rd2036, 0;
	@%p128 bra 	$L__BB1_386;
	cvt.u32.u64 	%r396, %rd2769;
	cvt.u32.u64 	%r397, %rd489;
	rem.u32 	%r398, %r397, %r396;
	cvt.u64.u32 	%rd2892, %r398;
	bra.uni 	$L__BB1_387;
$L__BB1_386:
	rem.u64 	%rd2892, %rd489, %rd2769;
$L__BB1_387:
	shl.b64 	%rd493, %rd2892, 1;
	or.b64  	%rd2037, %rd493, %rd2769;
	and.b64  	%rd2038, %rd2037, -4294967296;
	setp.ne.s64 	%p129, %rd2038, 0;
	@%p129 bra 	$L__BB1_389;
	cvt.u32.u64 	%r399, %rd2769;
	cvt.u32.u64 	%r400, %rd493;
	rem.u32 	%r401, %r400, %r399;
	cvt.u64.u32 	%rd2893, %r401;
	bra.uni 	$L__BB1_390;
$L__BB1_389:
	rem.u64 	%rd2893, %rd493, %rd2769;
$L__BB1_390:
	shl.b64 	%rd497, %rd2893, 1;
	or.b64  	%rd2039, %rd497, %rd2769;
	and.b64  	%rd2040, %rd2039, -4294967296;
	setp.ne.s64 	%p130, %rd2040, 0;
	@%p130 bra 	$L__BB1_392;
	cvt.u32.u64 	%r402, %rd2769;
	cvt.u32.u64 	%r403, %rd497;
	rem.u32 	%r404, %r403, %r402;
	cvt.u64.u32 	%rd2894, %r404;
	bra.uni 	$L__BB1_393;
$L__BB1_392:
	rem.u64 	%rd2894, %rd497, %rd2769;
$L__BB1_393:
	shl.b64 	%rd501, %rd2894, 1;
	or.b64  	%rd2041, %rd501, %rd2769;
	and.b64  	%rd2042, %rd2041, -4294967296;
	setp.ne.s64 	%p131, %rd2042, 0;
	@%p131 bra 	$L__BB1_395;
	cvt.u32.u64 	%r405, %rd2769;
	cvt.u32.u64 	%r406, %rd501;
	rem.u32 	%r407, %r406, %r405;
	cvt.u64.u32 	%rd2895, %r407;
	bra.uni 	$L__BB1_396;
$L__BB1_395:
	rem.u64 	%rd2895, %rd501, %rd2769;
$L__BB1_396:
	shl.b64 	%rd505, %rd2895, 1;
	or.b64  	%rd2043, %rd505, %rd2769;
	and.b64  	%rd2044, %rd2043, -4294967296;
	setp.ne.s64 	%p132, %rd2044, 0;
	@%p132 bra 	$L__BB1_398;
	cvt.u32.u64 	%r408, %rd2769;
	cvt.u32.u64 	%r409, %rd505;
	rem.u32 	%r410, %r409, %r408;
	cvt.u64.u32 	%rd2896, %r410;
	bra.uni 	$L__BB1_399;
$L__BB1_398:
	rem.u64 	%rd2896, %rd505, %rd2769;
$L__BB1_399:
	shl.b64 	%rd509, %rd2896, 1;
	or.b64  	%rd2045, %rd509, %rd2769;
	and.b64  	%rd2046, %rd2045, -4294967296;
	setp.ne.s64 	%p133, %rd2046, 0;
	@%p133 bra 	$L__BB1_401;
	cvt.u32.u64 	%r411, %rd2769;
	cvt.u32.u64 	%r412, %rd509;
	rem.u32 	%r413, %r412, %r411;
	cvt.u64.u32 	%rd2897, %r413;
	bra.uni 	$L__BB1_402;
$L__BB1_401:
	rem.u64 	%rd2897, %rd509, %rd2769;
$L__BB1_402:
	shl.b64 	%rd513, %rd2897, 1;
	or.b64  	%rd2047, %rd513, %rd2769;
	and.b64  	%rd2048, %rd2047, -4294967296;
	setp.ne.s64 	%p134, %rd2048, 0;
	@%p134 bra 	$L__BB1_404;
	cvt.u32.u64 	%r414, %rd2769;
	cvt.u32.u64 	%r415, %rd513;
	rem.u32 	%r416, %r415, %r414;
	cvt.u64.u32 	%rd2898, %r416;
	bra.uni 	$L__BB1_405;
$L__BB1_404:
	rem.u64 	%rd2898, %rd513, %rd2769;
$L__BB1_405:
	shl.b64 	%rd517, %rd2898, 1;
	or.b64  	%rd2049, %rd517, %rd2769;
	and.b64  	%rd2050, %rd2049, -4294967296;
	setp.ne.s64 	%p135, %rd2050, 0;
	@%p135 bra 	$L__BB1_407;
	cvt.u32.u64 	%r417, %rd2769;
	cvt.u32.u64 	%r418, %rd517;
	rem.u32 	%r419, %r418, %r417;
	cvt.u64.u32 	%rd2899, %r419;
	bra.uni 	$L__BB1_408;
$L__BB1_407:
	rem.u64 	%rd2899, %rd517, %rd2769;
$L__BB1_408:
	shl.b64 	%rd521, %rd2899, 1;
	or.b64  	%rd2051, %rd521, %rd2769;
	and.b64  	%rd2052, %rd2051, -4294967296;
	setp.ne.s64 	%p136, %rd2052, 0;
	@%p136 bra 	$L__BB1_410;
	cvt.u32.u64 	%r420, %rd2769;
	cvt.u32.u64 	%r421, %rd521;
	rem.u32 	%r422, %r421, %r420;
	cvt.u64.u32 	%rd2900, %r422;
	bra.uni 	$L__BB1_411;
$L__BB1_410:
	rem.u64 	%rd2900, %rd521, %rd2769;
$L__BB1_411:
	shl.b64 	%rd525, %rd2900, 1;
	or.b64  	%rd2053, %rd525, %rd2769;
	and.b64  	%rd2054, %rd2053, -4294967296;
	setp.ne.s64 	%p137, %rd2054, 0;
	@%p137 bra 	$L__BB1_413;
	cvt.u32.u64 	%r423, %rd2769;
	cvt.u32.u64 	%r424, %rd525;
	rem.u32 	%r425, %r424, %r423;
	cvt.u64.u32 	%rd2901, %r425;
	bra.uni 	$L__BB1_414;
$L__BB1_413:
	rem.u64 	%rd2901, %rd525, %rd2769;
$L__BB1_414:
	shl.b64 	%rd529, %rd2901, 1;
	or.b64  	%rd2055, %rd529, %rd2769;
	and.b64  	%rd2056, %rd2055, -4294967296;
	setp.ne.s64 	%p138, %rd2056, 0;
	@%p138 bra 	$L__BB1_416;
	cvt.u32.u64 	%r426, %rd2769;
	cvt.u32.u64 	%r427, %rd529;
	rem.u32 	%r428, %r427, %r426;
	cvt.u64.u32 	%rd2902, %r428;
	bra.uni 	$L__BB1_417;
$L__BB1_416:
	rem.u64 	%rd2902, %rd529, %rd2769;
$L__BB1_417:
	shl.b64 	%rd533, %rd2902, 1;
	or.b64  	%rd2057, %rd533, %rd2769;
	and.b64  	%rd2058, %rd2057, -4294967296;
	setp.ne.s64 	%p139, %rd2058, 0;
	@%p139 bra 	$L__BB1_419;
	cvt.u32.u64 	%r429, %rd2769;
	cvt.u32.u64 	%r430, %rd533;
	rem.u32 	%r431, %r430, %r429;
	cvt.u64.u32 	%rd2903, %r431;
	bra.uni 	$L__BB1_420;
$L__BB1_419:
	rem.u64 	%rd2903, %rd533, %rd2769;
$L__BB1_420:
	shl.b64 	%rd537, %rd2903, 1;
	or.b64  	%rd2059, %rd537, %rd2769;
	and.b64  	%rd2060, %rd2059, -4294967296;
	setp.ne.s64 	%p140, %rd2060, 0;
	@%p140 bra 	$L__BB1_422;
	cvt.u32.u64 	%r432, %rd2769;
	cvt.u32.u64 	%r433, %rd537;
	rem.u32 	%r434, %r433, %r432;
	cvt.u64.u32 	%rd2904, %r434;
	bra.uni 	$L__BB1_423;
$L__BB1_422:
	rem.u64 	%rd2904, %rd537, %rd2769;
$L__BB1_423:
	shl.b64 	%rd541, %rd2904, 1;
	or.b64  	%rd2061, %rd541, %rd2769;
	and.b64  	%rd2062, %rd2061, -4294967296;
	setp.ne.s64 	%p141, %rd2062, 0;
	@%p141 bra 	$L__BB1_425;
	cvt.u32.u64 	%r435, %rd2769;
	cvt.u32.u64 	%r436, %rd541;
	rem.u32 	%r437, %r436, %r435;
	cvt.u64.u32 	%rd2905, %r437;
	bra.uni 	$L__BB1_426;
$L__BB1_425:
	rem.u64 	%rd2905, %rd541, %rd2769;
$L__BB1_426:
	shl.b64 	%rd545, %rd2905, 1;
	or.b64  	%rd2063, %rd545, %rd2769;
	and.b64  	%rd2064, %rd2063, -4294967296;
	setp.ne.s64 	%p142, %rd2064, 0;
	@%p142 bra 	$L__BB1_428;
	cvt.u32.u64 	%r438, %rd2769;
	cvt.u32.u64 	%r439, %rd545;
	rem.u32 	%r440, %r439, %r438;
	cvt.u64.u32 	%rd2906, %r440;
	bra.uni 	$L__BB1_429;
$L__BB1_428:
	rem.u64 	%rd2906, %rd545, %rd2769;
$L__BB1_429:
	shl.b64 	%rd549, %rd2906, 1;
	or.b64  	%rd2065, %rd549, %rd2769;
	and.b64  	%rd2066, %rd2065, -4294967296;
	setp.ne.s64 	%p143, %rd2066, 0;
	@%p143 bra 	$L__BB1_431;
	cvt.u32.u64 	%r441, %rd2769;
	cvt.u32.u64 	%r442, %rd549;
	rem.u32 	%r443, %r442, %r441;
	cvt.u64.u32 	%rd2907, %r443;
	bra.uni 	$L__BB1_432;
$L__BB1_431:
	rem.u64 	%rd2907, %rd549, %rd2769;
$L__BB1_432:
	shl.b64 	%rd553, %rd2907, 1;
	or.b64  	%rd2067, %rd553, %rd2769;
	and.b64  	%rd2068, %rd2067, -4294967296;
	setp.ne.s64 	%p144, %rd2068, 0;
	@%p144 bra 	$L__BB1_434;
	cvt.u32.u64 	%r444, %rd2769;
	cvt.u32.u64 	%r445, %rd553;
	rem.u32 	%r446, %r445, %r444;
	cvt.u64.u32 	%rd2908, %r446;
	bra.uni 	$L__BB1_435;
$L__BB1_434:
	rem.u64 	%rd2908, %rd553, %rd2769;
$L__BB1_435:
	shl.b64 	%rd557, %rd2908, 1;
	or.b64  	%rd2069, %rd557, %rd2769;
	and.b64  	%rd2070, %rd2069, -4294967296;
	setp.ne.s64 	%p145, %rd2070, 0;
	@%p145 bra 	$L__BB1_437;
	cvt.u32.u64 	%r447, %rd2769;
	cvt.u32.u64 	%r448, %rd557;
	rem.u32 	%r449, %r448, %r447;
	cvt.u64.u32 	%rd2909, %r449;
	bra.uni 	$L__BB1_438;
$L__BB1_437:
	rem.u64 	%rd2909, %rd557, %rd2769;
$L__BB1_438:
	shl.b64 	%rd561, %rd2909, 1;
	or.b64  	%rd2071, %rd561, %rd2769;
	and.b64  	%rd2072, %rd2071, -4294967296;
	setp.ne.s64 	%p146, %rd2072, 0;
	@%p146 bra 	$L__BB1_440;
	cvt.u32.u64 	%r450, %rd2769;
	cvt.u32.u64 	%r451, %rd561;
	rem.u32 	%r452, %r451, %r450;
	cvt.u64.u32 	%rd2910, %r452;
	bra.uni 	$L__BB1_441;
$L__BB1_440:
	rem.u64 	%rd2910, %rd561, %rd2769;
$L__BB1_441:
	shl.b64 	%rd565, %rd2910, 1;
	or.b64  	%rd2073, %rd565, %rd2769;
	and.b64  	%rd2074, %rd2073, -4294967296;
	setp.ne.s64 	%p147, %rd2074, 0;
	@%p147 bra 	$L__BB1_443;
	cvt.u32.u64 	%r453, %rd2769;
	cvt.u32.u64 	%r454, %rd565;
	rem.u32 	%r455, %r454, %r453;
	cvt.u64.u32 	%rd2911, %r455;
	bra.uni 	$L__BB1_444;
$L__BB1_443:
	rem.u64 	%rd2911, %rd565, %rd2769;
$L__BB1_444:
	shl.b64 	%rd569, %rd2911, 1;
	or.b64  	%rd2075, %rd569, %rd2769;
	and.b64  	%rd2076, %rd2075, -4294967296;
	setp.ne.s64 	%p148, %rd2076, 0;
	@%p148 bra 	$L__BB1_446;
	cvt.u32.u64 	%r456, %rd2769;
	cvt.u32.u64 	%r457, %rd569;
	rem.u32 	%r458, %r457, %r456;
	cvt.u64.u32 	%rd2912, %r458;
	bra.uni 	$L__BB1_447;
$L__BB1_446:
	rem.u64 	%rd2912, %rd569, %rd2769;
$L__BB1_447:
	shl.b64 	%rd573, %rd2912, 1;
	or.b64  	%rd2077, %rd573, %rd2769;
	and.b64  	%rd2078, %rd2077, -4294967296;
	setp.ne.s64 	%p149, %rd2078, 0;
	@%p149 bra 	$L__BB1_449;
	cvt.u32.u64 	%r459, %rd2769;
	cvt.u32.u64 	%r460, %rd573;
	rem.u32 	%r461, %r460, %r459;
	cvt.u64.u32 	%rd2913, %r461;
	bra.uni 	$L__BB1_450;
$L__BB1_449:
	rem.u64 	%rd2913, %rd573, %rd2769;
$L__BB1_450:
	shl.b64 	%rd577, %rd2913, 1;
	or.b64  	%rd2079, %rd577, %rd2769;
	and.b64  	%rd2080, %rd2079, -4294967296;
	setp.ne.s64 	%p150, %rd2080, 0;
	@%p150 bra 	$L__BB1_452;
	cvt.u32.u64 	%r462, %rd2769;
	cvt.u32.u64 	%r463, %rd577;
	rem.u32 	%r464, %r463, %r462;
	cvt.u64.u32 	%rd2914, %r464;
	bra.uni 	$L__BB1_453;
$L__BB1_452:
	rem.u64 	%rd2914, %rd577, %rd2769;
$L__BB1_453:
	shl.b64 	%rd581, %rd2914, 1;
	or.b64  	%rd2081, %rd581, %rd2769;
	and.b64  	%rd2082, %rd2081, -4294967296;
	setp.ne.s64 	%p151, %rd2082, 0;
	@%p151 bra 	$L__BB1_455;
	cvt.u32.u64 	%r465, %rd2769;
	cvt.u32.u64 	%r466, %rd581;
	rem.u32 	%r467, %r466, %r465;
	cvt.u64.u32 	%rd2915, %r467;
	bra.uni 	$L__BB1_456;
$L__BB1_455:
	rem.u64 	%rd2915, %rd581, %rd2769;
$L__BB1_456:
	shl.b64 	%rd585, %rd2915, 1;
	or.b64  	%rd2083, %rd585, %rd2769;
	and.b64  	%rd2084, %rd2083, -4294967296;
	setp.ne.s64 	%p152, %rd2084, 0;
	@%p152 bra 	$L__BB1_458;
	cvt.u32.u64 	%r468, %rd2769;
	cvt.u32.u64 	%r469, %rd585;
	rem.u32 	%r470, %r469, %r468;
	cvt.u64.u32 	%rd2916, %r470;
	bra.uni 	$L__BB1_459;
$L__BB1_458:
	rem.u64 	%rd2916, %rd585, %rd2769;
$L__BB1_459:
	shl.b64 	%rd589, %rd2916, 1;
	or.b64  	%rd2085, %rd589, %rd2769;
	and.b64  	%rd2086, %rd2085, -4294967296;
	setp.ne.s64 	%p153, %rd2086, 0;
	@%p153 bra 	$L__BB1_461;
	cvt.u32.u64 	%r471, %rd2769;
	cvt.u32.u64 	%r472, %rd589;
	rem.u32 	%r473, %r472, %r471;
	cvt.u64.u32 	%rd2917, %r473;
	bra.uni 	$L__BB1_462;
$L__BB1_461:
	rem.u64 	%rd2917, %rd589, %rd2769;
$L__BB1_462:
	shl.b64 	%rd593, %rd2917, 1;
	or.b64  	%rd2087, %rd593, %rd2769;
	and.b64  	%rd2088, %rd2087, -4294967296;
	setp.ne.s64 	%p154, %rd2088, 0;
	@%p154 bra 	$L__BB1_464;
	cvt.u32.u64 	%r474, %rd2769;
	cvt.u32.u64 	%r475, %rd593;
	rem.u32 	%r476, %r475, %r474;
	cvt.u64.u32 	%rd2918, %r476;
	bra.uni 	$L__BB1_465;
$L__BB1_464:
	rem.u64 	%rd2918, %rd593, %rd2769;
$L__BB1_465:
	shl.b64 	%rd597, %rd2918, 1;
	or.b64  	%rd2089, %rd597, %rd2769;
	and.b64  	%rd2090, %rd2089, -4294967296;
	setp.ne.s64 	%p155, %rd2090, 0;
	@%p155 bra 	$L__BB1_467;
	cvt.u32.u64 	%r477, %rd2769;
	cvt.u32.u64 	%r478, %rd597;
	rem.u32 	%r479, %r478, %r477;
	cvt.u64.u32 	%rd2919, %r479;
	bra.uni 	$L__BB1_468;
$L__BB1_467:
	rem.u64 	%rd2919, %rd597, %rd2769;
$L__BB1_468:
	shl.b64 	%rd601, %rd2919, 1;
	or.b64  	%rd2091, %rd601, %rd2769;
	and.b64  	%rd2092, %rd2091, -4294967296;
	setp.ne.s64 	%p156, %rd2092, 0;
	@%p156 bra 	$L__BB1_470;
	cvt.u32.u64 	%r480, %rd2769;
	cvt.u32.u64 	%r481, %rd601;
	rem.u32 	%r482, %r481, %r480;
	cvt.u64.u32 	%rd2920, %r482;
	bra.uni 	$L__BB1_471;
$L__BB1_470:
	rem.u64 	%rd2920, %rd601, %rd2769;
$L__BB1_471:
	shl.b64 	%rd605, %rd2920, 1;
	or.b64  	%rd2093, %rd605, %rd2769;
	and.b64  	%rd2094, %rd2093, -4294967296;
	setp.ne.s64 	%p157, %rd2094, 0;
	@%p157 bra 	$L__BB1_473;
	cvt.u32.u64 	%r483, %rd2769;
	cvt.u32.u64 	%r484, %rd605;
	rem.u32 	%r485, %r484, %r483;
	cvt.u64.u32 	%rd2921, %r485;
	bra.uni 	$L__BB1_474;
$L__BB1_473:
	rem.u64 	%rd2921, %rd605, %rd2769;
$L__BB1_474:
	shl.b64 	%rd609, %rd2921, 1;
	or.b64  	%rd2095, %rd609, %rd2769;
	and.b64  	%rd2096, %rd2095, -4294967296;
	setp.ne.s64 	%p158, %rd2096, 0;
	@%p158 bra 	$L__BB1_476;
	cvt.u32.u64 	%r486, %rd2769;
	cvt.u32.u64 	%r487, %rd609;
	rem.u32 	%r488, %r487, %r486;
	cvt.u64.u32 	%rd2922, %r488;
	bra.uni 	$L__BB1_477;
$L__BB1_476:
	rem.u64 	%rd2922, %rd609, %rd2769;
$L__BB1_477:
	shl.b64 	%rd613, %rd2922, 1;
	or.b64  	%rd2097, %rd613, %rd2769;
	and.b64  	%rd2098, %rd2097, -4294967296;
	setp.ne.s64 	%p159, %rd2098, 0;
	@%p159 bra 	$L__BB1_479;
	cvt.u32.u64 	%r489, %rd2769;
	cvt.u32.u64 	%r490, %rd613;
	rem.u32 	%r491, %r490, %r489;
	cvt.u64.u32 	%rd2923, %r491;
	bra.uni 	$L__BB1_480;
$L__BB1_479:
	rem.u64 	%rd2923, %rd613, %rd2769;
$L__BB1_480:
	shl.b64 	%rd617, %rd2923, 1;
	or.b64  	%rd2099, %rd617, %rd2769;
	and.b64  	%rd2100, %rd2099, -4294967296;
	setp.ne.s64 	%p160, %rd2100, 0;
	@%p160 bra 	$L__BB1_482;
	cvt.u32.u64 	%r492, %rd2769;
	cvt.u32.u64 	%r493, %rd617;
	rem.u32 	%r494, %r493, %r492;
	cvt.u64.u32 	%rd2924, %r494;
	bra.uni 	$L__BB1_483;
$L__BB1_482:
	rem.u64 	%rd2924, %rd617, %rd2769;
$L__BB1_483:
	shl.b64 	%rd621, %rd2924, 1;
	or.b64  	%rd2101, %rd621, %rd2769;
	and.b64  	%rd2102, %rd2101, -4294967296;
	setp.ne.s64 	%p161, %rd2102, 0;
	@%p161 bra 	$L__BB1_485;
	cvt.u32.u64 	%r495, %rd2769;
	cvt.u32.u64 	%r496, %rd621;
	rem.u32 	%r497, %r496, %r495;
	cvt.u64.u32 	%rd2925, %r497;
	bra.uni 	$L__BB1_486;
$L__BB1_485:
	rem.u64 	%rd2925, %rd621, %rd2769;
$L__BB1_486:
	add.s64 	%rd2926, %rd2925, %rd2860;
$L__BB1_487:
	or.b64  	%rd2103, %rd2926, %rd2769;
	and.b64  	%rd2104, %rd2103, -4294967296;
	setp.ne.s64 	%p162, %rd2104, 0;
	@%p162 bra 	$L__BB1_489;
	cvt.u32.u64 	%r498, %rd2769;
	cvt.u32.u64 	%r499, %rd2926;
	rem.u32 	%r500, %r499, %r498;
	cvt.u64.u32 	%rd2790, %r500;
	bra.uni 	$L__BB1_490;
$L__BB1_489:
	rem.u64 	%rd2790, %rd2926, %rd2769;
$L__BB1_490:
	setp.gt.u64 	%p163, %rd2791, 1;
	shr.u64 	%rd2791, %rd2791, 1;
	@%p163 bra 	$L__BB1_83;
	setp.eq.s64 	%p164, %rd2996, 1;
	setp.eq.s64 	%p165, %rd2996, %rd85;
	or.pred  	%p166, %p164, %p165;
	@%p166 bra 	$L__BB1_699;
	setp.eq.s32 	%p167, %r42, 0;
	@%p167 bra 	$L__BB1_1381;
	mov.b32 	%r1508, 0;
	bra.uni 	$L__BB1_495;
$L__BB1_494:
	add.s32 	%r1508, %r1508, 1;
	setp.eq.s32 	%p237, %r1508, %r42;
	@%p237 bra 	$L__BB1_1381;
$L__BB1_495:
	mul.lo.s64 	%rd2995, %rd2996, %rd2996;
	mul.hi.u64 	%rd633, %rd2996, %rd2996;
	setp.eq.s64 	%p168, %rd633, 0;
	@%p168 bra 	$L__BB1_695;
	or.b64  	%rd2105, %rd2995, %rd2769;
	and.b64  	%rd2106, %rd2105, -4294967296;
	setp.ne.s64 	%p169, %rd2106, 0;
	@%p169 bra 	$L__BB1_498;
	cvt.u32.u64 	%r502, %rd2769;
	cvt.u32.u64 	%r503, %rd2995;
	rem.u32 	%r504, %r503, %r502;
	cvt.u64.u32 	%rd2929, %r504;
	bra.uni 	$L__BB1_499;
$L__BB1_498:
	rem.u64 	%rd2929, %rd2995, %rd2769;
$L__BB1_499:
	or.b64  	%rd2107, %rd633, %rd2769;
	and.b64  	%rd2108, %rd2107, -4294967296;
	setp.ne.s64 	%p170, %rd2108, 0;
	@%p170 bra 	$L__BB1_501;
	cvt.u32.u64 	%r505, %rd2769;
	cvt.u32.u64 	%r506, %rd633;
	rem.u32 	%r507, %r506, %r505;
	cvt.u64.u32 	%rd2930, %r507;
	bra.uni 	$L__BB1_502;
$L__BB1_501:
	rem.u64 	%rd2930, %rd633, %rd2769;
$L__BB1_502:
	shl.b64 	%rd640, %rd2930, 1;
	or.b64  	%rd2109, %rd640, %rd2769;
	and.b64  	%rd2110, %rd2109, -4294967296;
	setp.ne.s64 	%p171, %rd2110, 0;
	@%p171 bra 	$L__BB1_504;
	cvt.u32.u64 	%r508, %rd2769;
	cvt.u32.u64 	%r509, %rd640;
	rem.u32 	%r510, %r509, %r508;
	cvt.u64.u32 	%rd2931, %r510;
	bra.uni 	$L__BB1_505;
$L__BB1_504:
	rem.u64 	%rd2931, %rd640, %rd2769;
$L__BB1_505:
	shl.b64 	%rd644, %rd2931, 1;
	or.b64  	%rd2111, %rd644, %rd2769;
	and.b64  	%rd2112, %rd2111, -4294967296;
	setp.ne.s64 	%p172, %rd2112, 0;
	@%p172 bra 	$L__BB1_507;
	cvt.u32.u64 	%r511, %rd2769;
	cvt.u32.u64 	%r512, %rd644;
	rem.u32 	%r513, %r512, %r511;
	cvt.u64.u32 	%rd2932, %r513;
	bra.uni 	$L__BB1_508;
$L__BB1_507:
	rem.u64 	%rd2932, %rd644, %rd2769;
$L__BB1_508:
	shl.b64 	%rd648, %rd2932, 1;
	or.b64  	%rd2113, %rd648, %rd2769;
	and.b64  	%rd2114, %rd2113, -4294967296;
	setp.ne.s64 	%p173, %rd2114, 0;
	@%p173 bra 	$L__BB1_510;
	cvt.u32.u64 	%r514, %rd2769;
	cvt.u32.u64 	%r515, %rd648;
	rem.u32 	%r516, %r515, %r514;
	cvt.u64.u32 	%rd2933, %r516;
	bra.uni 	$L__BB1_511;
$L__BB1_510:
	rem.u64 	%rd2933, %rd648, %rd2769;
$L__BB1_511:
	shl.b64 	%rd652, %rd2933, 1;
	or.b64  	%rd2115, %rd652, %rd2769;
	and.b64  	%rd2116, %rd2115, -4294967296;
	setp.ne.s64 	%p174, %rd2116, 0;
	@%p174 bra 	$L__BB1_513;
	cvt.u32.u64 	%r517, %rd2769;
	cvt.u32.u64 	%r518, %rd652;
	rem.u32 	%r519, %r518, %r517;
	cvt.u64.u32 	%rd2934, %r519;
	bra.uni 	$L__BB1_514;
$L__BB1_513:
	rem.u64 	%rd2934, %rd652, %rd2769;
$L__BB1_514:
	shl.b64 	%rd656, %rd2934, 1;
	or.b64  	%rd2117, %rd656, %rd2769;
	and.b64  	%rd2118, %rd2117, -4294967296;
	setp.ne.s64 	%p175, %rd2118, 0;
	@%p175 bra 	$L__BB1_516;
	cvt.u32.u64 	%r520, %rd2769;
	cvt.u32.u64 	%r521, %rd656;
	rem.u32 	%r522, %r521, %r520;
	cvt.u64.u32 	%rd2935, %r522;
	bra.uni 	$L__BB1_517;
$L__BB1_516:
	rem.u64 	%rd2935, %rd656, %rd2769;
$L__BB1_517:
	shl.b64 	%rd660, %rd2935, 1;
	or.b64  	%rd2119, %rd660, %rd2769;
	and.b64  	%rd2120, %rd2119, -4294967296;
	setp.ne.s64 	%p176, %rd2120, 0;
	@%p176 bra 	$L__BB1_519;
	cvt.u32.u64 	%r523, %rd2769;
	cvt.u32.u64 	%r524, %rd660;
	rem.u32 	%r525, %r524, %r523;
	cvt.u64.u32 	%rd2936, %r525;
	bra.uni 	$L__BB1_520;
$L__BB1_519:
	rem.u64 	%rd2936, %rd660, %rd2769;
$L__BB1_520:
	shl.b64 	%rd664, %rd2936, 1;
	or.b64  	%rd2121, %rd664, %rd2769;
	and.b64  	%rd2122, %rd2121, -4294967296;
	setp.ne.s64 	%p177, %rd2122, 0;
	@%p177 bra 	$L__BB1_522;
	cvt.u32.u64 	%r526, %rd2769;
	cvt.u32.u64 	%r527, %rd664;
	rem.u32 	%r528, %r527, %r526;
	cvt.u64.u32 	%rd2937, %r528;
	bra.uni 	$L__BB1_523;
$L__BB1_522:
	rem.u64 	%rd2937, %rd664, %rd2769;
$L__BB1_523:
	shl.b64 	%rd668, %rd2937, 1;
	or.b64  	%rd2123, %rd668, %rd2769;
	and.b64  	%rd2124, %rd2123, -4294967296;
	setp.ne.s64 	%p178, %rd2124, 0;
	@%p178 bra 	$L__BB1_525;
	cvt.u32.u64 	%r529, %rd2769;
	cvt.u32.u64 	%r530, %rd668;
	rem.u32 	%r531, %r530, %r529;
	cvt.u64.u32 	%rd2938, %r531;
	bra.uni 	$L__BB1_526;
$L__BB1_525:
	rem.u64 	%rd2938, %rd668, %rd2769;
$L__BB1_526:
	shl.b64 	%rd672, %rd2938, 1;
	or.b64  	%rd2125, %rd672, %rd2769;
	and.b64  	%rd2126, %rd2125, -4294967296;
	setp.ne.s64 	%p179, %rd2126, 0;
	@%p179 bra 	$L__BB1_528;
	cvt.u32.u64 	%r532, %rd2769;
	cvt.u32.u64 	%r533, %rd672;
	rem.u32 	%r534, %r533, %r532;
	cvt.u64.u32 	%rd2939, %r534;
	bra.uni 	$L__BB1_529;
$L__BB1_528:
	rem.u64 	%rd2939, %rd672, %rd2769;
$L__BB1_529:
	shl.b64 	%rd676, %rd2939, 1;
	or.b64  	%rd2127, %rd676, %rd2769;
	and.b64  	%rd2128, %rd2127, -4294967296;
	setp.ne.s64 	%p180, %rd2128, 0;
	@%p180 bra 	$L__BB1_531;
	cvt.u32.u64 	%r535, %rd2769;
	cvt.u32.u64 	%r536, %rd676;
	rem.u32 	%r537, %r536, %r535;
	cvt.u64.u32 	%rd2940, %r537;
	bra.uni 	$L__BB1_532;
$L__BB1_531:
	rem.u64 	%rd2940, %rd676, %rd2769;
$L__BB1_532:
	shl.b64 	%rd680, %rd2940, 1;
	or.b64  	%rd2129, %rd680, %rd2769;
	and.b64  	%rd2130, %rd2129, -4294967296;
	setp.ne.s64 	%p181, %rd2130, 0;
	@%p181 bra 	$L__BB1_534;
	cvt.u32.u64 	%r538, %rd2769;
	cvt.u32.u64 	%r539, %rd680;
	rem.u32 	%r540, %r539, %r538;
	cvt.u64.u32 	%rd2941, %r540;
	bra.uni 	$L__BB1_535;
$L__BB1_534:
	rem.u64 	%rd2941, %rd680, %rd2769;
$L__BB1_535:
	shl.b64 	%rd684, %rd2941, 1;
	or.b64  	%rd2131, %rd684, %rd2769;
	and.b64  	%rd2132, %rd2131, -4294967296;
	setp.ne.s64 	%p182, %rd2132, 0;
	@%p182 bra 	$L__BB1_537;
	cvt.u32.u64 	%r541, %rd2769;
	cvt.u32.u64 	%r542, %rd684;
	rem.u32 	%r543, %r542, %r541;
	cvt.u64.u32 	%rd2942, %r543;
	bra.uni 	$L__BB1_538;
$L__BB1_537:
	rem.u64 	%rd2942, %rd684, %rd2769;
$L__BB1_538:
	shl.b64 	%rd688, %rd2942, 1;
	or.b64  	%rd2133, %rd688, %rd2769;
	and.b64  	%rd2134, %rd2133, -4294967296;
	setp.ne.s64 	%p183, %rd2134, 0;
	@%p183 bra 	$L__BB1_540;
	cvt.u32.u64 	%r544, %rd2769;
	cvt.u32.u64 	%r545, %rd688;
	rem.u32 	%r546, %r545, %r544;
	cvt.u64.u32 	%rd2943, %r546;
	bra.uni 	$L__BB1_541;
$L__BB1_540:
	rem.u64 	%rd2943, %rd688, %rd2769;
$L__BB1_541:
	shl.b64 	%rd692, %rd2943, 1;
	or.b64  	%rd2135, %rd692, %rd2769;
	and.b64  	%rd2136, %rd2135, -4294967296;
	setp.ne.s64 	%p184, %rd2136, 0;
	@%p184 bra 	$L__BB1_543;
	cvt.u32.u64 	%r547, %rd2769;
	cvt.u32.u64 	%r548, %rd692;
	rem.u32 	%r549, %r548, %r547;
	cvt.u64.u32 	%rd2944, %r549;
	bra.uni 	$L__BB1_544;
$L__BB1_543:
	rem.u64 	%rd2944, %rd692, %rd2769;
$L__BB1_544:
	shl.b64 	%rd696, %rd2944, 1;
	or.b64  	%rd2137, %rd696, %rd2769;
	and.b64  	%rd2138, %rd2137, -4294967296;
	setp.ne.s64 	%p185, %rd2138, 0;
	@%p185 bra 	$L__BB1_546;
	cvt.u32.u64 	%r550, %rd2769;
	cvt.u32.u64 	%r551, %rd696;
	rem.u32 	%r552, %r551, %r550;
	cvt.u64.u32 	%rd2945, %r552;
	bra.uni 	$L__BB1_547;
$L__BB1_546:
	rem.u64 	%rd2945, %rd696, %rd2769;
$L__BB1_547:
	shl.b64 	%rd700, %rd2945, 1;
	or.b64  	%rd2139, %rd700, %rd2769;
	and.b64  	%rd2140, %rd2139, -4294967296;
	setp.ne.s64 	%p186, %rd2140, 0;
	@%p186 bra 	$L__BB1_549;
	cvt.u32.u64 	%r553, %rd2769;
	cvt.u32.u64 	%r554, %rd700;
	rem.u32 	%r555, %r554, %r553;
	cvt.u64.u32 	%rd2946, %r555;
	bra.uni 	$L__BB1_550;
$L__BB1_549:
	rem.u64 	%rd2946, %rd700, %rd2769;
$L__BB1_550:
	shl.b64 	%rd704, %rd2946, 1;
	or.b64  	%rd2141, %rd704, %rd2769;
	and.b64  	%rd2142, %rd2141, -4294967296;
	setp.ne.s64 	%p187, %rd2142, 0;
	@%p187 bra 	$L__BB1_552;
	cvt.u32.u64 	%r556, %rd2769;
	cvt.u32.u64 	%r557, %rd704;
	rem.u32 	%r558, %r557, %r556;
	cvt.u64.u32 	%rd2947, %r558;
	bra.uni 	$L__BB1_553;
$L__BB1_552:
	rem.u64 	%rd2947, %rd704, %rd2769;
$L__BB1_553:
	shl.b64 	%rd708, %rd2947, 1;
	or.b64  	%rd2143, %rd708, %rd2769;
	and.b64  	%rd2144, %rd2143, -4294967296;
	setp.ne.s64 	%p188, %rd2144, 0;
	@%p188 bra 	$L__BB1_555;
	cvt.u32.u64 	%r559, %rd2769;
	cvt.u32.u64 	%r560, %rd708;
	rem.u32 	%r561, %r560, %r559;
	cvt.u64.u32 	%rd2948, %r561;
	bra.uni 	$L__BB1_556;
$L__BB1_555:
	rem.u64 	%rd2948, %rd708, %rd2769;
$L__BB1_556:
	shl.b64 	%rd712, %rd2948, 1;
	or.b64  	%rd2145, %rd712, %rd2769;
	and.b64  	%rd2146, %rd2145, -4294967296;
	setp.ne.s64 	%p189, %rd2146, 0;
	@%p189 bra 	$L__BB1_558;
	cvt.u32.u64 	%r562, %rd2769;
	cvt.u32.u64 	%r563, %rd712;
	rem.u32 	%r564, %r563, %r562;
	cvt.u64.u32 	%rd2949, %r564;
	bra.uni 	$L__BB1_559;
$L__BB1_558:
	rem.u64 	%rd2949, %rd712, %rd2769;
$L__BB1_559:
	shl.b64 	%rd716, %rd2949, 1;
	or.b64  	%rd2147, %rd716, %rd2769;
	and.b64  	%rd2148, %rd2147, -4294967296;
	setp.ne.s64 	%p190, %rd2148, 0;
	@%p190 bra 	$L__BB1_561;
	cvt.u32.u64 	%r565, %rd2769;
	cvt.u32.u64 	%r566, %rd716;
	rem.u32 	%r567, %r566, %r565;
	cvt.u64.u32 	%rd2950, %r567;
	bra.uni 	$L__BB1_562;
$L__BB1_561:
	rem.u64 	%rd2950, %rd716, %rd2769;
$L__BB1_562:
	shl.b64 	%rd720, %rd2950, 1;
	or.b64  	%rd2149, %rd720, %rd2769;
	and.b64  	%rd2150, %rd2149, -4294967296;
	setp.ne.s64 	%p191, %rd2150, 0;
	@%p191 bra 	$L__BB1_564;
	cvt.u32.u64 	%r568, %rd2769;
	cvt.u32.u64 	%r569, %rd720;
	rem.u32 	%r570, %r569, %r568;
	cvt.u64.u32 	%rd2951, %r570;
	bra.uni 	$L__BB1_565;
$L__BB1_564:
	rem.u64 	%rd2951, %rd720, %rd2769;
$L__BB1_565:
	shl.b64 	%rd724, %rd2951, 1;
	or.b64  	%rd2151, %rd724, %rd2769;
	and.b64  	%rd2152, %rd2151, -4294967296;
	setp.ne.s64 	%p192, %rd2152, 0;
	@%p192 bra 	$L__BB1_567;
	cvt.u32.u64 	%r571, %rd2769;
	cvt.u32.u64 	%r572, %rd724;
	rem.u32 	%r573, %r572, %r571;
	cvt.u64.u32 	%rd2952, %r573;
	bra.uni 	$L__BB1_568;
$L__BB1_567:
	rem.u64 	%rd2952, %rd724, %rd2769;
$L__BB1_568:
	shl.b64 	%rd728, %rd2952, 1;
	or.b64  	%rd2153, %rd728, %rd2769;
	and.b64  	%rd2154, %rd2153, -4294967296;
	setp.ne.s64 	%p193, %rd2154, 0;
	@%p193 bra 	$L__BB1_570;
	cvt.u32.u64 	%r574, %rd2769;
	cvt.u32.u64 	%r575, %rd728;
	rem.u32 	%r576, %r575, %r574;
	cvt.u64.u32 	%rd2953, %r576;
	bra.uni 	$L__BB1_571;
$L__BB1_570:
	rem.u64 	%rd2953, %rd728, %rd2769;
$L__BB1_571:
	shl.b64 	%rd732, %rd2953, 1;
	or.b64  	%rd2155, %rd732, %rd2769;
	and.b64  	%rd2156, %rd2155, -4294967296;
	setp.ne.s64 	%p194, %rd2156, 0;
	@%p194 bra 	$L__BB1_573;
	cvt.u32.u64 	%r577, %rd2769;
	cvt.u32.u64 	%r578, %rd732;
	rem.u32 	%r579, %r578, %r577;
	cvt.u64.u32 	%rd2954, %r579;
	bra.uni 	$L__BB1_574;
$L__BB1_573:
	rem.u64 	%rd2954, %rd732, %rd2769;
$L__BB1_574:
	shl.b64 	%rd736, %rd2954, 1;
	or.b64  	%rd2157, %rd736, %rd2769;
	and.b64  	%rd2158, %rd2157, -4294967296;
	setp.ne.s64 	%p195, %rd2158, 0;
	@%p195 bra 	$L__BB1_576;
	cvt.u32.u64 	%r580, %rd2769;
	cvt.u32.u64 	%r581, %rd736;
	rem.u32 	%r582, %r581, %r580;
	cvt.u64.u32 	%rd2955, %r582;
	bra.uni 	$L__BB1_577;
$L__BB1_576:
	rem.u64 	%rd2955, %rd736, %rd2769;
$L__BB1_577:
	shl.b64 	%rd740, %rd2955, 1;
	or.b64  	%rd2159, %rd740, %rd2769;
	and.b64  	%rd2160, %rd2159, -4294967296;
	setp.ne.s64 	%p196, %rd2160, 0;
	@%p196 bra 	$L__BB1_579;
	cvt.u32.u64 	%r583, %rd2769;
	cvt.u32.u64 	%r584, %rd740;
	rem.u32 	%r585, %r584, %r583;
	cvt.u64.u32 	%rd2956, %r585;
	bra.uni 	$L__BB1_580;
$L__BB1_579:
	rem.u64 	%rd2956, %rd740, %rd2769;
$L__BB1_580:
	shl.b64 	%rd744, %rd2956, 1;
	or.b64  	%rd2161, %rd744, %rd2769;
	and.b64  	%rd2162, %rd2161, -4294967296;
	setp.ne.s64 	%p197, %rd2162, 0;
	@%p197 bra 	$L__BB1_582;
	cvt.u32.u64 	%r586, %rd2769;
	cvt.u32.u64 	%r587, %rd744;
	rem.u32 	%r588, %r587, %r586;
	cvt.u64.u32 	%rd2957, %r588;
	bra.uni 	$L__BB1_583;
$L__BB1_582:
	rem.u64 	%rd2957, %rd744, %rd2769;
$L__BB1_583:
	shl.b64 	%rd748, %rd2957, 1;
	or.b64  	%rd2163, %rd748, %rd2769;
	and.b64  	%rd2164, %rd2163, -4294967296;
	setp.ne.s64 	%p198, %rd2164, 0;
	@%p198 bra 	$L__BB1_585;
	cvt.u32.u64 	%r589, %rd2769;
	cvt.u32.u64 	%r590, %rd748;
	rem.u32 	%r591, %r590, %r589;
	cvt.u64.u32 	%rd2958, %r591;
	bra.uni 	$L__BB1_586;
$L__BB1_585:
	rem.u64 	%rd2958, %rd748, %rd2769;
$L__BB1_586:
	shl.b64 	%rd752, %rd2958, 1;
	or.b64  	%rd2165, %rd752, %rd2769;
	and.b64  	%rd2166, %rd2165, -4294967296;
	setp.ne.s64 	%p199, %rd2166, 0;
	@%p199 bra 	$L__BB1_588;
	cvt.u32.u64 	%r592, %rd2769;
	cvt.u32.u64 	%r593, %rd752;
	rem.u32 	%r594, %r593, %r592;
	cvt.u64.u32 	%rd2959, %r594;
	bra.uni 	$L__BB1_589;
$L__BB1_588:
	rem.u64 	%rd2959, %rd752, %rd2769;
$L__BB1_589:
	shl.b64 	%rd756, %rd2959, 1;
	or.b64  	%rd2167, %rd756, %rd2769;
	and.b64  	%rd2168, %rd2167, -4294967296;
	setp.ne.s64 	%p200, %rd2168, 0;
	@%p200 bra 	$L__BB1_591;
	cvt.u32.u64 	%r595, %rd2769;
	cvt.u32.u64 	%r596, %rd756;
	rem.u32 	%r597, %r596, %r595;
	cvt.u64.u32 	%rd2960, %r597;
	bra.uni 	$L__BB1_592;
$L__BB1_591:
	rem.u64 	%rd2960, %rd756, %rd2769;
$L__BB1_592:
	shl.b64 	%rd760, %rd2960, 1;
	or.b64  	%rd2169, %rd760, %rd2769;
	and.b64  	%rd2170, %rd2169, -4294967296;
	setp.ne.s64 	%p201, %rd2170, 0;
	@%p201 bra 	$L__BB1_594;
	cvt.u32.u64 	%r598, %rd2769;
	cvt.u32.u64 	%r599, %rd760;
	rem.u32 	%r600, %r599, %r598;
	cvt.u64.u32 	%rd2961, %r600;
	bra.uni 	$L__BB1_595;
$L__BB1_594:
	rem.u64 	%rd2961, %rd760, %rd2769;
$L__BB1_595:
	shl.b64 	%rd764, %rd2961, 1;
	or.b64  	%rd2171, %rd764, %rd2769;
	and.b64  	%rd2172, %rd2171, -4294967296;
	setp.ne.s64 	%p202, %rd2172, 0;
	@%p202 bra 	$L__BB1_597;
	cvt.u32.u64 	%r601, %rd2769;
	cvt.u32.u64 	%r602, %rd764;
	rem.u32 	%r603, %r602, %r601;
	cvt.u64.u32 	%rd2962, %r603;
	bra.uni 	$L__BB1_598;
$L__BB1_597:
	rem.u64 	%rd2962, %rd764, %rd2769;
$L__BB1_598:
	shl.b64 	%rd768, %rd2962, 1;
	or.b64  	%rd2173, %rd768, %rd2769;
	and.b64  	%rd2174, %rd2173, -4294967296;
	setp.ne.s64 	%p203, %rd2174, 0;
	@%p203 bra 	$L__BB1_600;
	cvt.u32.u64 	%r604, %rd2769;
	cvt.u32.u64 	%r605, %rd768;
	rem.u32 	%r606, %r605, %r604;
	cvt.u64.u32 	%rd2963, %r606;
	bra.uni 	$L__BB1_601;
$L__BB1_600:
	rem.u64 	%rd2963, %rd768, %rd2769;
$L__BB1_601:
	shl.b64 	%rd772, %rd2963, 1;
	or.b64  	%rd2175, %rd772, %rd2769;
	and.b64  	%rd2176, %rd2175, -4294967296;
	setp.ne.s64 	%p204, %rd2176, 0;
	@%p204 bra 	$L__BB1_603;
	cvt.u32.u64 	%r607, %rd2769;
	cvt.u32.u64 	%r608, %rd772;
	rem.u32 	%r609, %r608, %r607;
	cvt.u64.u32 	%rd2964, %r609;
	bra.uni 	$L__BB1_604;
$L__BB1_603:
	rem.u64 	%rd2964, %rd772, %rd2769;
$L__BB1_604:
	shl.b64 	%rd776, %rd2964, 1;
	or.b64  	%rd2177, %rd776, %rd2769;
	and.b64  	%rd2178, %rd2177, -4294967296;
	setp.ne.s64 	%p205, %rd2178, 0;
	@%p205 bra 	$L__BB1_606;
	cvt.u32.u64 	%r610, %rd2769;
	cvt.u32.u64 	%r611, %rd776;
	rem.u32 	%r612, %r611, %r610;
	cvt.u64.u32 	%rd2965, %r612;
	bra.uni 	$L__BB1_607;
$L__BB1_606:
	rem.u64 	%rd2965, %rd776, %rd2769;
$L__BB1_607:
	shl.b64 	%rd780, %rd2965, 1;
	or.b64  	%rd2179, %rd780, %rd2769;
	and.b64  	%rd2180, %rd2179, -4294967296;
	setp.ne.s64 	%p206, %rd2180, 0;
	@%p206 bra 	$L__BB1_609;
	cvt.u32.u64 	%r613, %rd2769;
	cvt.u32.u64 	%r614, %rd780;
	rem.u32 	%r615, %r614, %r613;
	cvt.u64.u32 	%rd2966, %r615;
	bra.uni 	$L__BB1_610;
$L__BB1_609:
	rem.u64 	%rd2966, %rd780, %rd2769;
$L__BB1_610:
	shl.b64 	%rd784, %rd2966, 1;
	or.b64  	%rd2181, %rd784, %rd2769;
	and.b64  	%rd2182, %rd2181, -4294967296;
	setp.ne.s64 	%p207, %rd2182, 0;
	@%p207 bra 	$L__BB1_612;
	cvt.u32.u64 	%r616, %rd2769;
	cvt.u32.u64 	%r617, %rd784;
	rem.u32 	%r618, %r617, %r616;
	cvt.u64.u32 	%rd2967, %r618;
	bra.uni 	$L__BB1_613;
$L__BB1_612:
	rem.u64 	%rd2967, %rd784, %rd2769;
$L__BB1_613:
	shl.b64 	%rd788, %rd2967, 1;
	or.b64  	%rd2183, %rd788, %rd2769;
	and.b64  	%rd2184, %rd2183, -4294967296;
	setp.ne.s64 	%p208, %rd2184, 0;
	@%p208 bra 	$L__BB1_615;
	cvt.u32.u64 	%r619, %rd2769;
	cvt.u32.u64 	%r620, %rd788;
	rem.u32 	%r621, %r620, %r619;
	cvt.u64.u32 	%rd2968, %r621;
	bra.uni 	$L__BB1_616;
$L__BB1_615:
	rem.u64 	%rd2968, %rd788, %rd2769;
$L__BB1_616:
	shl.b64 	%rd792, %rd2968, 1;
	or.b64  	%rd2185, %rd792, %rd2769;
	and.b64  	%rd2186, %rd2185, -4294967296;
	setp.ne.s64 	%p209, %rd2186, 0;
	@%p209 bra 	$L__BB1_618;
	cvt.u32.u64 	%r622, %rd2769;
	cvt.u32.u64 	%r623, %rd792;
	rem.u32 	%r624, %r623, %r622;
	cvt.u64.u32 	%rd2969, %r624;
	bra.uni 	$L__BB1_619;
$L__BB1_618:
	rem.u64 	%rd2969, %rd792, %rd2769;
$L__BB1_619:
	shl.b64 	%rd796, %rd2969, 1;
	or.b64  	%rd2187, %rd796, %rd2769;
	and.b64  	%rd2188, %rd2187, -4294967296;
	setp.ne.s64 	%p210, %rd2188, 0;
	@%p210 bra 	$L__BB1_621;
	cvt.u32.u64 	%r625, %rd2769;
	cvt.u32.u64 	%r626, %rd796;
	rem.u32 	%r627, %r626, %r625;
	cvt.u64.u32 	%rd2970, %r627;
	bra.uni 	$L__BB1_622;
$L__BB1_621:
	rem.u64 	%rd2970, %rd796, %rd2769;
$L__BB1_622:
	shl.b64 	%rd800, %rd2970, 1;
	or.b64  	%rd2189, %rd800, %rd2769;
	and.b64  	%rd2190, %rd2189, -4294967296;
	setp.ne.s64 	%p211, %rd2190, 0;
	@%p211 bra 	$L__BB1_624;
	cvt.u32.u64 	%r628, %rd2769;
	cvt.u32.u64 	%r629, %rd800;
	rem.u32 	%r630, %r629, %r628;
	cvt.u64.u32 	%rd2971, %r630;
	bra.uni 	$L__BB1_625;
$L__BB1_624:
	rem.u64 	%rd2971, %rd800, %rd2769;
$L__BB1_625:
	shl.b64 	%rd804, %rd2971, 1;
	or.b64  	%rd2191, %rd804, %rd2769;
	and.b64  	%rd2192, %rd2191, -4294967296;
	setp.ne.s64 	%p212, %rd2192, 0;
	@%p212 bra 	$L__BB1_627;
	cvt.u32.u64 	%r631, %rd2769;
	cvt.u32.u64 	%r632, %rd804;
	rem.u32 	%r633, %r632, %r631;
	cvt.u64.u32 	%rd2972, %r633;
	bra.uni 	$L__BB1_628;
$L__BB1_627:
	rem.u64 	%rd2972, %rd804, %rd2769;
$L__BB1_628:
	shl.b64 	%rd808, %rd2972, 1;
	or.b64  	%rd2193, %rd808, %rd2769;
	and.b64  	%rd2194, %rd2193, -4294967296;
	setp.ne.s64 	%p213, %rd2194, 0;
	@%p213 bra 	$L__BB1_630;
	cvt.u32.u64 	%r634, %rd2769;
	cvt.u32.u64 	%r635, %rd808;
	rem.u32 	%r636, %r635, %r634;
	cvt.u64.u32 	%rd2973, %r636;
	bra.uni 	$L__BB1_631;
$L__BB1_630:
	rem.u64 	%rd2973, %rd808, %rd2769;
$L__BB1_631:
	shl.b64 	%rd812, %rd2973, 1;
	or.b64  	%rd2195, %rd812, %rd2769;
	and.b64  	%rd2196, %rd2195, -4294967296;
	setp.ne.s64 	%p214, %rd2196, 0;
	@%p214 bra 	$L__BB1_633;
	cvt.u32.u64 	%r637, %rd2769;
	cvt.u32.u64 	%r638, %rd812;
	rem.u32 	%r639, %r638, %r637;
	cvt.u64.u32 	%rd2974, %r639;
	bra.uni 	$L__BB1_634;
$L__BB1_633:
	rem.u64 	%rd2974, %rd812, %rd2769;
$L__BB1_634:
	shl.b64 	%rd816, %rd2974, 1;
	or.b64  	%rd2197, %rd816, %rd2769;
	and.b64  	%rd2198, %rd2197, -4294967296;
	setp.ne.s64 	%p215, %rd2198, 0;
	@%p215 bra 	$L__BB1_636;
	cvt.u32.u64 	%r640, %rd2769;
	cvt.u32.u64 	%r641, %rd816;
	rem.u32 	%r642, %r641, %r640;
	cvt.u64.u32 	%rd2975, %r642;
	bra.uni 	$L__BB1_637;
$L__BB1_636:
	rem.u64 	%rd2975, %rd816, %rd2769;
$L__BB1_637:
	shl.b64 	%rd820, %rd2975, 1;
	or.b64  	%rd2199, %rd820, %rd2769;
	and.b64  	%rd2200, %rd2199, -4294967296;
	setp.ne.s64 	%p216, %rd2200, 0;
	@%p216 bra 	$L__BB1_639;
	cvt.u32.u64 	%r643, %rd2769;
	cvt.u32.u64 	%r644, %rd820;
	rem.u32 	%r645, %r644, %r643;
	cvt.u64.u32 	%rd2976, %r645;
	bra.uni 	$L__BB1_640;
$L__BB1_639:
	rem.u64 	%rd2976, %rd820, %rd2769;
$L__BB1_640:
	shl.b64 	%rd824, %rd2976, 1;
	or.b64  	%rd2201, %rd824, %rd2769;
	and.b64  	%rd2202, %rd2201, -4294967296;
	setp.ne.s64 	%p217, %rd2202, 0;
	@%p217 bra 	$L__BB1_642;
	cvt.u32.u64 	%r646, %rd2769;
	cvt.u32.u64 	%r647, %rd824;
	rem.u32 	%r648, %r647, %r646;
	cvt.u64.u32 	%rd2977, %r648;
	bra.uni 	$L__BB1_643;
$L__BB1_642:
	rem.u64 	%rd2977, %rd824, %rd2769;
$L__BB1_643:
	shl.b64 	%rd828, %rd2977, 1;
	or.b64  	%rd2203, %rd828, %rd2769;
	and.b64  	%rd2204, %rd2203, -4294967296;
	setp.ne.s64 	%p218, %rd2204, 0;
	@%p218 bra 	$L__BB1_645;
	cvt.u32.u64 	%r649, %rd2769;
	cvt.u32.u64 	%r650, %rd828;
	rem.u32 	%r651, %r650, %r649;
	cvt.u64.u32 	%rd2978, %r651;
	bra.uni 	$L__BB1_646;
$L__BB1_645:
	rem.u64 	%rd2978, %rd828, %rd2769;
$L__BB1_646:
	shl.b64 	%rd832, %rd2978, 1;
	or.b64  	%rd2205, %rd832, %rd2769;
	and.b64  	%rd2206, %rd2205, -4294967296;
	setp.ne.s64 	%p219, %rd2206, 0;
	@%p219 bra 	$L__BB1_648;
	cvt.u32.u64 	%r652, %rd2769;
	cvt.u32.u64 	%r653, %rd832;
	rem.u32 	%r654, %r653, %r652;
	cvt.u64.u32 	%rd2979, %r654;
	bra.uni 	$L__BB1_649;
$L__BB1_648:
	rem.u64 	%rd2979, %rd832, %rd2769;
$L__BB1_649:
	shl.b64 	%rd836, %rd2979, 1;
	or.b64  	%rd2207, %rd836, %rd2769;
	and.b64  	%rd2208, %rd2207, -4294967296;
	setp.ne.s64 	%p220, %rd2208, 0;
	@%p220 bra 	$L__BB1_651;
	cvt.u32.u64 	%r655, %rd2769;
	cvt.u32.u64 	%r656, %rd836;
	rem.u32 	%r657, %r656, %r655;
	cvt.u64.u32 	%rd2980, %r657;
	bra.uni 	$L__BB1_652;
$L__BB1_651:
	rem.u64 	%rd2980, %rd836, %rd2769;
$L__BB1_652:
	shl.b64 	%rd840, %rd2980, 1;
	or.b64  	%rd2209, %rd840, %rd2769;
	and.b64  	%rd2210, %rd2209, -4294967296;
	setp.ne.s64 	%p221, %rd2210, 0;
	@%p221 bra 	$L__BB1_654;
	cvt.u32.u64 	%r658, %rd2769;
	cvt.u32.u64 	%r659, %rd840;
	rem.u32 	%r660, %r659, %r658;
	cvt.u64.u32 	%rd2981, %r660;
	bra.uni 	$L__BB1_655;
$L__BB1_654:
	rem.u64 	%rd2981, %rd840, %rd2769;
$L__BB1_655:
	shl.b64 	%rd844, %rd2981, 1;
	or.b64  	%rd2211, %rd844, %rd2769;
	and.b64  	%rd2212, %rd2211, -4294967296;
	setp.ne.s64 	%p222, %rd2212, 0;
	@%p222 bra 	$L__BB1_657;
	cvt.u32.u64 	%r661, %rd2769;
	cvt.u32.u64 	%r662, %rd844;
	rem.u32 	%r663, %r662, %r661;
	cvt.u64.u32 	%rd2982, %r663;
	bra.uni 	$L__BB1_658;
$L__BB1_657:
	rem.u64 	%rd2982, %rd844, %rd2769;
$L__BB1_658:
	shl.b64 	%rd848, %rd2982, 1;
	or.b64  	%rd2213, %rd848, %rd2769;
	and.b64  	%rd2214, %rd2213, -4294967296;
	setp.ne.s64 	%p223, %rd2214, 0;
	@%p223 bra 	$L__BB1_660;
	cvt.u32.u64 	%r664, %rd2769;
	cvt.u32.u64 	%r665, %rd848;
	rem.u32 	%r666, %r665, %r664;
	cvt.u64.u32 	%rd2983, %r666;
	bra.uni 	$L__BB1_661;
$L__BB1_660:
	rem.u64 	%rd2983, %rd848, %rd2769;
$L__BB1_661:
	shl.b64 	%rd852, %rd2983, 1;
	or.b64  	%rd2215, %rd852, %rd2769;
	and.b64  	%rd2216, %rd2215, -4294967296;
	setp.ne.s64 	%p224, %rd2216, 0;
	@%p224 bra 	$L__BB1_663;
	cvt.u32.u64 	%r667, %rd2769;
	cvt.u32.u64 	%r668, %rd852;
	rem.u32 	%r669, %r668, %r667;
	cvt.u64.u32 	%rd2984, %r669;
	bra.uni 	$L__BB1_664;
$L__BB1_663:
	rem.u64 	%rd2984, %rd852, %rd2769;
$L__BB1_664:
	shl.b64 	%rd856, %rd2984, 1;
	or.b64  	%rd2217, %rd856, %rd2769;
	and.b64  	%rd2218, %rd2217, -4294967296;
	setp.ne.s64 	%p225, %rd2218, 0;
	@%p225 bra 	$L__BB1_666;
	cvt.u32.u64 	%r670, %rd2769;
	cvt.u32.u64 	%r671, %rd856;
	rem.u32 	%r672, %r671, %r670;
	cvt.u64.u32 	%rd2985, %r672;
	bra.uni 	$L__BB1_667;
$L__BB1_666:
	rem.u64 	%rd2985, %rd856, %rd2769;
$L__BB1_667:
	shl.b64 	%rd860, %rd2985, 1;
	or.b64  	%rd2219, %rd860, %rd2769;
	and.b64  	%rd2220, %rd2219, -4294967296;
	setp.ne.s64 	%p226, %rd2220, 0;
	@%p226 bra 	$L__BB1_669;
	cvt.u32.u64 	%r673, %rd2769;
	cvt.u32.u64 	%r674, %rd860;
	rem.u32 	%r675, %r674, %r673;
	cvt.u64.u32 	%rd2986, %r675;
	bra.uni 	$L__BB1_670;
$L__BB1_669:
	rem.u64 	%rd2986, %rd860, %rd2769;
$L__BB1_670:
	shl.b64 	%rd864, %rd2986, 1;
	or.b64  	%rd2221, %rd864, %rd2769;
	and.b64  	%rd2222, %rd2221, -4294967296;
	setp.ne.s64 	%p227, %rd2222, 0;
	@%p227 bra 	$L__BB1_672;
	cvt.u32.u64 	%r676, %rd2769;
	cvt.u32.u64 	%r677, %rd864;
	rem.u32 	%r678, %r677, %r676;
	cvt.u64.u32 	%rd2987, %r678;
	bra.uni 	$L__BB1_673;
$L__BB1_672:
	rem.u64 	%rd2987, %rd864, %rd2769;
$L__BB1_673:
	shl.b64 	%rd868, %rd2987, 1;
	or.b64  	%rd2223, %rd868, %rd2769;
	and.b64  	%rd2224, %rd2223, -4294967296;
	setp.ne.s64 	%p228, %rd2224, 0;
	@%p228 bra 	$L__BB1_675;
	cvt.u32.u64 	%r679, %rd2769;
	cvt.u32.u64 	%r680, %rd868;
	rem.u32 	%r681, %r680, %r679;
	cvt.u64.u32 	%rd2988, %r681;
	bra.uni 	$L__BB1_676;
$L__BB1_675:
	rem.u64 	%rd2988, %rd868, %rd2769;
$L__BB1_676:
	shl.b64 	%rd872, %rd2988, 1;
	or.b64  	%rd2225, %rd872, %rd2769;
	and.b64  	%rd2226, %rd2225, -4294967296;
	setp.ne.s64 	%p229, %rd2226, 0;
	@%p229 bra 	$L__BB1_678;
	cvt.u32.u64 	%r682, %rd2769;
	cvt.u32.u64 	%r683, %rd872;
	rem.u32 	%r684, %r683, %r682;
	cvt.u64.u32 	%rd2989, %r684;
	bra.uni 	$L__BB1_679;
$L__BB1_678:
	rem.u64 	%rd2989, %rd872, %rd2769;
$L__BB1_679:
	shl.b64 	%rd876, %rd2989, 1;
	or.b64  	%rd2227, %rd876, %rd2769;
	and.b64  	%rd2228, %rd2227, -4294967296;
	setp.ne.s64 	%p230, %rd2228, 0;
	@%p230 bra 	$L__BB1_681;
	cvt.u32.u64 	%r685, %rd2769;
	cvt.u32.u64 	%r686, %rd876;
	rem.u32 	%r687, %r686, %r685;
	cvt.u64.u32 	%rd2990, %r687;
	bra.uni 	$L__BB1_682;
$L__BB1_681:
	rem.u64 	%rd2990, %rd876, %rd2769;
$L__BB1_682:
	shl.b64 	%rd880, %rd2990, 1;
	or.b64  	%rd2229, %rd880, %rd2769;
	and.b64  	%rd2230, %rd2229, -4294967296;
	setp.ne.s64 	%p231, %rd2230, 0;
	@%p231 bra 	$L__BB1_684;
	cvt.u32.u64 	%r688, %rd2769;
	cvt.u32.u64 	%r689, %rd880;
	rem.u32 	%r690, %r689, %r688;
	cvt.u64.u32 	%rd2991, %r690;
	bra.uni 	$L__BB1_685;
$L__BB1_684:
	rem.u64 	%rd2991, %rd880, %rd2769;
$L__BB1_685:
	shl.b64 	%rd884, %rd2991, 1;
	or.b64  	%rd2231, %rd884, %rd2769;
	and.b64  	%rd2232, %rd2231, -4294967296;
	setp.ne.s64 	%p232, %rd2232, 0;
	@%p232 bra 	$L__BB1_687;
	cvt.u32.u64 	%r691, %rd2769;
	cvt.u32.u64 	%r692, %rd884;
	rem.u32 	%r693, %r692, %r691;
	cvt.u64.u32 	%rd2992, %r693;
	bra.uni 	$L__BB1_688;
$L__BB1_687:
	rem.u64 	%rd2992, %rd884, %rd2769;
$L__BB1_688:
	shl.b64 	%rd888, %rd2992, 1;
	or.b64  	%rd2233, %rd888, %rd2769;
	and.b64  	%rd2234, %rd2233, -4294967296;
	setp.ne.s64 	%p233, %rd2234, 0;
	@%p233 bra 	$L__BB1_690;
	cvt.u32.u64 	%r694, %rd2769;
	cvt.u32.u64 	%r695, %rd888;
	rem.u32 	%r696, %r695, %r694;
	cvt.u64.u32 	%rd2993, %r696;
	bra.uni 	$L__BB1_691;
$L__BB1_690:
	rem.u64 	%rd2993, %rd888, %rd2769;
$L__BB1_691:
	shl.b64 	%rd892, %rd2993, 1;
	or.b64  	%rd2235, %rd892, %rd2769;
	and.b64  	%rd2236, %rd2235, -4294967296;
	setp.ne.s64 	%p234, %rd2236, 0;
	@%p234 bra 	$L__BB1_693;
	cvt.u32.u64 	%r697, %rd2769;
	cvt.u32.u64 	%r698, %rd892;
	rem.u32 	%r699, %r698, %r697;
	cvt.u64.u32 	%rd2994, %r699;
	bra.uni 	$L__BB1_694;
$L__BB1_693:
	rem.u64 	%rd2994, %rd892, %rd2769;
$L__BB1_694:
	add.s64 	%rd2995, %rd2994, %rd2929;
$L__BB1_695:
	or.b64  	%rd2237, %rd2995, %rd2769;
	and.b64  	%rd2238, %rd2237, -4294967296;
	setp.ne.s64 	%p235, %rd2238, 0;
	@%p235 bra 	$L__BB1_697;
	cvt.u32.u64 	%r700, %rd2769;
	cvt.u32.u64 	%r701, %rd2995;
	rem.u32 	%r702, %r701, %r700;
	cvt.u64.u32 	%rd2996, %r702;
	bra.uni 	$L__BB1_698;
$L__BB1_697:
	rem.u64 	%rd2996, %rd2995, %rd2769;
$L__BB1_698:
	setp.ne.s64 	%p236, %rd2996, %rd85;
	@%p236 bra 	$L__BB1_494;
$L__BB1_699:
	add.s32 	%r1507, %r1507, 1;
	setp.ne.s32 	%p238, %r1507, 12;
	@%p238 bra 	$L__BB1_82;
$L__BB1_700:
	add.s64 	%rd2757, %rd2757, 1;
	min.u64 	%rd2759, %rd2769, %rd2759;
	max.u64 	%rd2760, %rd2769, %rd2760;
	setp.gt.u64 	%p280, %rd2769, -3;
	@%p280 bra 	$L__BB1_1381;
	add.s64 	%rd904, %rd2769, 2;
	setp.eq.s64 	%p281, %rd2769, 1;
	mov.b64 	%rd2263, 1;
	mov.u64 	%rd3224, %rd2263;
	@%p281 bra 	$L__BB1_1380;
	and.b64  	%rd2265, %rd2769, 1;
	setp.eq.b64 	%p282, %rd2265, 1;
	not.pred 	%p283, %p282;
	mov.b64 	%rd2264, 0;
	mov.u64 	%rd3224, %rd2264;
	@%p283 bra 	$L__BB1_1380;
	setp.lt.u64 	%p284, %rd2769, 7;
	mov.u64 	%rd3224, %rd2263;
	@%p284 bra 	$L__BB1_1380;
	mul.lo.s64 	%rd2268, %rd904, -6148914691236517205;
	setp.lt.u64 	%p285, %rd2268, 6148914691236517206;
	mov.u64 	%rd3224, %rd2264;
	@%p285 bra 	$L__BB1_1380;
	setp.gt.u64 	%p286, %rd2769, 4294967293;
	@%p286 bra 	$L__BB1_759;
	cvt.u32.u64 	%r48, %rd904;
	mul.lo.s32 	%r1345, %r48, -1431655765;
	setp.lt.u32 	%p503, %r1345, 1431655766;
	mov.u64 	%rd3224, %rd2264;
	@%p503 bra 	$L__BB1_1380;
	add.s32 	%r49, %r48, -1;
	mov.b32 	%r1510, 0;
	mov.u32 	%r1509, %r49;
$L__BB1_708:
	mov.u32 	%r51, %r1510;
	shr.u32 	%r1515, %r1509, 1;
	add.s32 	%r1510, %r51, 1;
	and.b32  	%r1347, %r1509, 2;
	setp.eq.s32 	%p504, %r1347, 0;
	mov.u32 	%r1509, %r1515;
	@%p504 bra 	$L__BB1_708;
	cvt.u64.u32 	%rd905, %r49;
	setp.ge.u64 	%p505, %rd4, %rd904;
	mov.b64 	%rd3002, 1;
	mov.u64 	%rd2998, %rd4;
	mov.u32 	%r1511, %r1515;
	@%p505 bra 	$L__BB1_726;
$L__BB1_710:
	and.b32  	%r1348, %r1511, 1;
	setp.eq.b32 	%p506, %r1348, 1;
	not.pred 	%p507, %p506;
	@%p507 bra 	$L__BB1_714;
	mul.lo.s64 	%rd908, %rd3002, %rd2998;
	or.b64  	%rd2682, %rd908, %rd904;
	and.b64  	%rd2683, %rd2682, -4294967296;
	setp.ne.s64 	%p508, %rd2683, 0;
	@%p508 bra 	$L__BB1_713;
	cvt.u32.u64 	%r1349, %rd904;
	cvt.u32.u64 	%r1350, %rd908;
	rem.u32 	%r1351, %r1350, %r1349;
	cvt.u64.u32 	%rd3002, %r1351;
	bra.uni 	$L__BB1_714;
$L__BB1_713:
	rem.u64 	%rd3002, %rd908, %rd904;
$L__BB1_714:
	mul.lo.s64 	%rd912, %rd2998, %rd2998;
	or.b64  	%rd2684, %rd912, %rd904;
	and.b64  	%rd2685, %rd2684, -4294967296;
	setp.ne.s64 	%p509, %rd2685, 0;
	@%p509 bra 	$L__BB1_716;
	cvt.u32.u64 	%r1352, %rd904;
	cvt.u32.u64 	%r1353, %rd912;
	rem.u32 	%r1354, %r1353, %r1352;
	cvt.u64.u32 	%rd2998, %r1354;
	bra.uni 	$L__BB1_717;
$L__BB1_716:
	rem.u64 	%rd2998, %rd912, %rd904;
$L__BB1_717:
	setp.gt.u32 	%p510, %r1511, 1;
	shr.u32 	%r1511, %r1511, 1;
	@%p510 bra 	$L__BB1_710;
	setp.eq.s64 	%p511, %rd3002, 1;
	setp.eq.s64 	%p512, %rd3002, %rd905;
	or.pred  	%p513, %p511, %p512;
	@%p513 bra 	$L__BB1_726;
	setp.eq.s32 	%p514, %r51, 0;
	mov.u64 	%rd3224, %rd2264;
	@%p514 bra 	$L__BB1_1380;
	mov.b32 	%r1512, 0;
	bra.uni 	$L__BB1_722;
$L__BB1_721:
	add.s32 	%r1512, %r1512, 1;
	setp.eq.s32 	%p517, %r1512, %r51;
	mov.u64 	%rd3224, %rd2264;
	@%p517 bra 	$L__BB1_1380;
$L__BB1_722:
	mul.lo.s64 	%rd917, %rd3002, %rd3002;
	or.b64  	%rd2688, %rd917, %rd904;
	and.b64  	%rd2689, %rd2688, -4294967296;
	setp.ne.s64 	%p515, %rd2689, 0;
	@%p515 bra 	$L__BB1_724;
	cvt.u32.u64 	%r1356, %rd904;
	cvt.u32.u64 	%r1357, %rd917;
	rem.u32 	%r1358, %r1357, %r1356;
	cvt.u64.u32 	%rd3002, %r1358;
	bra.uni 	$L__BB1_725;
$L__BB1_724:
	rem.u64 	%rd3002, %rd917, %rd904;
$L__BB1_725:
	setp.ne.s64 	%p516, %rd3002, %rd905;
	@%p516 bra 	$L__BB1_721;
$L__BB1_726:
	setp.ge.u64 	%p518, %rd5, %rd904;
	mov.b64 	%rd3007, 1;
	mov.u64 	%rd3004, %rd5;
	mov.u32 	%r1513, %r1515;
	@%p518 bra 	$L__BB1_743;
$L__BB1_727:
	and.b32  	%r1359, %r1513, 1;
	setp.eq.b32 	%p519, %r1359, 1;
	not.pred 	%p520, %p519;
	@%p520 bra 	$L__BB1_731;
	mul.lo.s64 	%rd923, %rd3007, %rd3004;
	or.b64  	%rd2692, %rd923, %rd904;
	and.b64  	%rd2693, %rd2692, -4294967296;
	setp.ne.s64 	%p521, %rd2693, 0;
	@%p521 bra 	$L__BB1_730;
	cvt.u32.u64 	%r1360, %rd904;
	cvt.u32.u64 	%r1361, %rd923;
	rem.u32 	%r1362, %r1361, %r1360;
	cvt.u64.u32 	%rd3007, %r1362;
	bra.uni 	$L__BB1_731;
$L__BB1_730:
	rem.u64 	%rd3007, %rd923, %rd904;
$L__BB1_731:
	mul.lo.s64 	%rd927, %rd3004, %rd3004;
	or.b64  	%rd2694, %rd927, %rd904;
	and.b64  	%rd2695, %rd2694, -4294967296;
	setp.ne.s64 	%p522, %rd2695, 0;
	@%p522 bra 	$L__BB1_733;
	cvt.u32.u64 	%r1363, %rd904;
	cvt.u32.u64 	%r1364, %rd927;
	rem.u32 	%r1365, %r1364, %r1363;
	cvt.u64.u32 	%rd3004, %r1365;
	bra.uni 	$L__BB1_734;
$L__BB1_733:
	rem.u64 	%rd3004, %rd927, %rd904;
$L__BB1_734:
	setp.gt.u32 	%p523, %r1513, 1;
	shr.u32 	%r1513, %r1513, 1;
	@%p523 bra 	$L__BB1_727;
	setp.eq.s64 	%p524, %rd3007, 1;
	setp.eq.s64 	%p525, %rd3007, %rd905;
	or.pred  	%p526, %p524, %p525;
	@%p526 bra 	$L__BB1_743;
	setp.eq.s32 	%p527, %r51, 0;
	mov.u64 	%rd3224, %rd2264;
	@%p527 bra 	$L__BB1_1380;
	mov.b32 	%r1514, 0;
$L__BB1_738:
	mul.lo.s64 	%rd932, %rd3007, %rd3007;
	or.b64  	%rd2698, %rd932, %rd904;
	and.b64  	%rd2699, %rd2698, -4294967296;
	setp.ne.s64 	%p528, %rd2699, 0;
	@%p528 bra 	$L__BB1_740;
	cvt.u32.u64 	%r1367, %rd904;
	cvt.u32.u64 	%r1368, %rd932;
	rem.u32 	%r1369, %r1368, %r1367;
	cvt.u64.u32 	%rd3007, %r1369;
	bra.uni 	$L__BB1_741;
$L__BB1_740:
	rem.u64 	%rd3007, %rd932, %rd904;
$L__BB1_741:
	setp.eq.s64 	%p529, %rd3007, %rd905;
	@%p529 bra 	$L__BB1_743;
	add.s32 	%r1514, %r1514, 1;
	setp.eq.s32 	%p530, %r1514, %r51;
	mov.u64 	%rd3224, %rd2264;
	@%p530 bra 	$L__BB1_1380;
	bra.uni 	$L__BB1_738;
$L__BB1_743:
	setp.ge.u64 	%p531, %rd6, %rd904;
	mov.b64 	%rd2701, 1;
	mov.u64 	%rd3013, %rd2701;
	mov.u64 	%rd3010, %rd6;
	mov.u64 	%rd3224, %rd2701;
	@%p531 bra 	$L__BB1_1380;
$L__BB1_744:
	and.b32  	%r1370, %r1515, 1;
	setp.eq.b32 	%p532, %r1370, 1;
	not.pred 	%p533, %p532;
	@%p533 bra 	$L__BB1_748;
	mul.lo.s64 	%rd938, %rd3013, %rd3010;
	or.b64  	%rd2702, %rd938, %rd904;
	and.b64  	%rd2703, %rd2702, -4294967296;
	setp.ne.s64 	%p534, %rd2703, 0;
	@%p534 bra 	$L__BB1_747;
	cvt.u32.u64 	%r1371, %rd904;
	cvt.u32.u64 	%r1372, %rd938;
	rem.u32 	%r1373, %r1372, %r1371;
	cvt.u64.u32 	%rd3013, %r1373;
	bra.uni 	$L__BB1_748;
$L__BB1_747:
	rem.u64 	%rd3013, %rd938, %rd904;
$L__BB1_748:
	mul.lo.s64 	%rd942, %rd3010, %rd3010;
	or.b64  	%rd2704, %rd942, %rd904;
	and.b64  	%rd2705, %rd2704, -4294967296;
	setp.ne.s64 	%p535, %rd2705, 0;
	@%p535 bra 	$L__BB1_750;
	cvt.u32.u64 	%r1374, %rd904;
	cvt.u32.u64 	%r1375, %rd942;
	rem.u32 	%r1376, %r1375, %r1374;
	cvt.u64.u32 	%rd3010, %r1376;
	bra.uni 	$L__BB1_751;
$L__BB1_750:
	rem.u64 	%rd3010, %rd942, %rd904;
$L__BB1_751:
	setp.gt.u32 	%p536, %r1515, 1;
	shr.u32 	%r1515, %r1515, 1;
	@%p536 bra 	$L__BB1_744;
	setp.eq.s32 	%p537, %r51, 0;
	setp.eq.s64 	%p538, %rd3013, 1;
	setp.eq.s64 	%p539, %rd3013, %rd905;
	or.pred  	%p540, %p538, %p539;
	or.pred  	%p541, %p540, %p537;
	selp.u64 	%rd3224, 1, 0, %p540;
	@%p541 bra 	$L__BB1_1380;
	mov.b32 	%r1516, 0;
$L__BB1_754:
	mul.lo.s64 	%rd948, %rd3013, %rd3013;
	or.b64  	%rd2707, %rd948, %rd904;
	and.b64  	%rd2708, %rd2707, -4294967296;
	setp.ne.s64 	%p542, %rd2708, 0;
	@%p542 bra 	$L__BB1_756;
	cvt.u32.u64 	%r1378, %rd904;
	cvt.u32.u64 	%r1379, %rd948;
	rem.u32 	%r1380, %r1379, %r1378;
	cvt.u64.u32 	%rd3013, %r1380;
	bra.uni 	$L__BB1_757;
$L__BB1_756:
	rem.u64 	%rd3013, %rd948, %rd904;
$L__BB1_757:
	setp.eq.s64 	%p543, %rd3013, %rd905;
	mov.u64 	%rd3224, %rd2701;
	@%p543 bra 	$L__BB1_1380;
	add.s32 	%r1516, %r1516, 1;
	setp.eq.s32 	%p544, %r1516, %r51;
	mov.u64 	%rd3224, %rd2264;
	@%p544 bra 	$L__BB1_1380;
	bra.uni 	$L__BB1_754;
$L__BB1_759:
	add.s64 	%rd952, %rd2769, 1;
	mov.b32 	%r1517, 0;
	mov.u64 	%rd3015, %rd952;
$L__BB1_760:
	mov.u32 	%r66, %r1517;
	shr.u64 	%rd954, %rd3015, 1;
	add.s32 	%r1517, %r66, 1;
	and.b64  	%rd2269, %rd3015, 2;
	setp.eq.s64 	%p287, %rd2269, 0;
	mov.u64 	%rd3015, %rd954;
	@%p287 bra 	$L__BB1_760;
	mov.b32 	%r1518, 0;
$L__BB1_762:
	mul.wide.u32 	%rd2271, %r1518, 8;
	mov.u64 	%rd2272, MR_WITNESSES_12;
	add.s64 	%rd2273, %rd2272, %rd2271;
	ld.const.u64 	%rd3017, [%rd2273];
	setp.ge.u64 	%p288, %rd3017, %rd904;
	mov.b64 	%rd3223, 1;
	mov.u64 	%rd3018, %rd954;
	@%p288 bra 	$L__BB1_1379;
$L__BB1_763:
	and.b64  	%rd2274, %rd3018, 1;
	setp.eq.b64 	%p289, %rd2274, 1;
	not.pred 	%p290, %p289;
	@%p290 bra 	$L__BB1_967;
	mul.lo.s64 	%rd3085, %rd3223, %rd3017;
	mul.hi.u64 	%rd960, %rd3223, %rd3017;
	setp.eq.s64 	%p291, %rd960, 0;
	@%p291 bra 	$L__BB1_964;
	or.b64  	%rd2275, %rd3085, %rd904;
	and.b64  	%rd2276, %rd2275, -4294967296;
	setp.ne.s64 	%p292, %rd2276, 0;
	@%p292 bra 	$L__BB1_767;
	cvt.u32.u64 	%r741, %rd904;
	cvt.u32.u64 	%r742, %rd3085;
	rem.u32 	%r743, %r742, %r741;
	cvt.u64.u32 	%rd3019, %r743;
	bra.uni 	$L__BB1_768;
$L__BB1_767:
	rem.u64 	%rd3019, %rd3085, %rd904;
$L__BB1_768:
	or.b64  	%rd2277, %rd960, %rd904;
	and.b64  	%rd2278, %rd2277, -4294967296;
	setp.ne.s64 	%p293, %rd2278, 0;
	@%p293 bra 	$L__BB1_770;
	cvt.u32.u64 	%r744, %rd904;
	cvt.u32.u64 	%r745, %rd960;
	rem.u32 	%r746, %r745, %r744;
	cvt.u64.u32 	%rd3020, %r746;
	bra.uni 	$L__BB1_771;
$L__BB1_770:
	rem.u64 	%rd3020, %rd960, %rd904;
$L__BB1_771:
	shl.b64 	%rd967, %rd3020, 1;
	or.b64  	%rd2279, %rd967, %rd904;
	and.b64  	%rd2280, %rd2279, -4294967296;
	setp.ne.s64 	%p294, %rd2280, 0;
	@%p294 bra 	$L__BB1_773;
	cvt.u32.u64 	%r747, %rd904;
	cvt.u32.u64 	%r748, %rd967;
	rem.u32 	%r749, %r748, %r747;
	cvt.u64.u32 	%rd3021, %r749;
	bra.uni 	$L__BB1_774;
$L__BB1_773:
	rem.u64 	%rd3021, %rd967, %rd904;
$L__BB1_774:
	shl.b64 	%rd971, %rd3021, 1;
	or.b64  	%rd2281, %rd971, %rd904;
	and.b64  	%rd2282, %rd2281, -4294967296;
	setp.ne.s64 	%p295, %rd2282, 0;
	@%p295 bra 	$L__BB1_776;
	cvt.u32.u64 	%r750, %rd904;
	cvt.u32.u64 	%r751, %rd971;
	rem.u32 	%r752, %r751, %r750;
	cvt.u64.u32 	%rd3022, %r752;
	bra.uni 	$L__BB1_777;
$L__BB1_776:
	rem.u64 	%rd3022, %rd971, %rd904;
$L__BB1_777:
	shl.b64 	%rd975, %rd3022, 1;
	or.b64  	%rd2283, %rd975, %rd904;
	and.b64  	%rd2284, %rd2283, -4294967296;
	setp.ne.s64 	%p296, %rd2284, 0;
	@%p296 bra 	$L__BB1_779;
	cvt.u32.u64 	%r753, %rd904;
	cvt.u32.u64 	%r754, %rd975;
	rem.u32 	%r755, %r754, %r753;
	cvt.u64.u32 	%rd3023, %r755;
	bra.uni 	$L__BB1_780;
$L__BB1_779:
	rem.u64 	%rd3023, %rd975, %rd904;
$L__BB1_780:
	shl.b64 	%rd979, %rd3023, 1;
	or.b64  	%rd2285, %rd979, %rd904;
	and.b64  	%rd2286, %rd2285, -4294967296;
	setp.ne.s64 	%p297, %rd2286, 0;
	@%p297 bra 	$L__BB1_782;
	cvt.u32.u64 	%r756, %rd904;
	cvt.u32.u64 	%r757, %rd979;
	rem.u32 	%r758, %r757, %r756;
	cvt.u64.u32 	%rd3024, %r758;
	bra.uni 	$L__BB1_783;
$L__BB1_782:
	rem.u64 	%rd3024, %rd979, %rd904;
$L__BB1_783:
	shl.b64 	%rd983, %rd3024, 1;
	or.b64  	%rd2287, %rd983, %rd904;
	and.b64  	%rd2288, %rd2287, -4294967296;
	setp.ne.s64 	%p298, %rd2288, 0;
	@%p298 bra 	$L__BB1_785;
	cvt.u32.u64 	%r759, %rd904;
	cvt.u32.u64 	%r760, %rd983;
	rem.u32 	%r761, %r760, %r759;
	cvt.u64.u32 	%rd3025, %r761;
	bra.uni 	$L__BB1_786;
$L__BB1_785:
	rem.u64 	%rd3025, %rd983, %rd904;
$L__BB1_786:
	shl.b64 	%rd987, %rd3025, 1;
	or.b64  	%rd2289, %rd987, %rd904;
	and.b64  	%rd2290, %rd2289, -4294967296;
	setp.ne.s64 	%p299, %rd2290, 0;
	@%p299 bra 	$L__BB1_788;
	cvt.u32.u64 	%r762, %rd904;
	cvt.u32.u64 	%r763, %rd987;
	rem.u32 	%r764, %r763, %r762;
	cvt.u64.u32 	%rd3026, %r764;
	bra.uni 	$L__BB1_789;
$L__BB1_788:
	rem.u64 	%rd3026, %rd987, %rd904;
$L__BB1_789:
	shl.b64 	%rd991, %rd3026, 1;
	or.b64  	%rd2291, %rd991, %rd904;
	and.b64  	%rd2292, %rd2291, -4294967296;
	setp.ne.s64 	%p300, %rd2292, 0;
	@%p300 bra 	$L__BB1_791;
	cvt.u32.u64 	%r765, %rd904;
	cvt.u32.u64 	%r766, %rd991;
	rem.u32 	%r767, %r766, %r765;
	cvt.u64.u32 	%rd3027, %r767;
	bra.uni 	$L__BB1_792;
$L__BB1_791:
	rem.u64 	%rd3027, %rd991, %rd904;
$L__BB1_792:
	shl.b64 	%rd995, %rd3027, 1;
	or.b64  	%rd2293, %rd995, %rd904;
	and.b64  	%rd2294, %rd2293, -4294967296;
	setp.ne.s64 	%p301, %rd2294, 0;
	@%p301 bra 	$L__BB1_794;
	cvt.u32.u64 	%r768, %rd904;
	cvt.u32.u64 	%r769, %rd995;
	rem.u32 	%r770, %r769, %r768;
	cvt.u64.u32 	%rd3028, %r770;
	bra.uni 	$L__BB1_795;
$L__BB1_794:
	rem.u64 	%rd3028, %rd995, %rd904;
$L__BB1_795:
	shl.b64 	%rd999, %rd3028, 1;
	or.b64  	%rd2295, %rd999, %rd904;
	and.b64  	%rd2296, %rd2295, -4294967296;
	setp.ne.s64 	%p302, %rd2296, 0;
	@%p302 bra 	$L__BB1_797;
	cvt.u32.u64 	%r771, %rd904;
	cvt.u32.u64 	%r772, %rd999;
	rem.u32 	%r773, %r772, %r771;
	cvt.u64.u32 	%rd3029, %r773;
	bra.uni 	$L__BB1_798;
$L__BB1_797:
	rem.u64 	%rd3029, %rd999, %rd904;
$L__BB1_798:
	shl.b64 	%rd1003, %rd3029, 1;
	or.b64  	%rd2297, %rd1003, %rd904;
	and.b64  	%rd2298, %rd2297, -4294967296;
	setp.ne.s64 	%p303, %rd2298, 0;
	@%p303 bra 	$L__BB1_800;
	cvt.u32.u64 	%r774, %rd904;
	cvt.u32.u64 	%r775, %rd1003;
	rem.u32 	%r776, %r775, %r774;
	cvt.u64.u32 	%rd3030, %r776;
	bra.uni 	$L__BB1_801;
$L__BB1_800:
	rem.u64 	%rd3030, %rd1003, %rd904;
$L__BB1_801:
	shl.b64 	%rd1007, %rd3030, 1;
	or.b64  	%rd2299, %rd1007, %rd904;
	and.b64  	%rd2300, %rd2299, -4294967296;
	setp.ne.s64 	%p304, %rd2300, 0;
	@%p304 bra 	$L__BB1_803;
	cvt.u32.u64 	%r777, %rd904;
	cvt.u32.u64 	%r778, %rd1007;
	rem.u32 	%r779, %r778, %r777;
	cvt.u64.u32 	%rd3031, %r779;
	bra.uni 	$L__BB1_804;
$L__BB1_803:
	rem.u64 	%rd3031, %rd1007, %rd904;
$L__BB1_804:
	shl.b64 	%rd1011, %rd3031, 1;
	or.b64  	%rd2301, %rd1011, %rd904;
	and.b64  	%rd2302, %rd2301, -4294967296;
	setp.ne.s64 	%p305, %rd2302, 0;
	@%p305 bra 	$L__BB1_806;
	cvt.u32.u64 	%r780, %rd904;
	cvt.u32.u64 	%r781, %rd1011;
	rem.u32 	%r782, %r781, %r780;
	cvt.u64.u32 	%rd3032, %r782;
	bra.uni 	$L__BB1_807;
$L__BB1_806:
	rem.u64 	%rd3032, %rd1011, %rd904;
$L__BB1_807:
	shl.b64 	%rd1015, %rd3032, 1;
	or.b64  	%rd2303, %rd1015, %rd904;
	and.b64  	%rd2304, %rd2303, -4294967296;
	setp.ne.s64 	%p306, %rd2304, 0;
	@%p306 bra 	$L__BB1_809;
	cvt.u32.u64 	%r783, %rd904;
	cvt.u32.u64 	%r784, %rd1015;
	rem.u32 	%r785, %r784, %r783;
	cvt.u64.u32 	%rd3033, %r785;
	bra.uni 	$L__BB1_810;
$L__BB1_809:
	rem.u64 	%rd3033, %rd1015, %rd904;
$L__BB1_810:
	shl.b64 	%rd1019, %rd3033, 1;
	or.b64  	%rd2305, %rd1019, %rd904;
	and.b64  	%rd2306, %rd2305, -4294967296;
	setp.ne.s64 	%p307, %rd2306, 0;
	@%p307 bra 	$L__BB1_812;
	cvt.u32.u64 	%r786, %rd904;
	cvt.u32.u64 	%r787, %rd1019;
	rem.u32 	%r788, %r787, %r786;
	cvt.u64.u32 	%rd3034, %r788;
	bra.uni 	$L__BB1_813;
$L__BB1_812:
	rem.u64 	%rd3034, %rd1019, %rd904;
$L__BB1_813:
	shl.b64 	%rd1023, %rd3034, 1;
	or.b64  	%rd2307, %rd1023, %rd904;
	and.b64  	%rd2308, %rd2307, -4294967296;
	setp.ne.s64 	%p308, %rd2308, 0;
	@%p308 bra 	$L__BB1_815;
	cvt.u32.u64 	%r789, %rd904;
	cvt.u32.u64 	%r790, %rd1023;
	rem.u32 	%r791, %r790, %r789;
	cvt.u64.u32 	%rd3035, %r791;
	bra.uni 	$L__BB1_816;
$L__BB1_815:
	rem.u64 	%rd3035, %rd1023, %rd904;
$L__BB1_816:
	shl.b64 	%rd1027, %rd3035, 1;
	or.b64  	%rd2309, %rd1027, %rd904;
	and.b64  	%rd2310, %rd2309, -4294967296;
	setp.ne.s64 	%p309, %rd2310, 0;
	@%p309 bra 	$L__BB1_818;
	cvt.u32.u64 	%r792, %rd904;
	cvt.u32.u64 	%r793, %rd1027;
	rem.u32 	%r794, %r793, %r792;
	cvt.u64.u32 	%rd3036, %r794;
	bra.uni 	$L__BB1_819;
$L__BB1_818:
	rem.u64 	%rd3036, %rd1027, %rd904;
$L__BB1_819:
	shl.b64 	%rd1031, %rd3036, 1;
	or.b64  	%rd2311, %rd1031, %rd904;
	and.b64  	%rd2312, %rd2311, -4294967296;
	setp.ne.s64 	%p310, %rd2312, 0;
	@%p310 bra 	$L__BB1_821;
	cvt.u32.u64 	%r795, %rd904;
	cvt.u32.u64 	%r796, %rd1031;
	rem.u32 	%r797, %r796, %r795;
	cvt.u64.u32 	%rd3037, %r797;
	bra.uni 	$L__BB1_822;
$L__BB1_821:
	rem.u64 	%rd3037, %rd1031, %rd904;
$L__BB1_822:
	shl.b64 	%rd1035, %rd3037, 1;
	or.b64  	%rd2313, %rd1035, %rd904;
	and.b64  	%rd2314, %rd2313, -4294967296;
	setp.ne.s64 	%p311, %rd2314, 0;
	@%p311 bra 	$L__BB1_824;
	cvt.u32.u64 	%r798, %rd904;
	cvt.u32.u64 	%r799, %rd1035;
	rem.u32 	%r800, %r799, %r798;
	cvt.u64.u32 	%rd3038, %r800;
	bra.uni 	$L__BB1_825;
$L__BB1_824:
	rem.u64 	%rd3038, %rd1035, %rd904;
$L__BB1_825:
	shl.b64 	%rd1039, %rd3038, 1;
	or.b64  	%rd2315, %rd1039, %rd904;
	and.b64  	%rd2316, %rd2315, -4294967296;
	setp.ne.s64 	%p312, %rd2316, 0;
	@%p312 bra 	$L__BB1_827;
	cvt.u32.u64 	%r801, %rd904;
	cvt.u32.u64 	%r802, %rd1039;
	rem.u32 	%r803, %r802, %r801;
	cvt.u64.u32 	%rd3039, %r803;
	bra.uni 	$L__BB1_828;
$L__BB1_827:
	rem.u64 	%rd3039, %rd1039, %rd904;
$L__BB1_828:
	shl.b64 	%rd1043, %rd3039, 1;
	or.b64  	%rd2317, %rd1043, %rd904;
	and.b64  	%rd2318, %rd2317, -4294967296;
	setp.ne.s64 	%p313, %rd2318, 0;
	@%p313 bra 	$L__BB1_830;
	cvt.u32.u64 	%r804, %rd904;
	cvt.u32.u64 	%r805, %rd1043;
	rem.u32 	%r806, %r805, %r804;
	cvt.u64.u32 	%rd3040, %r806;
	bra.uni 	$L__BB1_831;
$L__BB1_830:
	rem.u64 	%rd3040, %rd1043, %rd904;
$L__BB1_831:
	shl.b64 	%rd1047, %rd3040, 1;
	or.b64  	%rd2319, %rd1047, %rd904;
	and.b64  	%rd2320, %rd2319, -4294967296;
	setp.ne.s64 	%p314, %rd2320, 0;
	@%p314 bra 	$L__BB1_833;
	cvt.u32.u64 	%r807, %rd904;
	cvt.u32.u64 	%r808, %rd1047;
	rem.u32 	%r809, %r808, %r807;
	cvt.u64.u32 	%rd3041, %r809;
	bra.uni 	$L__BB1_834;
$L__BB1_833:
	rem.u64 	%rd3041, %rd1047, %rd904;
$L__BB1_834:
	shl.b64 	%rd1051, %rd3041, 1;
	or.b64  	%rd2321, %rd1051, %rd904;
	and.b64  	%rd2322, %rd2321, -4294967296;
	setp.ne.s64 	%p315, %rd2322, 0;
	@%p315 bra 	$L__BB1_836;
	cvt.u32.u64 	%r810, %rd904;
	cvt.u32.u64 	%r811, %rd1051;
	rem.u32 	%r812, %r811, %r810;
	cvt.u64.u32 	%rd3042, %r812;
	bra.uni 	$L__BB1_837;
$L__BB1_836:
	rem.u64 	%rd3042, %rd1051, %rd904;
$L__BB1_837:
	shl.b64 	%rd1055, %rd3042, 1;
	or.b64  	%rd2323, %rd1055, %rd904;
	and.b64  	%rd2324, %rd2323, -4294967296;
	setp.ne.s64 	%p316, %rd2324, 0;
	@%p316 bra 	$L__BB1_839;
	cvt.u32.u64 	%r813, %rd904;
	cvt.u32.u64 	%r814, %rd1055;
	rem.u32 	%r815, %r814, %r813;
	cvt.u64.u32 	%rd3043, %r815;
	bra.uni 	$L__BB1_840;
$L__BB1_839:
	rem.u64 	%rd3043, %rd1055, %rd904;
$L__BB1_840:
	shl.b64 	%rd1059, %rd3043, 1;
	or.b64  	%rd2325, %rd1059, %rd904;
	and.b64  	%rd2326, %rd2325, -4294967296;
	setp.ne.s64 	%p317, %rd2326, 0;
	@%p317 bra 	$L__BB1_842;
	cvt.u32.u64 	%r816, %rd904;
	cvt.u32.u64 	%r817, %rd1059;
	rem.u32 	%r818, %r817, %r816;
	cvt.u64.u32 	%rd3044, %r818;
	bra.uni 	$L__BB1_843;
$L__BB1_842:
	rem.u64 	%rd3044, %rd1059, %rd904;
$L__BB1_843:
	shl.b64 	%rd1063, %rd3044, 1;
	or.b64  	%rd2327, %rd1063, %rd904;
	and.b64  	%rd2328, %rd2327, -4294967296;
	setp.ne.s64 	%p318, %rd2328, 0;
	@%p318 bra 	$L__BB1_845;
	cvt.u32.u64 	%r819, %rd904;
	cvt.u32.u64 	%r820, %rd1063;
	rem.u32 	%r821, %r820, %r819;
	cvt.u64.u32 	%rd3045, %r821;
	bra.uni 	$L__BB1_846;
$L__BB1_845:
	rem.u64 	%rd3045, %rd1063, %rd904;
$L__BB1_846:
	shl.b64 	%rd1067, %rd3045, 1;
	or.b64  	%rd2329, %rd1067, %rd904;
	and.b64  	%rd2330, %rd2329, -4294967296;
	setp.ne.s64 	%p319, %rd2330, 0;
	@%p319 bra 	$L__BB1_848;
	cvt.u32.u64 	%r822, %rd904;
	cvt.u32.u64 	%r823, %rd1067;
	rem.u32 	%r824, %r823, %r822;
	cvt.u64.u32 	%rd3046, %r824;
	bra.uni 	$L__BB1_849;
$L__BB1_848:
	rem.u64 	%rd3046, %rd1067, %rd904;
$L__BB1_849:
	shl.b64 	%rd1071, %rd3046, 1;
	or.b64  	%rd2331, %rd1071, %rd904;
	and.b64  	%rd2332, %rd2331, -4294967296;
	setp.ne.s64 	%p320, %rd2332, 0;
	@%p320 bra 	$L__BB1_851;
	cvt.u32.u64 	%r825, %rd904;
	cvt.u32.u64 	%r826, %rd1071;
	rem.u32 	%r827, %r826, %r825;
	cvt.u64.u32 	%rd3047, %r827;
	bra.uni 	$L__BB1_852;
$L__BB1_851:
	rem.u64 	%rd3047, %rd1071, %rd904;
$L__BB1_852:
	shl.b64 	%rd1075, %rd3047, 1;
	or.b64  	%rd2333, %rd1075, %rd904;
	and.b64  	%rd2334, %rd2333, -4294967296;
	setp.ne.s64 	%p321, %rd2334, 0;
	@%p321 bra 	$L__BB1_854;
	cvt.u32.u64 	%r828, %rd904;
	cvt.u32.u64 	%r829, %rd1075;
	rem.u32 	%r830, %r829, %r828;
	cvt.u64.u32 	%rd3048, %r830;
	bra.uni 	$L__BB1_855;
$L__BB1_854:
	rem.u64 	%rd3048, %rd1075, %rd904;
$L__BB1_855:
	shl.b64 	%rd1079, %rd3048, 1;
	or.b64  	%rd2335, %rd1079, %rd904;
	and.b64  	%rd2336, %rd2335, -4294967296;
	setp.ne.s64 	%p322, %rd2336, 0;
	@%p322 bra 	$L__BB1_857;
	cvt.u32.u64 	%r831, %rd904;
	cvt.u32.u64 	%r832, %rd1079;
	rem.u32 	%r833, %r832, %r831;
	cvt.u64.u32 	%rd3049, %r833;
	bra.uni 	$L__BB1_858;
$L__BB1_857:
	rem.u64 	%rd3049, %rd1079, %rd904;
$L__BB1_858:
	shl.b64 	%rd1083, %rd3049, 1;
	or.b64  	%rd2337, %rd1083, %rd904;
	and.b64  	%rd2338, %rd2337, -4294967296;
	setp.ne.s64 	%p323, %rd2338, 0;
	@%p323 bra 	$L__BB1_860;
	cvt.u32.u64 	%r834, %rd904;
	cvt.u32.u64 	%r835, %rd1083;
	rem.u32 	%r836, %r835, %r834;
	cvt.u64.u32 	%rd3050, %r836;
	bra.uni 	$L__BB1_861;
$L__BB1_860:
	rem.u64 	%rd3050, %rd1083, %rd904;
$L__BB1_861:
	shl.b64 	%rd1087, %rd3050, 1;
	or.b64  	%rd2339, %rd1087, %rd904;
	and.b64  	%rd2340, %rd2339, -4294967296;
	setp.ne.s64 	%p324, %rd2340, 0;
	@%p324 bra 	$L__BB1_863;
	cvt.u32.u64 	%r837, %rd904;
	cvt.u32.u64 	%r838, %rd1087;
	rem.u32 	%r839, %r838, %r837;
	cvt.u64.u32 	%rd3051, %r839;
	bra.uni 	$L__BB1_864;
$L__BB1_863:
	rem.u64 	%rd3051, %rd1087, %rd904;
$L__BB1_864:
	shl.b64 	%rd1091, %rd3051, 1;
	or.b64  	%rd2341, %rd1091, %rd904;
	and.b64  	%rd2342, %rd2341, -4294967296;
	setp.ne.s64 	%p325, %rd2342, 0;
	@%p325 bra 	$L__BB1_866;
	cvt.u32.u64 	%r840, %rd904;
	cvt.u32.u64 	%r841, %rd1091;
	rem.u32 	%r842, %r841, %r840;
	cvt.u64.u32 	%rd3052, %r842;
	bra.uni 	$L__BB1_867;
$L__BB1_866:
	rem.u64 	%rd3052, %rd1091, %rd904;
$L__BB1_867:
	shl.b64 	%rd1095, %rd3052, 1;
	or.b64  	%rd2343, %rd1095, %rd904;
	and.b64  	%rd2344, %rd2343, -4294967296;
	setp.ne.s64 	%p326, %rd2344, 0;
	@%p326 bra 	$L__BB1_869;
	cvt.u32.u64 	%r843, %rd904;
	cvt.u32.u64 	%r844, %rd1095;
	rem.u32 	%r845, %r844, %r843;
	cvt.u64.u32 	%rd3053, %r845;
	bra.uni 	$L__BB1_870;
$L__BB1_869:
	rem.u64 	%rd3053, %rd1095, %rd904;
$L__BB1_870:
	shl.b64 	%rd1099, %rd3053, 1;
	or.b64  	%rd2345, %rd1099, %rd904;
	and.b64  	%rd2346, %rd2345, -4294967296;
	setp.ne.s64 	%p327, %rd2346, 0;
	@%p327 bra 	$L__BB1_872;
	cvt.u32.u64 	%r846, %rd904;
	cvt.u32.u64 	%r847, %rd1099;
	rem.u32 	%r848, %r847, %r846;
	cvt.u64.u32 	%rd3054, %r848;
	bra.uni 	$L__BB1_873;
$L__BB1_872:
	rem.u64 	%rd3054, %rd1099, %rd904;
$L__BB1_873:
	shl.b64 	%rd1103, %rd3054, 1;
	or.b64  	%rd2347, %rd1103, %rd904;
	and.b64  	%rd2348, %rd2347, -4294967296;
	setp.ne.s64 	%p328, %rd2348, 0;
	@%p328 bra 	$L__BB1_875;
	cvt.u32.u64 	%r849, %rd904;
	cvt.u32.u64 	%r850, %rd1103;
	rem.u32 	%r851, %r850, %r849;
	cvt.u64.u32 	%rd3055, %r851;
	bra.uni 	$L__BB1_876;
$L__BB1_875:
	rem.u64 	%rd3055, %rd1103, %rd904;
$L__BB1_876:
	shl.b64 	%rd1107, %rd3055, 1;
	or.b64  	%rd2349, %rd1107, %rd904;
	and.b64  	%rd2350, %rd2349, -4294967296;
	setp.ne.s64 	%p329, %rd2350, 0;
	@%p329 bra 	$L__BB1_878;
	cvt.u32.u64 	%r852, %rd904;
	cvt.u32.u64 	%r853, %rd1107;
	rem.u32 	%r854, %r853, %r852;
	cvt.u64.u32 	%rd3056, %r854;
	bra.uni 	$L__BB1_879;
$L__BB1_878:
	rem.u64 	%rd3056, %rd1107, %rd904;
$L__BB1_879:
	shl.b64 	%rd1111, %rd3056, 1;
	or.b64  	%rd2351, %rd1111, %rd904;
	and.b64  	%rd2352, %rd2351, -4294967296;
	setp.ne.s64 	%p330, %rd2352, 0;
	@%p330 bra 	$L__BB1_881;
	cvt.u32.u64 	%r855, %rd904;
	cvt.u32.u64 	%r856, %rd1111;
	rem.u32 	%r857, %r856, %r855;
	cvt.u64.u32 	%rd3057, %r857;
	bra.uni 	$L__BB1_882;
$L__BB1_881:
	rem.u64 	%rd3057, %rd1111, %rd904;
$L__BB1_882:
	shl.b64 	%rd1115, %rd3057, 1;
	or.b64  	%rd2353, %rd1115, %rd904;
	and.b64  	%rd2354, %rd2353, -4294967296;
	setp.ne.s64 	%p331, %rd2354, 0;
	@%p331 bra 	$L__BB1_884;
	cvt.u32.u64 	%r858, %rd904;
	cvt.u32.u64 	%r859, %rd1115;
	rem.u32 	%r860, %r859, %r858;
	cvt.u64.u32 	%rd3058, %r860;
	bra.uni 	$L__BB1_885;
$L__BB1_884:
	rem.u64 	%rd3058, %rd1115, %rd904;
$L__BB1_885:
	shl.b64 	%rd1119, %rd3058, 1;
	or.b64  	%rd2355, %rd1119, %rd904;
	and.b64  	%rd2356, %rd2355, -4294967296;
	setp.ne.s64 	%p332, %rd2356, 0;
	@%p332 bra 	$L__BB1_887;
	cvt.u32.u64 	%r861, %rd904;
	cvt.u32.u64 	%r862, %rd1119;
	rem.u32 	%r863, %r862, %r861;
	cvt.u64.u32 	%rd3059, %r863;
	bra.uni 	$L__BB1_888;
$L__BB1_887:
	rem.u64 	%rd3059, %rd1119, %rd904;
$L__BB1_888:
	shl.b64 	%rd1123, %rd3059, 1;
	or.b64  	%rd2357, %rd1123, %rd904;
	and.b64  	%rd2358, %rd2357, -4294967296;
	setp.ne.s64 	%p333, %rd2358, 0;
	@%p333 bra 	$L__BB1_890;
	cvt.u32.u64 	%r864, %rd904;
	cvt.u32.u64 	%r865, %rd1123;
	rem.u32 	%r866, %r865, %r864;
	cvt.u64.u32 	%rd3060, %r866;
	bra.uni 	$L__BB1_891;
$L__BB1_890:
	rem.u64 	%rd3060, %rd1123, %rd904;
$L__BB1_891:
	shl.b64 	%rd1127, %rd3060, 1;
	or.b64  	%rd2359, %rd1127, %rd904;
	and.b64  	%rd2360, %rd2359, -4294967296;
	setp.ne.s64 	%p334, %rd2360, 0;
	@%p334 bra 	$L__BB1_893;
	cvt.u32.u64 	%r867, %rd904;
	cvt.u32.u64 	%r868, %rd1127;
	rem.u32 	%r869, %r868, %r867;
	cvt.u64.u32 	%rd3061, %r869;
	bra.uni 	$L__BB1_894;
$L__BB1_893:
	rem.u64 	%rd3061, %rd1127, %rd904;
$L__BB1_894:
	shl.b64 	%rd1131, %rd3061, 1;
	or.b64  	%rd2361, %rd1131, %rd904;
	and.b64  	%rd2362, %rd2361, -4294967296;
	setp.ne.s64 	%p335, %rd2362, 0;
	@%p335 bra 	$L__BB1_896;
	cvt.u32.u64 	%r870, %rd904;
	cvt.u32.u64 	%r871, %rd1131;
	rem.u32 	%r872, %r871, %r870;
	cvt.u64.u32 	%rd3062, %r872;
	bra.uni 	$L__BB1_897;
$L__BB1_896:
	rem.u64 	%rd3062, %rd1131, %rd904;
$L__BB1_897:
	shl.b64 	%rd1135, %rd3062, 1;
	or.b64  	%rd2363, %rd1135, %rd904;
	and.b64  	%rd2364, %rd2363, -4294967296;
	setp.ne.s64 	%p336, %rd2364, 0;
	@%p336 bra 	$L__BB1_899;
	cvt.u32.u64 	%r873, %rd904;
	cvt.u32.u64 	%r874, %rd1135;
	rem.u32 	%r875, %r874, %r873;
	cvt.u64.u32 	%rd3063, %r875;
	bra.uni 	$L__BB1_900;
$L__BB1_899:
	rem.u64 	%rd3063, %rd1135, %rd904;
$L__BB1_900:
	shl.b64 	%rd1139, %rd3063, 1;
	or.b64  	%rd2365, %rd1139, %rd904;
	and.b64  	%rd2366, %rd2365, -4294967296;
	setp.ne.s64 	%p337, %rd2366, 0;
	@%p337 bra 	$L__BB1_902;
	cvt.u32.u64 	%r876, %rd904;
	cvt.u32.u64 	%r877, %rd1139;
	rem.u32 	%r878, %r877, %r876;
	cvt.u64.u32 	%rd3064, %r878;
	bra.uni 	$L__BB1_903;
$L__BB1_902:
	rem.u64 	%rd3064, %rd1139, %rd904;
$L__BB1_903:
	shl.b64 	%rd1143, %rd3064, 1;
	or.b64  	%rd2367, %rd1143, %rd904;
	and.b64  	%rd2368, %rd2367, -4294967296;
	setp.ne.s64 	%p338, %rd2368, 0;
	@%p338 bra 	$L__BB1_905;
	cvt.u32.u64 	%r879, %rd904;
	cvt.u32.u64 	%r880, %rd1143;
	rem.u32 	%r881, %r880, %r879;
	cvt.u64.u32 	%rd3065, %r881;
	bra.uni 	$L__BB1_906;
$L__BB1_905:
	rem.u64 	%rd3065, %rd1143, %rd904;
$L__BB1_906:
	shl.b64 	%rd1147, %rd3065, 1;
	or.b64  	%rd2369, %rd1147, %rd904;
	and.b64  	%rd2370, %rd2369, -4294967296;
	setp.ne.s64 	%p339, %rd2370, 0;
	@%p339 bra 	$L__BB1_908;
	cvt.u32.u64 	%r882, %rd904;
	cvt.u32.u64 	%r883, %rd1147;
	rem.u32 	%r884, %r883, %r882;
	cvt.u64.u32 	%rd3066, %r884;
	bra.uni 	$L__BB1_909;
$L__BB1_908:
	rem.u64 	%rd3066, %rd1147, %rd904;
$L__BB1_909:
	shl.b64 	%rd1151, %rd3066, 1;
	or.b64  	%rd2371, %rd1151, %rd904;
	and.b64  	%rd2372, %rd2371, -4294967296;
	setp.ne.s64 	%p340, %rd2372, 0;
	@%p340 bra 	$L__BB1_911;
	cvt.u32.u64 	%r885, %rd904;
	cvt.u32.u64 	%r886, %rd1151;
	rem.u32 	%r887, %r886, %r885;
	cvt.u64.u32 	%rd3067, %r887;
	bra.uni 	$L__BB1_912;
$L__BB1_911:
	rem.u64 	%rd3067, %rd1151, %rd904;
$L__BB1_912:
	shl.b64 	%rd1155, %rd3067, 1;
	or.b64  	%rd2373, %rd1155, %rd904;
	and.b64  	%rd2374, %rd2373, -4294967296;
	setp.ne.s64 	%p341, %rd2374, 0;
	@%p341 bra 	$L__BB1_914;
	cvt.u32.u64 	%r888, %rd904;
	cvt.u32.u64 	%r889, %rd1155;
	rem.u32 	%r890, %r889, %r888;
	cvt.u64.u32 	%rd3068, %r890;
	bra.uni 	$L__BB1_915;
$L__BB1_914:
	rem.u64 	%rd3068, %rd1155, %rd904;
$L__BB1_915:
	shl.b64 	%rd1159, %rd3068, 1;
	or.b64  	%rd2375, %rd1159, %rd904;
	and.b64  	%rd2376, %rd2375, -4294967296;
	setp.ne.s64 	%p342, %rd2376, 0;
	@%p342 bra 	$L__BB1_917;
	cvt.u32.u64 	%r891, %rd904;
	cvt.u32.u64 	%r892, %rd1159;
	rem.u32 	%r893, %r892, %r891;
	cvt.u64.u32 	%rd3069, %r893;
	bra.uni 	$L__BB1_918;
$L__BB1_917:
	rem.u64 	%rd3069, %rd1159, %rd904;
$L__BB1_918:
	shl.b64 	%rd1163, %rd3069, 1;
	or.b64  	%rd2377, %rd1163, %rd904;
	and.b64  	%rd2378, %rd2377, -4294967296;
	setp.ne.s64 	%p343, %rd2378, 0;
	@%p343 bra 	$L__BB1_920;
	cvt.u32.u64 	%r894, %rd904;
	cvt.u32.u64 	%r895, %rd1163;
	rem.u32 	%r896, %r895, %r894;
	cvt.u64.u32 	%rd3070, %r896;
	bra.uni 	$L__BB1_921;
$L__BB1_920:
	rem.u64 	%rd3070, %rd1163, %rd904;
$L__BB1_921:
	shl.b64 	%rd1167, %rd3070, 1;
	or.b64  	%rd2379, %rd1167, %rd904;
	and.b64  	%rd2380, %rd2379, -4294967296;
	setp.ne.s64 	%p344, %rd2380, 0;
	@%p344 bra 	$L__BB1_923;
	cvt.u32.u64 	%r897, %rd904;
	cvt.u32.u64 	%r898, %rd1167;
	rem.u32 	%r899, %r898, %r897;
	cvt.u64.u32 	%rd3071, %r899;
	bra.uni 	$L__BB1_924;
$L__BB1_923:
	rem.u64 	%rd3071, %rd1167, %rd904;
$L__BB1_924:
	shl.b64 	%rd1171, %rd3071, 1;
	or.b64  	%rd2381, %rd1171, %rd904;
	and.b64  	%rd2382, %rd2381, -4294967296;
	setp.ne.s64 	%p345, %rd2382, 0;
	@%p345 bra 	$L__BB1_926;
	cvt.u32.u64 	%r900, %rd904;
	cvt.u32.u64 	%r901, %rd1171;
	rem.u32 	%r902, %r901, %r900;
	cvt.u64.u32 	%rd3072, %r902;
	bra.uni 	$L__BB1_927;
$L__BB1_926:
	rem.u64 	%rd3072, %rd1171, %rd904;
$L__BB1_927:
	shl.b64 	%rd1175, %rd3072, 1;
	or.b64  	%rd2383, %rd1175, %rd904;
	and.b64  	%rd2384, %rd2383, -4294967296;
	setp.ne.s64 	%p346, %rd2384, 0;
	@%p346 bra 	$L__BB1_929;
	cvt.u32.u64 	%r903, %rd904;
	cvt.u32.u64 	%r904, %rd1175;
	rem.u32 	%r905, %r904, %r903;
	cvt.u64.u32 	%rd3073, %r905;
	bra.uni 	$L__BB1_930;
$L__BB1_929:
	rem.u64 	%rd3073, %rd1175, %rd904;
$L__BB1_930:
	shl.b64 	%rd1179, %rd3073, 1;
	or.b64  	%rd2385, %rd1179, %rd904;
	and.b64  	%rd2386, %rd2385, -4294967296;
	setp.ne.s64 	%p347, %rd2386, 0;
	@%p347 bra 	$L__BB1_932;
	cvt.u32.u64 	%r906, %rd904;
	cvt.u32.u64 	%r907, %rd1179;
	rem.u32 	%r908, %r907, %r906;
	cvt.u64.u32 	%rd3074, %r908;
	bra.uni 	$L__BB1_933;
$L__BB1_932:
	rem.u64 	%rd3074, %rd1179, %rd904;
$L__BB1_933:
	shl.b64 	%rd1183, %rd3074, 1;
	or.b64  	%rd2387, %rd1183, %rd904;
	and.b64  	%rd2388, %rd2387, -4294967296;
	setp.ne.s64 	%p348, %rd2388, 0;
	@%p348 bra 	$L__BB1_935;
	cvt.u32.u64 	%r909, %rd904;
	cvt.u32.u64 	%r910, %rd1183;
	rem.u32 	%r911, %r910, %r909;
	cvt.u64.u32 	%rd3075, %r911;
	bra.uni 	$L__BB1_936;
$L__BB1_935:
	rem.u64 	%rd3075, %rd1183, %rd904;
$L__BB1_936:
	shl.b64 	%rd1187, %rd3075, 1;
	or.b64  	%rd2389, %rd1187, %rd904;
	and.b64  	%rd2390, %rd2389, -4294967296;
	setp.ne.s64 	%p349, %rd2390, 0;
	@%p349 bra 	$L__BB1_938;
	cvt.u32.u64 	%r912, %rd904;
	cvt.u32.u64 	%r913, %rd1187;
	rem.u32 	%r914, %r913, %r912;
	cvt.u64.u32 	%rd3076, %r914;
	bra.uni 	$L__BB1_939;
$L__BB1_938:
	rem.u64 	%rd3076, %rd1187, %rd904;
$L__BB1_939:
	shl.b64 	%rd1191, %rd3076, 1;
	or.b64  	%rd2391, %rd1191, %rd904;
	and.b64  	%rd2392, %rd2391, -4294967296;
	setp.ne.s64 	%p350, %rd2392, 0;
	@%p350 bra 	$L__BB1_941;
	cvt.u32.u64 	%r915, %rd904;
	cvt.u32.u64 	%r916, %rd1191;
	rem.u32 	%r917, %r916, %r915;
	cvt.u64.u32 	%rd3077, %r917;
	bra.uni 	$L__BB1_942;
$L__BB1_941:
	rem.u64 	%rd3077, %rd1191, %rd904;
$L__BB1_942:
	shl.b64 	%rd1195, %rd3077, 1;
	or.b64  	%rd2393, %rd1195, %rd904;
	and.b64  	%rd2394, %rd2393, -4294967296;
	setp.ne.s64 	%p351, %rd2394, 0;
	@%p351 bra 	$L__BB1_944;
	cvt.u32.u64 	%r918, %rd904;
	cvt.u32.u64 	%r919, %rd1195;
	rem.u32 	%r920, %r919, %r918;
	cvt.u64.u32 	%rd3078, %r920;
	bra.uni 	$L__BB1_945;
$L__BB1_944:
	rem.u64 	%rd3078, %rd1195, %rd904;
$L__BB1_945:
	shl.b64 	%rd1199, %rd3078, 1;
	or.b64  	%rd2395, %rd1199, %rd904;
	and.b64  	%rd2396, %rd2395, -4294967296;
	setp.ne.s64 	%p352, %rd2396, 0;
	@%p352 bra 	$L__BB1_947;
	cvt.u32.u64 	%r921, %rd904;
	cvt.u32.u64 	%r922, %rd1199;
	rem.u32 	%r923, %r922, %r921;
	cvt.u64.u32 	%rd3079, %r923;
	bra.uni 	$L__BB1_948;
$L__BB1_947:
	rem.u64 	%rd3079, %rd1199, %rd904;
$L__BB1_948:
	shl.b64 	%rd1203, %rd3079, 1;
	or.b64  	%rd2397, %rd1203, %rd904;
	and.b64  	%rd2398, %rd2397, -4294967296;
	setp.ne.s64 	%p353, %rd2398, 0;
	@%p353 bra 	$L__BB1_950;
	cvt.u32.u64 	%r924, %rd904;
	cvt.u32.u64 	%r925, %rd1203;
	rem.u32 	%r926, %r925, %r924;
	cvt.u64.u32 	%rd3080, %r926;
	bra.uni 	$L__BB1_951;
$L__BB1_950:
	rem.u64 	%rd3080, %rd1203, %rd904;
$L__BB1_951:
	shl.b64 	%rd1207, %rd3080, 1;
	or.b64  	%rd2399, %rd1207, %rd904;
	and.b64  	%rd2400, %rd2399, -4294967296;
	setp.ne.s64 	%p354, %rd2400, 0;
	@%p354 bra 	$L__BB1_953;
	cvt.u32.u64 	%r927, %rd904;
	cvt.u32.u64 	%r928, %rd1207;
	rem.u32 	%r929, %r928, %r927;
	cvt.u64.u32 	%rd3081, %r929;
	bra.uni 	$L__BB1_954;
$L__BB1_953:
	rem.u64 	%rd3081, %rd1207, %rd904;
$L__BB1_954:
	shl.b64 	%rd1211, %rd3081, 1;
	or.b64  	%rd2401, %rd1211, %rd904;
	and.b64  	%rd2402, %rd2401, -4294967296;
	setp.ne.s64 	%p355, %rd2402, 0;
	@%p355 bra 	$L__BB1_956;
	cvt.u32.u64 	%r930, %rd904;
	cvt.u32.u64 	%r931, %rd1211;
	rem.u32 	%r932, %r931, %r930;
	cvt.u64.u32 	%rd3082, %r932;
	bra.uni 	$L__BB1_957;
$L__BB1_956:
	rem.u64 	%rd3082, %rd1211, %rd904;
$L__BB1_957:
	shl.b64 	%rd1215, %rd3082, 1;
	or.b64  	%rd2403, %rd1215, %rd904;
	and.b64  	%rd2404, %rd2403, -4294967296;
	setp.ne.s64 	%p356, %rd2404, 0;
	@%p356 bra 	$L__BB1_959;
	cvt.u32.u64 	%r933, %rd904;
	cvt.u32.u64 	%r934, %rd1215;
	rem.u32 	%r935, %r934, %r933;
	cvt.u64.u32 	%rd3083, %r935;
	bra.uni 	$L__BB1_960;
$L__BB1_959:
	rem.u64 	%rd3083, %rd1215, %rd904;
$L__BB1_960:
	shl.b64 	%rd1219, %rd3083, 1;
	or.b64  	%rd2405, %rd1219, %rd904;
	and.b64  	%rd2406, %rd2405, -4294967296;
	setp.ne.s64 	%p357, %rd2406, 0;
	@%p357 bra 	$L__BB1_962;
	cvt.u32.u64 	%r936, %rd904;
	cvt.u32.u64 	%r937, %rd1219;
	rem.u32 	%r938, %r937, %r936;
	cvt.u64.u32 	%rd3084, %r938;
	bra.uni 	$L__BB1_963;
$L__BB1_962:
	rem.u64 	%rd3084, %rd1219, %rd904;
$L__BB1_963:
	add.s64 	%rd3085, %rd3084, %rd3019;
$L__BB1_964:
	or.b64  	%rd2407, %rd3085, %rd904;
	and.b64  	%rd2408, %rd2407, -4294967296;
	setp.ne.s64 	%p358, %rd2408, 0;
	@%p358 bra 	$L__BB1_966;
	cvt.u32.u64 	%r939, %rd904;
	cvt.u32.u64 	%r940, %rd3085;
	rem.u32 	%r941, %r940, %r939;
	cvt.u64.u32 	%rd3223, %r941;
	bra.uni 	$L__BB1_967;
$L__BB1_966:
	rem.u64 	%rd3223, %rd3085, %rd904;
$L__BB1_967:
	mul.lo.s64 	%rd3153, %rd3017, %rd3017;
	mul.hi.u64 	%rd1229, %rd3017, %rd3017;
	setp.eq.s64 	%p359, %rd1229, 0;
	@%p359 bra 	$L__BB1_1167;
	or.b64  	%rd2409, %rd3153, %rd904;
	and.b64  	%rd2410, %rd2409, -4294967296;
	setp.ne.s64 	%p360, %rd2410, 0;
	@%p360 bra 	$L__BB1_970;
	cvt.u32.u64 	%r942, %rd904;
	cvt.u32.u64 	%r943, %rd3153;
	rem.u32 	%r944, %r943, %r942;
	cvt.u64.u32 	%rd3087, %r944;
	bra.uni 	$L__BB1_971;
$L__BB1_970:
	rem.u64 	%rd3087, %rd3153, %rd904;
$L__BB1_971:
	or.b64  	%rd2411, %rd1229, %rd904;
	and.b64  	%rd2412, %rd2411, -4294967296;
	setp.ne.s64 	%p361, %rd2412, 0;
	@%p361 bra 	$L__BB1_973;
	cvt.u32.u64 	%r945, %rd904;
	cvt.u32.u64 	%r946, %rd1229;
	rem.u32 	%r947, %r946, %r945;
	cvt.u64.u32 	%rd3088, %r947;
	bra.uni 	$L__BB1_974;
$L__BB1_973:
	rem.u64 	%rd3088, %rd1229, %rd904;
$L__BB1_974:
	shl.b64 	%rd1236, %rd3088, 1;
	or.b64  	%rd2413, %rd1236, %rd904;
	and.b64  	%rd2414, %rd2413, -4294967296;
	setp.ne.s64 	%p362, %rd2414, 0;
	@%p362 bra 	$L__BB1_976;
	cvt.u32.u64 	%r948, %rd904;
	cvt.u32.u64 	%r949, %rd1236;
	rem.u32 	%r950, %r949, %r948;
	cvt.u64.u32 	%rd3089, %r950;
	bra.uni 	$L__BB1_977;
$L__BB1_976:
	rem.u64 	%rd3089, %rd1236, %rd904;
$L__BB1_977:
	shl.b64 	%rd1240, %rd3089, 1;
	or.b64  	%rd2415, %rd1240, %rd904;
	and.b64  	%rd2416, %rd2415, -4294967296;
	setp.ne.s64 	%p363, %rd2416, 0;
	@%p363 bra 	$L__BB1_979;
	cvt.u32.u64 	%r951, %rd904;
	cvt.u32.u64 	%r952, %rd1240;
	rem.u32 	%r953, %r952, %r951;
	cvt.u64.u32 	%rd3090, %r953;
	bra.uni 	$L__BB1_980;
$L__BB1_979:
	rem.u64 	%rd3090, %rd1240, %rd904;
$L__BB1_980:
	shl.b64 	%rd1244, %rd3090, 1;
	or.b64  	%rd2417, %rd1244, %rd904;
	and.b64  	%rd2418, %rd2417, -4294967296;
	setp.ne.s64 	%p364, %rd2418, 0;
	@%p364 bra 	$L__BB1_982;
	cvt.u32.u64 	%r954, %rd904;
	cvt.u32.u64 	%r955, %rd1244;
	rem.u32 	%r956, %r955, %r954;
	cvt.u64.u32 	%rd3091, %r956;
	bra.uni 	$L__BB1_983;
$L__BB1_982:
	rem.u64 	%rd3091, %rd1244, %rd904;
$L__BB1_983:
	shl.b64 	%rd1248, %rd3091, 1;
	or.b64  	%rd2419, %rd1248, %rd904;
	and.b64  	%rd2420, %rd2419, -4294967296;
	setp.ne.s64 	%p365, %rd2420, 0;
	@%p365 bra 	$L__BB1_985;
	cvt.u32.u64 	%r957, %rd904;
	cvt.u32.u64 	%r958, %rd1248;
	rem.u32 	%r959, %r958, %r957;
	cvt.u64.u32 	%rd3092, %r959;
	bra.uni 	$L__BB1_986;
$L__BB1_985:
	rem.u64 	%rd3092, %rd1248, %rd904;
$L__BB1_986:
	shl.b64 	%rd1252, %rd3092, 1;
	or.b64  	%rd2421, %rd1252, %rd904;
	and.b64  	%rd2422, %rd2421, -4294967296;
	setp.ne.s64 	%p366, %rd2422, 0;
	@%p366 bra 	$L__BB1_988;
	cvt.u32.u64 	%r960, %rd904;
	cvt.u32.u64 	%r961, %rd1252;
	rem.u32 	%r962, %r961, %r960;
	cvt.u64.u32 	%rd3093, %r962;
	bra.uni 	$L__BB1_989;
$L__BB1_988:
	rem.u64 	%rd3093, %rd1252, %rd904;
$L__BB1_989:
	shl.b64 	%rd1256, %rd3093, 1;
	or.b64  	%rd2423, %rd1256, %rd904;
	and.b64  	%rd2424, %rd2423, -4294967296;
	setp.ne.s64 	%p367, %rd2424, 0;
	@%p367 bra 	$L__BB1_991;
	cvt.u32.u64 	%r963, %rd904;
	cvt.u32.u64 	%r964, %rd1256;
	rem.u32 	%r965, %r964, %r963;
	cvt.u64.u32 	%rd3094, %r965;
	bra.uni 	$L__BB1_992;
$L__BB1_991:
	rem.u64 	%rd3094, %rd1256, %rd904;
$L__BB1_992:
	shl.b64 	%rd1260, %rd3094, 1;
	or.b64  	%rd2425, %rd1260, %rd904;
	and.b64  	%rd2426, %rd2425, -4294967296;
	setp.ne.s64 	%p368, %rd2426, 0;
	@%p368 bra 	$L__BB1_994;
	cvt.u32.u64 	%r966, %rd904;
	cvt.u32.u64 	%r967, %rd1260;
	rem.u32 	%r968, %r967, %r966;
	cvt.u64.u32 	%rd3095, %r968;
	bra.uni 	$L__BB1_995;
$L__BB1_994:
	rem.u64 	%rd3095, %rd1260, %rd904;
$L__BB1_995:
	shl.b64 	%rd1264, %rd3095, 1;
	or.b64  	%rd2427, %rd1264, %rd904;
	and.b64  	%rd2428, %rd2427, -4294967296;
	setp.ne.s64 	%p369, %rd2428, 0;
	@%p369 bra 	$L__BB1_997;
	cvt.u32.u64 	%r969, %rd904;
	cvt.u32.u64 	%r970, %rd1264;
	rem.u32 	%r971, %r970, %r969;
	cvt.u64.u32 	%rd3096, %r971;
	bra.uni 	$L__BB1_998;
$L__BB1_997:
	rem.u64 	%rd3096, %rd1264, %rd904;
$L__BB1_998:
	shl.b64 	%rd1268, %rd3096, 1;
	or.b64  	%rd2429, %rd1268, %rd904;
	and.b64  	%rd2430, %rd2429, -4294967296;
	setp.ne.s64 	%p370, %rd2430, 0;
	@%p370 bra 	$L__BB1_1000;
	cvt.u32.u64 	%r972, %rd904;
	cvt.u32.u64 	%r973, %rd1268;
	rem.u32 	%r974, %r973, %r972;
	cvt.u64.u32 	%rd3097, %r974;
	bra.uni 	$L__BB1_1001;
$L__BB1_1000:
	rem.u64 	%rd3097, %rd1268, %rd904;
$L__BB1_1001:
	shl.b64 	%rd1272, %rd3097, 1;
	or.b64  	%rd2431, %rd1272, %rd904;
	and.b64  	%rd2432, %rd2431, -4294967296;
	setp.ne.s64 	%p371, %rd2432, 0;
	@%p371 bra 	$L__BB1_1003;
	cvt.u32.u64 	%r975, %rd904;
	cvt.u32.u64 	%r976, %rd1272;
	rem.u32 	%r977, %r976, %r975;
	cvt.u64.u32 	%rd3098, %r977;
	bra.uni 	$L__BB1_1004;
$L__BB1_1003:
	rem.u64 	%rd3098, %rd1272, %rd904;
$L__BB1_1004:
	shl.b64 	%rd1276, %rd3098, 1;
	or.b64  	%rd2433, %rd1276, %rd904;
	and.b64  	%rd2434, %rd2433, -4294967296;
	setp.ne.s64 	%p372, %rd2434, 0;
	@%p372 bra 	$L__BB1_1006;
	cvt.u32.u64 	%r978, %rd904;
	cvt.u32.u64 	%r979, %rd1276;
	rem.u32 	%r980, %r979, %r978;
	cvt.u64.u32 	%rd3099, %r980;
	bra.uni 	$L__BB1_1007;
$L__BB1_1006:
	rem.u64 	%rd3099, %rd1276, %rd904;
$L__BB1_1007:
	shl.b64 	%rd1280, %rd3099, 1;
	or.b64  	%rd2435, %rd1280, %rd904;
	and.b64  	%rd2436, %rd2435, -4294967296;
	setp.ne.s64 	%p373, %rd2436, 0;
	@%p373 bra 	$L__BB1_1009;
	cvt.u32.u64 	%r981, %rd904;
	cvt.u32.u64 	%r982, %rd1280;
	rem.u32 	%r983, %r982, %r981;
	cvt.u64.u32 	%rd3100, %r983;
	bra.uni 	$L__BB1_1010;
$L__BB1_1009:
	rem.u64 	%rd3100, %rd1280, %rd904;
$L__BB1_1010:
	shl.b64 	%rd1284, %rd3100, 1;
	or.b64  	%rd2437, %rd1284, %rd904;
	and.b64  	%rd2438, %rd2437, -4294967296;
	setp.ne.s64 	%p374, %rd2438, 0;
	@%p374 bra 	$L__BB1_1012;
	cvt.u32.u64 	%r984, %rd904;
	cvt.u32.u64 	%r985, %rd1284;
	rem.u32 	%r986, %r985, %r984;
	cvt.u64.u32 	%rd3101, %r986;
	bra.uni 	$L__BB1_1013;
$L__BB1_1012:
	rem.u64 	%rd3101, %rd1284, %rd904;
$L__BB1_1013:
	shl.b64 	%rd1288, %rd3101, 1;
	or.b64  	%rd2439, %rd1288, %rd904;
	and.b64  	%rd2440, %rd2439, -4294967296;
	setp.ne.s64 	%p375, %rd2440, 0;
	@%p375 bra 	$L__BB1_1015;
	cvt.u32.u64 	%r987, %rd904;
	cvt.u32.u64 	%r988, %rd1288;
	rem.u32 	%r989, %r988, %r987;
	cvt.u64.u32 	%rd3102, %r989;
	bra.uni 	$L__BB1_1016;
$L__BB1_1015:
	rem.u64 	%rd3102, %rd1288, %rd904;
$L__BB1_1016:
	shl.b64 	%rd1292, %rd3102, 1;
	or.b64  	%rd2441, %rd1292, %rd904;
	and.b64  	%rd2442, %rd2441, -4294967296;
	setp.ne.s64 	%p376, %rd2442, 0;
	@%p376 bra 	$L__BB1_1018;
	cvt.u32.u64 	%r990, %rd904;
	cvt.u32.u64 	%r991, %rd1292;
	rem.u32 	%r992, %r991, %r990;
	cvt.u64.u32 	%rd3103, %r992;
	bra.uni 	$L__BB1_1019;
$L__BB1_1018:
	rem.u64 	%rd3103, %rd1292, %rd904;
$L__BB1_1019:
	shl.b64 	%rd1296, %rd3103, 1;
	or.b64  	%rd2443, %rd1296, %rd904;
	and.b64  	%rd2444, %rd2443, -4294967296;
	setp.ne.s64 	%p377, %rd2444, 0;
	@%p377 bra 	$L__BB1_1021;
	cvt.u32.u64 	%r993, %rd904;
	cvt.u32.u64 	%r994, %rd1296;
	rem.u32 	%r995, %r994, %r993;
	cvt.u64.u32 	%rd3104, %r995;
	bra.uni 	$L__BB1_1022;
$L__BB1_1021:
	rem.u64 	%rd3104, %rd1296, %rd904;
$L__BB1_1022:
	shl.b64 	%rd1300, %rd3104, 1;
	or.b64  	%rd2445, %rd1300, %rd904;
	and.b64  	%rd2446, %rd2445, -4294967296;
	setp.ne.s64 	%p378, %rd2446, 0;
	@%p378 bra 	$L__BB1_1024;
	cvt.u32.u64 	%r996, %rd904;
	cvt.u32.u64 	%r997, %rd1300;
	rem.u32 	%r998, %r997, %r996;
	cvt.u64.u32 	%rd3105, %r998;
	bra.uni 	$L__BB1_1025;
$L__BB1_1024:
	rem.u64 	%rd3105, %rd1300, %rd904;
$L__BB1_1025:
	shl.b64 	%rd1304, %rd3105, 1;
	or.b64  	%rd2447, %rd1304, %rd904;
	and.b64  	%rd2448, %rd2447, -4294967296;
	setp.ne.s64 	%p379, %rd2448, 0;
	@%p379 bra 	$L__BB1_1027;
	cvt.u32.u64 	%r999, %rd904;
	cvt.u32.u64 	%r1000, %rd1304;
	rem.u32 	%r1001, %r1000, %r999;
	cvt.u64.u32 	%rd3106, %r1001;
	bra.uni 	$L__BB1_1028;
$L__BB1_1027:
	rem.u64 	%rd3106, %rd1304, %rd904;
$L__BB1_1028:
	shl.b64 	%rd1308, %rd3106, 1;
	or.b64  	%rd2449, %rd1308, %rd904;
	and.b64  	%rd2450, %rd2449, -4294967296;
	setp.ne.s64 	%p380, %rd2450, 0;
	@%p380 bra 	$L__BB1_1030;
	cvt.u32.u64 	%r1002, %rd904;
	cvt.u32.u64 	%r1003, %rd1308;
	rem.u32 	%r1004, %r1003, %r1002;
	cvt.u64.u32 	%rd3107, %r1004;
	bra.uni 	$L__BB1_1031;
$L__BB1_1030:
	rem.u64 	%rd3107, %rd1308, %rd904;
$L__BB1_1031:
	shl.b64 	%rd1312, %rd3107, 1;
	or.b64  	%rd2451, %rd1312, %rd904;
	and.b64  	%rd2452, %rd2451, -4294967296;
	setp.ne.s64 	%p381, %rd2452, 0;
	@%p381 bra 	$L__BB1_1033;
	cvt.u32.u64 	%r1005, %rd904;
	cvt.u32.u64 	%r1006, %rd1312;
	rem.u32 	%r1007, %r1006, %r1005;
	cvt.u64.u32 	%rd3108, %r1007;
	bra.uni 	$L__BB1_1034;
$L__BB1_1033:
	rem.u64 	%rd3108, %rd1312, %rd904;
$L__BB1_1034:
	shl.b64 	%rd1316, %rd3108, 1;
	or.b64  	%rd2453, %rd1316, %rd904;
	and.b64  	%rd2454, %rd2453, -4294967296;
	setp.ne.s64 	%p382, %rd2454, 0;
	@%p382 bra 	$L__BB1_1036;
	cvt.u32.u64 	%r1008, %rd904;
	cvt.u32.u64 	%r1009, %rd1316;
	rem.u32 	%r1010, %r1009, %r1008;
	cvt.u64.u32 	%rd3109, %r1010;
	bra.uni 	$L__BB1_1037;
$L__BB1_1036:
	rem.u64 	%rd3109, %rd1316, %rd904;
$L__BB1_1037:
	shl.b64 	%rd1320, %rd3109, 1;
	or.b64  	%rd2455, %rd1320, %rd904;
	and.b64  	%rd2456, %rd2455, -4294967296;
	setp.ne.s64 	%p383, %rd2456, 0;
	@%p383 bra 	$L__BB1_1039;
	cvt.u32.u64 	%r1011, %rd904;
	cvt.u32.u64 	%r1012, %rd1320;
	rem.u32 	%r1013, %r1012, %r1011;
	cvt.u64.u32 	%rd3110, %r1013;
	bra.uni 	$L__BB1_1040;
$L__BB1_1039:
	rem.u64 	%rd3110, %rd1320, %rd904;
$L__BB1_1040:
	shl.b64 	%rd1324, %rd3110, 1;
	or.b64  	%rd2457, %rd1324, %rd904;
	and.b64  	%rd2458, %rd2457, -4294967296;
	setp.ne.s64 	%p384, %rd2458, 0;
	@%p384 bra 	$L__BB1_1042;
	cvt.u32.u64 	%r1014, %rd904;
	cvt.u32.u64 	%r1015, %rd1324;
	rem.u32 	%r1016, %r1015, %r1014;
	cvt.u64.u32 	%rd3111, %r1016;
	bra.uni 	$L__BB1_1043;
$L__BB1_1042:
	rem.u64 	%rd3111, %rd1324, %rd904;
$L__BB1_1043:
	shl.b64 	%rd1328, %rd3111, 1;
	or.b64  	%rd2459, %rd1328, %rd904;
	and.b64  	%rd2460, %rd2459, -4294967296;
	setp.ne.s64 	%p385, %rd2460, 0;
	@%p385 bra 	$L__BB1_1045;
	cvt.u32.u64 	%r1017, %rd904;
	cvt.u32.u64 	%r1018, %rd1328;
	rem.u32 	%r1019, %r1018, %r1017;
	cvt.u64.u32 	%rd3112, %r1019;
	bra.uni 	$L__BB1_1046;
$L__BB1_1045:
	rem.u64 	%rd3112, %rd1328, %rd904;
$L__BB1_1046:
	shl.b64 	%rd1332, %rd3112, 1;
	or.b64  	%rd2461, %rd1332, %rd904;
	and.b64  	%rd2462, %rd2461, -4294967296;
	setp.ne.s64 	%p386, %rd2462, 0;
	@%p386 bra 	$L__BB1_1048;
	cvt.u32.u64 	%r1020, %rd904;
	cvt.u32.u64 	%r1021, %rd1332;
	rem.u32 	%r1022, %r1021, %r1020;
	cvt.u64.u32 	%rd3113, %r1022;
	bra.uni 	$L__BB1_1049;
$L__BB1_1048:
	rem.u64 	%rd3113, %rd1332, %rd904;
$L__BB1_1049:
	shl.b64 	%rd1336, %rd3113, 1;
	or.b64  	%rd2463, %rd1336, %rd904;
	and.b64  	%rd2464, %rd2463, -4294967296;
	setp.ne.s64 	%p387, %rd2464, 0;
	@%p387 bra 	$L__BB1_1051;
	cvt.u32.u64 	%r1023, %rd904;
	cvt.u32.u64 	%r1024, %rd1336;
	rem.u32 	%r1025, %r1024, %r1023;
	cvt.u64.u32 	%rd3114, %r1025;
	bra.uni 	$L__BB1_1052;
$L__BB1_1051:
	rem.u64 	%rd3114, %rd1336, %rd904;
$L__BB1_1052:
	shl.b64 	%rd1340, %rd3114, 1;
	or.b64  	%rd2465, %rd1340, %rd904;
	and.b64  	%rd2466, %rd2465, -4294967296;
	setp.ne.s64 	%p388, %rd2466, 0;
	@%p388 bra 	$L__BB1_1054;
	cvt.u32.u64 	%r1026, %rd904;
	cvt.u32.u64 	%r1027, %rd1340;
	rem.u32 	%r1028, %r1027, %r1026;
	cvt.u64.u32 	%rd3115, %r1028;
	bra.uni 	$L__BB1_1055;
$L__BB1_1054:
	rem.u64 	%rd3115, %rd1340, %rd904;
$L__BB1_1055:
	shl.b64 	%rd1344, %rd3115, 1;
	or.b64  	%rd2467, %rd1344, %rd904;
	and.b64  	%rd2468, %rd2467, -4294967296;
	setp.ne.s64 	%p389, %rd2468, 0;
	@%p389 bra 	$L__BB1_1057;
	cvt.u32.u64 	%r1029, %rd904;
	cvt.u32.u64 	%r1030, %rd1344;
	rem.u32 	%r1031, %r1030, %r1029;
	cvt.u64.u32 	%rd3116, %r1031;
	bra.uni 	$L__BB1_1058;
$L__BB1_1057:
	rem.u64 	%rd3116, %rd1344, %rd904;
$L__BB1_1058:
	shl.b64 	%rd1348, %rd3116, 1;
	or.b64  	%rd2469, %rd1348, %rd904;
	and.b64  	%rd2470, %rd2469, -4294967296;
	setp.ne.s64 	%p390, %rd2470, 0;
	@%p390 bra 	$L__BB1_1060;
	cvt.u32.u64 	%r1032, %rd904;
	cvt.u32.u64 	%r1033, %rd1348;
	rem.u32 	%r1034, %r1033, %r1032;
	cvt.u64.u32 	%rd3117, %r1034;
	bra.uni 	$L__BB1_1061;
$L__BB1_1060:
	rem.u64 	%rd3117, %rd1348, %rd904;
$L__BB1_1061:
	shl.b64 	%rd1352, %rd3117, 1;
	or.b64  	%rd2471, %rd1352, %rd904;
	and.b64  	%rd2472, %rd2471, -4294967296;
	setp.ne.s64 	%p391, %rd2472, 0;
	@%p391 bra 	$L__BB1_1063;
	cvt.u32.u64 	%r1035, %rd904;
	cvt.u32.u64 	%r1036, %rd1352;
	rem.u32 	%r1037, %r1036, %r1035;
	cvt.u64.u32 	%rd3118, %r1037;
	bra.uni 	$L__BB1_1064;
$L__BB1_1063:
	rem.u64 	%rd3118, %rd1352, %rd904;
$L__BB1_1064:
	shl.b64 	%rd1356, %rd3118, 1;
	or.b64  	%rd2473, %rd1356, %rd904;
	and.b64  	%rd2474, %rd2473, -4294967296;
	setp.ne.s64 	%p392, %rd2474, 0;
	@%p392 bra 	$L__BB1_1066;
	cvt.u32.u64 	%r1038, %rd904;
	cvt.u32.u64 	%r1039, %rd1356;
	rem.u32 	%r1040, %r1039, %r1038;
	cvt.u64.u32 	%rd3119, %r1040;
	bra.uni 	$L__BB1_1067;
$L__BB1_1066:
	rem.u64 	%rd3119, %rd1356, %rd904;
$L__BB1_1067:
	shl.b64 	%rd1360, %rd3119, 1;
	or.b64  	%rd2475, %rd1360, %rd904;
	and.b64  	%rd2476, %rd2475, -4294967296;
	setp.ne.s64 	%p393, %rd2476, 0;
	@%p393 bra 	$L__BB1_1069;
	cvt.u32.u64 	%r1041, %rd904;
	cvt.u32.u64 	%r1042, %rd1360;
	rem.u32 	%r1043, %r1042, %r1041;
	cvt.u64.u32 	%rd3120, %r1043;
	bra.uni 	$L__BB1_1070;
$L__BB1_1069:
	rem.u64 	%rd3120, %rd1360, %rd904;
$L__BB1_1070:
	shl.b64 	%rd1364, %rd3120, 1;
	or.b64  	%rd2477, %rd1364, %rd904;
	and.b64  	%rd2478, %rd2477, -4294967296;
	setp.ne.s64 	%p394, %rd2478, 0;
	@%p394 bra 	$L__BB1_1072;
	cvt.u32.u64 	%r1044, %rd904;
	cvt.u32.u64 	%r1045, %rd1364;
	rem.u32 	%r1046, %r1045, %r1044;
	cvt.u64.u32 	%rd3121, %r1046;
	bra.uni 	$L__BB1_1073;
$L__BB1_1072:
	rem.u64 	%rd3121, %rd1364, %rd904;
$L__BB1_1073:
	shl.b64 	%rd1368, %rd3121, 1;
	or.b64  	%rd2479, %rd1368, %rd904;
	and.b64  	%rd2480, %rd2479, -4294967296;
	setp.ne.s64 	%p395, %rd2480, 0;
	@%p395 bra 	$L__BB1_1075;
	cvt.u32.u64 	%r1047, %rd904;
	cvt.u32.u64 	%r1048, %rd1368;
	rem.u32 	%r1049, %r1048, %r1047;
	cvt.u64.u32 	%rd3122, %r1049;
	bra.uni 	$L__BB1_1076;
$L__BB1_1075:
	rem.u64 	%rd3122, %rd1368, %rd904;
$L__BB1_1076:
	shl.b64 	%rd1372, %rd3122, 1;
	or.b64  	%rd2481, %rd1372, %rd904;
	and.b64  	%rd2482, %rd2481, -4294967296;
	setp.ne.s64 	%p396, %rd2482, 0;
	@%p396 bra 	$L__BB1_1078;
	cvt.u32.u64 	%r1050, %rd904;
	cvt.u32.u64 	%r1051, %rd1372;
	rem.u32 	%r1052, %r1051, %r1050;
	cvt.u64.u32 	%rd3123, %r1052;
	bra.uni 	$L__BB1_1079;
$L__BB1_1078:
	rem.u64 	%rd3123, %rd1372, %rd904;
$L__BB1_1079:
	shl.b64 	%rd1376, %rd3123, 1;
	or.b64  	%rd2483, %rd1376, %rd904;
	and.b64  	%rd2484, %rd2483, -4294967296;
	setp.ne.s64 	%p397, %rd2484, 0;
	@%p397 bra 	$L__BB1_1081;
	cvt.u32.u64 	%r1053, %rd904;
	cvt.u32.u64 	%r1054, %rd1376;
	rem.u32 	%r1055, %r1054, %r1053;
	cvt.u64.u32 	%rd3124, %r1055;
	bra.uni 	$L__BB1_1082;
$L__BB1_1081:
	rem.u64 	%rd3124, %rd1376, %rd904;
$L__BB1_1082:
	shl.b64 	%rd1380, %rd3124, 1;
	or.b64  	%rd2485, %rd1380, %rd904;
	and.b64  	%rd2486, %rd2485, -4294967296;
	setp.ne.s64 	%p398, %rd2486, 0;
	@%p398 bra 	$L__BB1_1084;
	cvt.u32.u64 	%r1056, %rd904;
	cvt.u32.u64 	%r1057, %rd1380;
	rem.u32 	%r1058, %r1057, %r1056;
	cvt.u64.u32 	%rd3125, %r1058;
	bra.uni 	$L__BB1_1085;
$L__BB1_1084:
	rem.u64 	%rd3125, %rd1380, %rd904;
$L__BB1_1085:
	shl.b64 	%rd1384, %rd3125, 1;
	or.b64  	%rd2487, %rd1384, %rd904;
	and.b64  	%rd2488, %rd2487, -4294967296;
	setp.ne.s64 	%p399, %rd2488, 0;
	@%p399 bra 	$L__BB1_1087;
	cvt.u32.u64 	%r1059, %rd904;
	cvt.u32.u64 	%r1060, %rd1384;
	rem.u32 	%r1061, %r1060, %r1059;
	cvt.u64.u32 	%rd3126, %r1061;
	bra.uni 	$L__BB1_1088;
$L__BB1_1087:
	rem.u64 	%rd3126, %rd1384, %rd904;
$L__BB1_1088:
	shl.b64 	%rd1388, %rd3126, 1;
	or.b64  	%rd2489, %rd1388, %rd904;
	and.b64  	%rd2490, %rd2489, -4294967296;
	setp.ne.s64 	%p400, %rd2490, 0;
	@%p400 bra 	$L__BB1_1090;
	cvt.u32.u64 	%r1062, %rd904;
	cvt.u32.u64 	%r1063, %rd1388;
	rem.u32 	%r1064, %r1063, %r1062;
	cvt.u64.u32 	%rd3127, %r1064;
	bra.uni 	$L__BB1_1091;
$L__BB1_1090:
	rem.u64 	%rd3127, %rd1388, %rd904;
$L__BB1_1091:
	shl.b64 	%rd1392, %rd3127, 1;
	or.b64  	%rd2491, %rd1392, %rd904;
	and.b64  	%rd2492, %rd2491, -4294967296;
	setp.ne.s64 	%p401, %rd2492, 0;
	@%p401 bra 	$L__BB1_1093;
	cvt.u32.u64 	%r1065, %rd904;
	cvt.u32.u64 	%r1066, %rd1392;
	rem.u32 	%r1067, %r1066, %r1065;
	cvt.u64.u32 	%rd3128, %r1067;
	bra.uni 	$L__BB1_1094;
$L__BB1_1093:
	rem.u64 	%rd3128, %rd1392, %rd904;
$L__BB1_1094:
	shl.b64 	%rd1396, %rd3128, 1;
	or.b64  	%rd2493, %rd1396, %rd904;
	and.b64  	%rd2494, %rd2493, -4294967296;
	setp.ne.s64 	%p402, %rd2494, 0;
	@%p402 bra 	$L__BB1_1096;
	cvt.u32.u64 	%r1068, %rd904;
	cvt.u32.u64 	%r1069, %rd1396;
	rem.u32 	%r1070, %r1069, %r1068;
	cvt.u64.u32 	%rd3129, %r1070;
	bra.uni 	$L__BB1_1097;
$L__BB1_1096:
	rem.u64 	%rd3129, %rd1396, %rd904;
$L__BB1_1097:
	shl.b64 	%rd1400, %rd3129, 1;
	or.b64  	%rd2495, %rd1400, %rd904;
	and.b64  	%rd2496, %rd2495, -4294967296;
	setp.ne.s64 	%p403, %rd2496, 0;
	@%p403 bra 	$L__BB1_1099;
	cvt.u32.u64 	%r1071, %rd904;
	cvt.u32.u64 	%r1072, %rd1400;
	rem.u32 	%r1073, %r1072, %r1071;
	cvt.u64.u32 	%rd3130, %r1073;
	bra.uni 	$L__BB1_1100;
$L__BB1_1099:
	rem.u64 	%rd3130, %rd1400, %rd904;
$L__BB1_1100:
	shl.b64 	%rd1404, %rd3130, 1;
	or.b64  	%rd2497, %rd1404, %rd904;
	and.b64  	%rd2498, %rd2497, -4294967296;
	setp.ne.s64 	%p404, %rd2498, 0;
	@%p404 bra 	$L__BB1_1102;
	cvt.u32.u64 	%r1074, %rd904;
	cvt.u32.u64 	%r1075, %rd1404;
	rem.u32 	%r1076, %r1075, %r1074;
	cvt.u64.u32 	%rd3131, %r1076;
	bra.uni 	$L__BB1_1103;
$L__BB1_1102:
	rem.u64 	%rd3131, %rd1404, %rd904;
$L__BB1_1103:
	shl.b64 	%rd1408, %rd3131, 1;
	or.b64  	%rd2499, %rd1408, %rd904;
	and.b64  	%rd2500, %rd2499, -4294967296;
	setp.ne.s64 	%p405, %rd2500, 0;
	@%p405 bra 	$L__BB1_1105;
	cvt.u32.u64 	%r1077, %rd904;
	cvt.u32.u64 	%r1078, %rd1408;
	rem.u32 	%r1079, %r1078, %r1077;
	cvt.u64.u32 	%rd3132, %r1079;
	bra.uni 	$L__BB1_1106;
$L__BB1_1105:
	rem.u64 	%rd3132, %rd1408, %rd904;
$L__BB1_1106:
	shl.b64 	%rd1412, %rd3132, 1;
	or.b64  	%rd2501, %rd1412, %rd904;
	and.b64  	%rd2502, %rd2501, -4294967296;
	setp.ne.s64 	%p406, %rd2502, 0;
	@%p406 bra 	$L__BB1_1108;
	cvt.u32.u64 	%r1080, %rd904;
	cvt.u32.u64 	%r1081, %rd1412;
	rem.u32 	%r1082, %r1081, %r1080;
	cvt.u64.u32 	%rd3133, %r1082;
	bra.uni 	$L__BB1_1109;
$L__BB1_1108:
	rem.u64 	%rd3133, %rd1412, %rd904;
$L__BB1_1109:
	shl.b64 	%rd1416, %rd3133, 1;
	or.b64  	%rd2503, %rd1416, %rd904;
	and.b64  	%rd2504, %rd2503, -4294967296;
	setp.ne.s64 	%p407, %rd2504, 0;
	@%p407 bra 	$L__BB1_1111;
	cvt.u32.u64 	%r1083, %rd904;
	cvt.u32.u64 	%r1084, %rd1416;
	rem.u32 	%r1085, %r1084, %r1083;
	cvt.u64.u32 	%rd3134, %r1085;
	bra.uni 	$L__BB1_1112;
$L__BB1_1111:
	rem.u64 	%rd3134, %rd1416, %rd904;
$L__BB1_1112:
	shl.b64 	%rd1420, %rd3134, 1;
	or.b64  	%rd2505, %rd1420, %rd904;
	and.b64  	%rd2506, %rd2505, -4294967296;
	setp.ne.s64 	%p408, %rd2506, 0;
	@%p408 bra 	$L__BB1_1114;
	cvt.u32.u64 	%r1086, %rd904;
	cvt.u32.u64 	%r1087, %rd1420;
	rem.u32 	%r1088, %r1087, %r1086;
	cvt.u64.u32 	%rd3135, %r1088;
	bra.uni 	$L__BB1_1115;
$L__BB1_1114:
	rem.u64 	%rd3135, %rd1420, %rd904;
$L__BB1_1115:
	shl.b64 	%rd1424, %rd3135, 1;
	or.b64  	%rd2507, %rd1424, %rd904;
	and.b64  	%rd2508, %rd2507, -4294967296;
	setp.ne.s64 	%p409, %rd2508, 0;
	@%p409 bra 	$L__BB1_1117;
	cvt.u32.u64 	%r1089, %rd904;
	cvt.u32.u64 	%r1090, %rd1424;
	rem.u32 	%r1091, %r1090, %r1089;
	cvt.u64.u32 	%rd3136, %r1091;
	bra.uni 	$L__BB1_1118;
$L__BB1_1117:
	rem.u64 	%rd3136, %rd1424, %rd904;
$L__BB1_1118:
	shl.b64 	%rd1428, %rd3136, 1;
	or.b64  	%rd2509, %rd1428, %rd904;
	and.b64  	%rd2510, %rd2509, -4294967296;
	setp.ne.s64 	%p410, %rd2510, 0;
	@%p410 bra 	$L__BB1_1120;
	cvt.u32.u64 	%r1092, %rd904;
	cvt.u32.u64 	%r1093, %rd1428;
	rem.u32 	%r1094, %r1093, %r1092;
	cvt.u64.u32 	%rd3137, %r1094;
	bra.uni 	$L__BB1_1121;
$L__BB1_1120:
	rem.u64 	%rd3137, %rd1428, %rd904;
$L__BB1_1121:
	shl.b64 	%rd1432, %rd3137, 1;
	or.b64  	%rd2511, %rd1432, %rd904;
	and.b64  	%rd2512, %rd2511, -4294967296;
	setp.ne.s64 	%p411, %rd2512, 0;
	@%p411 bra 	$L__BB1_1123;
	cvt.u32.u64 	%r1095, %rd904;
	cvt.u32.u64 	%r1096, %rd1432;
	rem.u32 	%r1097, %r1096, %r1095;
	cvt.u64.u32 	%rd3138, %r1097;
	bra.uni 	$L__BB1_1124;
$L__BB1_1123:
	rem.u64 	%rd3138, %rd1432, %rd904;
$L__BB1_1124:
	shl.b64 	%rd1436, %rd3138, 1;
	or.b64  	%rd2513, %rd1436, %rd904;
	and.b64  	%rd2514, %rd2513, -4294967296;
	setp.ne.s64 	%p412, %rd2514, 0;
	@%p412 bra 	$L__BB1_1126;
	cvt.u32.u64 	%r1098, %rd904;
	cvt.u32.u64 	%r1099, %rd1436;
	rem.u32 	%r1100, %r1099, %r1098;
	cvt.u64.u32 	%rd3139, %r1100;
	bra.uni 	$L__BB1_1127;
$L__BB1_1126:
	rem.u64 	%rd3139, %rd1436, %rd904;
$L__BB1_1127:
	shl.b64 	%rd1440, %rd3139, 1;
	or.b64  	%rd2515, %rd1440, %rd904;
	and.b64  	%rd2516, %rd2515, -4294967296;
	setp.ne.s64 	%p413, %rd2516, 0;
	@%p413 bra 	$L__BB1_1129;
	cvt.u32.u64 	%r1101, %rd904;
	cvt.u32.u64 	%r1102, %rd1440;
	rem.u32 	%r1103, %r1102, %r1101;
	cvt.u64.u32 	%rd3140, %r1103;
	bra.uni 	$L__BB1_1130;
$L__BB1_1129:
	rem.u64 	%rd3140, %rd1440, %rd904;
$L__BB1_1130:
	shl.b64 	%rd1444, %rd3140, 1;
	or.b64  	%rd2517, %rd1444, %rd904;
	and.b64  	%rd2518, %rd2517, -4294967296;
	setp.ne.s64 	%p414, %rd2518, 0;
	@%p414 bra 	$L__BB1_1132;
	cvt.u32.u64 	%r1104, %rd904;
	cvt.u32.u64 	%r1105, %rd1444;
	rem.u32 	%r1106, %r1105, %r1104;
	cvt.u64.u32 	%rd3141, %r1106;
	bra.uni 	$L__BB1_1133;
$L__BB1_1132:
	rem.u64 	%rd3141, %rd1444, %rd904;
$L__BB1_1133:
	shl.b64 	%rd1448, %rd3141, 1;
	or.b64  	%rd2519, %rd1448, %rd904;
	and.b64  	%rd2520, %rd2519, -4294967296;
	setp.ne.s64 	%p415, %rd2520, 0;
	@%p415 bra 	$L__BB1_1135;
	cvt.u32.u64 	%r1107, %rd904;
	cvt.u32.u64 	%r1108, %rd1448;
	rem.u32 	%r1109, %r1108, %r1107;
	cvt.u64.u32 	%rd3142, %r1109;
	bra.uni 	$L__BB1_1136;
$L__BB1_1135:
	rem.u64 	%rd3142, %rd1448, %rd904;
$L__BB1_1136:
	shl.b64 	%rd1452, %rd3142, 1;
	or.b64  	%rd2521, %rd1452, %rd904;
	and.b64  	%rd2522, %rd2521, -4294967296;
	setp.ne.s64 	%p416, %rd2522, 0;
	@%p416 bra 	$L__BB1_1138;
	cvt.u32.u64 	%r1110, %rd904;
	cvt.u32.u64 	%r1111, %rd1452;
	rem.u32 	%r1112, %r1111, %r1110;
	cvt.u64.u32 	%rd3143, %r1112;
	bra.uni 	$L__BB1_1139;
$L__BB1_1138:
	rem.u64 	%rd3143, %rd1452, %rd904;
$L__BB1_1139:
	shl.b64 	%rd1456, %rd3143, 1;
	or.b64  	%rd2523, %rd1456, %rd904;
	and.b64  	%rd2524, %rd2523, -4294967296;
	setp.ne.s64 	%p417, %rd2524, 0;
	@%p417 bra 	$L__BB1_1141;
	cvt.u32.u64 	%r1113, %rd904;
	cvt.u32.u64 	%r1114, %rd1456;
	rem.u32 	%r1115, %r1114, %r1113;
	cvt.u64.u32 	%rd3144, %r1115;
	bra.uni 	$L__BB1_1142;
$L__BB1_1141:
	rem.u64 	%rd3144, %rd1456, %rd904;
$L__BB1_1142:
	shl.b64 	%rd1460, %rd3144, 1;
	or.b64  	%rd2525, %rd1460, %rd904;
	and.b64  	%rd2526, %rd2525, -4294967296;
	setp.ne.s64 	%p418, %rd2526, 0;
	@%p418 bra 	$L__BB1_1144;
	cvt.u32.u64 	%r1116, %rd904;
	cvt.u32.u64 	%r1117, %rd1460;
	rem.u32 	%r1118, %r1117, %r1116;
	cvt.u64.u32 	%rd3145, %r1118;
	bra.uni 	$L__BB1_1145;
$L__BB1_1144:
	rem.u64 	%rd3145, %rd1460, %rd904;
$L__BB1_1145:
	shl.b64 	%rd1464, %rd3145, 1;
	or.b64  	%rd2527, %rd1464, %rd904;
	and.b64  	%rd2528, %rd2527, -4294967296;
	setp.ne.s64 	%p419, %rd2528, 0;
	@%p419 bra 	$L__BB1_1147;
	cvt.u32.u64 	%r1119, %rd904;
	cvt.u32.u64 	%r1120, %rd1464;
	rem.u32 	%r1121, %r1120, %r1119;
	cvt.u64.u32 	%rd3146, %r1121;
	bra.uni 	$L__BB1_1148;
$L__BB1_1147:
	rem.u64 	%rd3146, %rd1464, %rd904;
$L__BB1_1148:
	shl.b64 	%rd1468, %rd3146, 1;
	or.b64  	%rd2529, %rd1468, %rd904;
	and.b64  	%rd2530, %rd2529, -4294967296;
	setp.ne.s64 	%p420, %rd2530, 0;
	@%p420 bra 	$L__BB1_1150;
	cvt.u32.u64 	%r1122, %rd904;
	cvt.u32.u64 	%r1123, %rd1468;
	rem.u32 	%r1124, %r1123, %r1122;
	cvt.u64.u32 	%rd3147, %r1124;
	bra.uni 	$L__BB1_1151;
$L__BB1_1150:
	rem.u64 	%rd3147, %rd1468, %rd904;
$L__BB1_1151:
	shl.b64 	%rd1472, %rd3147, 1;
	or.b64  	%rd2531, %rd1472, %rd904;
	and.b64  	%rd2532, %rd2531, -4294967296;
	setp.ne.s64 	%p421, %rd2532, 0;
	@%p421 bra 	$L__BB1_1153;
	cvt.u32.u64 	%r1125, %rd904;
	cvt.u32.u64 	%r1126, %rd1472;
	rem.u32 	%r1127, %r1126, %r1125;
	cvt.u64.u32 	%rd3148, %r1127;
	bra.uni 	$L__BB1_1154;
$L__BB1_1153:
	rem.u64 	%rd3148, %rd1472, %rd904;
$L__BB1_1154:
	shl.b64 	%rd1476, %rd3148, 1;
	or.b64  	%rd2533, %rd1476, %rd904;
	and.b64  	%rd2534, %rd2533, -4294967296;
	setp.ne.s64 	%p422, %rd2534, 0;
	@%p422 bra 	$L__BB1_1156;
	cvt.u32.u64 	%r1128, %rd904;
	cvt.u32.u64 	%r1129, %rd1476;
	rem.u32 	%r1130, %r1129, %r1128;
	cvt.u64.u32 	%rd3149, %r1130;
	bra.uni 	$L__BB1_1157;
$L__BB1_1156:
	rem.u64 	%rd3149, %rd1476, %rd904;
$L__BB1_1157:
	shl.b64 	%rd1480, %rd3149, 1;
	or.b64  	%rd2535, %rd1480, %rd904;
	and.b64  	%rd2536, %rd2535, -4294967296;
	setp.ne.s64 	%p423, %rd2536, 0;
	@%p423 bra 	$L__BB1_1159;
	cvt.u32.u64 	%r1131, %rd904;
	cvt.u32.u64 	%r1132, %rd1480;
	rem.u32 	%r1133, %r1132, %r1131;
	cvt.u64.u32 	%rd3150, %r1133;
	bra.uni 	$L__BB1_1160;
$L__BB1_1159:
	rem.u64 	%rd3150, %rd1480, %rd904;
$L__BB1_1160:
	shl.b64 	%rd1484, %rd3150, 1;
	or.b64  	%rd2537, %rd1484, %rd904;
	and.b64  	%rd2538, %rd2537, -4294967296;
	setp.ne.s64 	%p424, %rd2538, 0;
	@%p424 bra 	$L__BB1_1162;
	cvt.u32.u64 	%r1134, %rd904;
	cvt.u32.u64 	%r1135, %rd1484;
	rem.u32 	%r1136, %r1135, %r1134;
	cvt.u64.u32 	%rd3151, %r1136;
	bra.uni 	$L__BB1_1163;
$L__BB1_1162:
	rem.u64 	%rd3151, %rd1484, %rd904;
$L__BB1_1163:
	shl.b64 	%rd1488, %rd3151, 1;
	or.b64  	%rd2539, %rd1488, %rd904;
	and.b64  	%rd2540, %rd2539, -4294967296;
	setp.ne.s64 	%p425, %rd2540, 0;
	@%p425 bra 	$L__BB1_1165;
	cvt.u32.u64 	%r1137, %rd904;
	cvt.u32.u64 	%r1138, %rd1488;
	rem.u32 	%r1139, %r1138, %r1137;
	cvt.u64.u32 	%rd3152, %r1139;
	bra.uni 	$L__BB1_1166;
$L__BB1_1165:
	rem.u64 	%rd3152, %rd1488, %rd904;
$L__BB1_1166:
	add.s64 	%rd3153, %rd3152, %rd3087;
$L__BB1_1167:
	or.b64  	%rd2541, %rd3153, %rd904;
	and.b64  	%rd2542, %rd2541, -4294967296;
	setp.ne.s64 	%p426, %rd2542, 0;
	@%p426 bra 	$L__BB1_1169;
	cvt.u32.u64 	%r1140, %rd904;
	cvt.u32.u64 	%r1141, %rd3153;
	rem.u32 	%r1142, %r1141, %r1140;
	cvt.u64.u32 	%rd3017, %r1142;
	bra.uni 	$L__BB1_1170;
$L__BB1_1169:
	rem.u64 	%rd3017, %rd3153, %rd904;
$L__BB1_1170:
	setp.gt.u64 	%p427, %rd3018, 1;
	shr.u64 	%rd3018, %rd3018, 1;
	@%p427 bra 	$L__BB1_763;
	setp.eq.s64 	%p428, %rd3223, 1;
	setp.eq.s64 	%p429, %rd3223, %rd952;
	or.pred  	%p430, %p428, %p429;
	@%p430 bra 	$L__BB1_1379;
	setp.eq.s32 	%p431, %r66, 0;
	mov.u64 	%rd3224, %rd2264;
	@%p431 bra 	$L__BB1_1380;
	mov.b32 	%r1519, 0;
	bra.uni 	$L__BB1_1175;
$L__BB1_1174:
	add.s32 	%r1519, %r1519, 1;
	setp.eq.s32 	%p501, %r1519, %r66;
	mov.u64 	%rd3224, %rd2264;
	@%p501 bra 	$L__BB1_1380;
$L__BB1_1175:
	mul.lo.s64 	%rd3222, %rd3223, %rd3223;
	mul.hi.u64 	%rd1500, %rd3223, %rd3223;
	setp.eq.s64 	%p432, %rd1500, 0;
	@%p432 bra 	$L__BB1_1375;
	or.b64  	%rd2544, %rd3222, %rd904;
	and.b64  	%rd2545, %rd2544, -4294967296;
	setp.ne.s64 	%p433, %rd2545, 0;
	@%p433 bra 	$L__BB1_1178;
	cvt.u32.u64 	%r1144, %rd904;
	cvt.u32.u64 	%r1145, %rd3222;
	rem.u32 	%r1146, %r1145, %r1144;
	cvt.u64.u32 	%rd3156, %r1146;
	bra.uni 	$L__BB1_1179;
$L__BB1_1178:
	rem.u64 	%rd3156, %rd3222, %rd904;
$L__BB1_1179:
	or.b64  	%rd2546, %rd1500, %rd904;
	and.b64  	%rd2547, %rd2546, -4294967296;
	setp.ne.s64 	%p434, %rd2547, 0;
	@%p434 bra 	$L__BB1_1181;
	cvt.u32.u64 	%r1147, %rd904;
	cvt.u32.u64 	%r1148, %rd1500;
	rem.u32 	%r1149, %r1148, %r1147;
	cvt.u64.u32 	%rd3157, %r1149;
	bra.uni 	$L__BB1_1182;
$L__BB1_1181:
	rem.u64 	%rd3157, %rd1500, %rd904;
$L__BB1_1182:
	shl.b64 	%rd1507, %rd3157, 1;
	or.b64  	%rd2548, %rd1507, %rd904;
	and.b64  	%rd2549, %rd2548, -4294967296;
	setp.ne.s64 	%p435, %rd2549, 0;
	@%p435 bra 	$L__BB1_1184;
	cvt.u32.u64 	%r1150, %rd904;
	cvt.u32.u64 	%r1151, %rd1507;
	rem.u32 	%r1152, %r1151, %r1150;
	cvt.u64.u32 	%rd3158, %r1152;
	bra.uni 	$L__BB1_1185;
$L__BB1_1184:
	rem.u64 	%rd3158, %rd1507, %rd904;
$L__BB1_1185:
	shl.b64 	%rd1511, %rd3158, 1;
	or.b64  	%rd2550, %rd1511, %rd904;
	and.b64  	%rd2551, %rd2550, -4294967296;
	setp.ne.s64 	%p436, %rd2551, 0;
	@%p436 bra 	$L__BB1_1187;
	cvt.u32.u64 	%r1153, %rd904;
	cvt.u32.u64 	%r1154, %rd1511;
	rem.u32 	%r1155, %r1154, %r1153;
	cvt.u64.u32 	%rd3159, %r1155;
	bra.uni 	$L__BB1_1188;
$L__BB1_1187:
	rem.u64 	%rd3159, %rd1511, %rd904;
$L__BB1_1188:
	shl.b64 	%rd1515, %rd3159, 1;
	or.b64  	%rd2552, %rd1515, %rd904;
	and.b64  	%rd2553, %rd2552, -4294967296;
	setp.ne.s64 	%p437, %rd2553, 0;
	@%p437 bra 	$L__BB1_1190;
	cvt.u32.u64 	%r1156, %rd904;
	cvt.u32.u64 	%r1157, %rd1515;
	rem.u32 	%r1158, %r1157, %r1156;
	cvt.u64.u32 	%rd3160, %r1158;
	bra.uni 	$L__BB1_1191;
$L__BB1_1190:
	rem.u64 	%rd3160, %rd1515, %rd904;
$L__BB1_1191:
	shl.b64 	%rd1519, %rd3160, 1;
	or.b64  	%rd2554, %rd1519, %rd904;
	and.b64  	%rd2555, %rd2554, -4294967296;
	setp.ne.s64 	%p438, %rd2555, 0;
	@%p438 bra 	$L__BB1_1193;
	cvt.u32.u64 	%r1159, %rd904;
	cvt.u32.u64 	%r1160, %rd1519;
	rem.u32 	%r1161, %r1160, %r1159;
	cvt.u64.u32 	%rd3161, %r1161;
	bra.uni 	$L__BB1_1194;
$L__BB1_1193:
	rem.u64 	%rd3161, %rd1519, %rd904;
$L__BB1_1194:
	shl.b64 	%rd1523, %rd3161, 1;
	or.b64  	%rd2556, %rd1523, %rd904;
	and.b64  	%rd2557, %rd2556, -4294967296;
	setp.ne.s64 	%p439, %rd2557, 0;
	@%p439 bra 	$L__BB1_1196;
	cvt.u32.u64 	%r1162, %rd904;
	cvt.u32.u64 	%r1163, %rd1523;
	rem.u32 	%r1164, %r1163, %r1162;
	cvt.u64.u32 	%rd3162, %r1164;
	bra.uni 	$L__BB1_1197;
$L__BB1_1196:
	rem.u64 	%rd3162, %rd1523, %rd904;
$L__BB1_1197:
	shl.b64 	%rd1527, %rd3162, 1;
	or.b64  	%rd2558, %rd1527, %rd904;
	and.b64  	%rd2559, %rd2558, -4294967296;
	setp.ne.s64 	%p440, %rd2559, 0;
	@%p440 bra 	$L__BB1_1199;
	cvt.u32.u64 	%r1165, %rd904;
	cvt.u32.u64 	%r1166, %rd1527;
	rem.u32 	%r1167, %r1166, %r1165;
	cvt.u64.u32 	%rd3163, %r1167;
	bra.uni 	$L__BB1_1200;
$L__BB1_1199:
	rem.u64 	%rd3163, %rd1527, %rd904;
$L__BB1_1200:
	shl.b64 	%rd1531, %rd3163, 1;
	or.b64  	%rd2560, %rd1531, %rd904;
	and.b64  	%rd2561, %rd2560, -4294967296;
	setp.ne.s64 	%p441, %rd2561, 0;
	@%p441 bra 	$L__BB1_1202;
	cvt.u32.u64 	%r1168, %rd904;
	cvt.u32.u64 	%r1169, %rd1531;
	rem.u32 	%r1170, %r1169, %r1168;
	cvt.u64.u32 	%rd3164, %r1170;
	bra.uni 	$L__BB1_1203;
$L__BB1_1202:
	rem.u64 	%rd3164, %rd1531, %rd904;
$L__BB1_1203:
	shl.b64 	%rd1535, %rd3164, 1;
	or.b64  	%rd2562, %rd1535, %rd904;
	and.b64  	%rd2563, %rd2562, -4294967296;
	setp.ne.s64 	%p442, %rd2563, 0;
	@%p442 bra 	$L__BB1_1205;
	cvt.u32.u64 	%r1171, %rd904;
	cvt.u32.u64 	%r1172, %rd1535;
	rem.u32 	%r1173, %r1172, %r1171;
	cvt.u64.u32 	%rd3165, %r1173;
	bra.uni 	$L__BB1_1206;
$L__BB1_1205:
	rem.u64 	%rd3165, %rd1535, %rd904;
$L__BB1_1206:
	shl.b64 	%rd1539, %rd3165, 1;
	or.b64  	%rd2564, %rd1539, %rd904;
	and.b64  	%rd2565, %rd2564, -4294967296;
	setp.ne.s64 	%p443, %rd2565, 0;
	@%p443 bra 	$L__BB1_1208;
	cvt.u32.u64 	%r1174, %rd904;
	cvt.u32.u64 	%r1175, %rd1539;
	rem.u32 	%r1176, %r1175, %r1174;
	cvt.u64.u32 	%rd3166, %r1176;
	bra.uni 	$L__BB1_1209;
$L__BB1_1208:
	rem.u64 	%rd3166, %rd1539, %rd904;
$L__BB1_1209:
	shl.b64 	%rd1543, %rd3166, 1;
	or.b64  	%rd2566, %rd1543, %rd904;
	and.b64  	%rd2567, %rd2566, -4294967296;
	setp.ne.s64 	%p444, %rd2567, 0;
	@%p444 bra 	$L__BB1_1211;
	cvt.u32.u64 	%r1177, %rd904;
	cvt.u32.u64 	%r1178, %rd1543;
	rem.u32 	%r1179, %r1178, %r1177;
	cvt.u64.u32 	%rd3167, %r1179;
	bra.uni 	$L__BB1_1212;
$L__BB1_1211:
	rem.u64 	%rd3167, %rd1543, %rd904;
$L__BB1_1212:
	shl.b64 	%rd1547, %rd3167, 1;
	or.b64  	%rd2568, %rd1547, %rd904;
	and.b64  	%rd2569, %rd2568, -4294967296;
	setp.ne.s64 	%p445, %rd2569, 0;
	@%p445 bra 	$L__BB1_1214;
	cvt.u32.u64 	%r1180, %rd904;
	cvt.u32.u64 	%r1181, %rd1547;
	rem.u32 	%r1182, %r1181, %r1180;
	cvt.u64.u32 	%rd3168, %r1182;
	bra.uni 	$L__BB1_1215;
$L__BB1_1214:
	rem.u64 	%rd3168, %rd1547, %rd904;
$L__BB1_1215:
	shl.b64 	%rd1551, %rd3168, 1;
	or.b64  	%rd2570, %rd1551, %rd904;
	and.b64  	%rd2571, %rd2570, -4294967296;
	setp.ne.s64 	%p446, %rd2571, 0;
	@%p446 bra 	$L__BB1_1217;
	cvt.u32.u64 	%r1183, %rd904;
	cvt.u32.u64 	%r1184, %rd1551;
	rem.u32 	%r1185, %r1184, %r1183;
	cvt.u64.u32 	%rd3169, %r1185;
	bra.uni 	$L__BB1_1218;
$L__BB1_1217:
	rem.u64 	%rd3169, %rd1551, %rd904;
$L__BB1_1218:
	shl.b64 	%rd1555, %rd3169, 1;
	or.b64  	%rd2572, %rd1555, %rd904;
	and.b64  	%rd2573, %rd2572, -4294967296;
	setp.ne.s64 	%p447, %rd2573, 0;
	@%p447 bra 	$L__BB1_1220;
	cvt.u32.u64 	%r1186, %rd904;
	cvt.u32.u64 	%r1187, %rd1555;
	rem.u32 	%r1188, %r1187, %r1186;
	cvt.u64.u32 	%rd3170, %r1188;
	bra.uni 	$L__BB1_1221;
$L__BB1_1220:
	rem.u64 	%rd3170, %rd1555, %rd904;
$L__BB1_1221:
	shl.b64 	%rd1559, %rd3170, 1;
	or.b64  	%rd2574, %rd1559, %rd904;
	and.b64  	%rd2575, %rd2574, -4294967296;
	setp.ne.s64 	%p448, %rd2575, 0;
	@%p448 bra 	$L__BB1_1223;
	cvt.u32.u64 	%r1189, %rd904;
	cvt.u32.u64 	%r1190, %rd1559;
	rem.u32 	%r1191, %r1190, %r1189;
	cvt.u64.u32 	%rd3171, %r1191;
	bra.uni 	$L__BB1_1224;
$L__BB1_1223:
	rem.u64 	%rd3171, %rd1559, %rd904;
$L__BB1_1224:
	shl.b64 	%rd1563, %rd3171, 1;
	or.b64  	%rd2576, %rd1563, %rd904;
	and.b64  	%rd2577, %rd2576, -4294967296;
	setp.ne.s64 	%p449, %rd2577, 0;
	@%p449 bra 	$L__BB1_1226;
	cvt.u32.u64 	%r1192, %rd904;
	cvt.u32.u64 	%r1193, %rd1563;
	rem.u32 	%r1194, %r1193, %r1192;
	cvt.u64.u32 	%rd3172, %r1194;
	bra.uni 	$L__BB1_1227;
$L__BB1_1226:
	rem.u64 	%rd3172, %rd1563, %rd904;
$L__BB1_1227:
	shl.b64 	%rd1567, %rd3172, 1;
	or.b64  	%rd2578, %rd1567, %rd904;
	and.b64  	%rd2579, %rd2578, -4294967296;
	setp.ne.s64 	%p450, %rd2579, 0;
	@%p450 bra 	$L__BB1_1229;
	cvt.u32.u64 	%r1195, %rd904;
	cvt.u32.u64 	%r1196, %rd1567;
	rem.u32 	%r1197, %r1196, %r1195;
	cvt.u64.u32 	%rd3173, %r1197;
	bra.uni 	$L__BB1_1230;
$L__BB1_1229:
	rem.u64 	%rd3173, %rd1567, %rd904;
$L__BB1_1230:
	shl.b64 	%rd1571, %rd3173, 1;
	or.b64  	%rd2580, %rd1571, %rd904;
	and.b64  	%rd2581, %rd2580, -4294967296;
	setp.ne.s64 	%p451, %rd2581, 0;
	@%p451 bra 	$L__BB1_1232;
	cvt.u32.u64 	%r1198, %rd904;
	cvt.u32.u64 	%r1199, %rd1571;
	rem.u32 	%r1200, %r1199, %r1198;
	cvt.u64.u32 	%rd3174, %r1200;
	bra.uni 	$L__BB1_1233;
$L__BB1_1232:
	rem.u64 	%rd3174, %rd1571, %rd904;
$L__BB1_1233:
	shl.b64 	%rd1575, %rd3174, 1;
	or.b64  	%rd2582, %rd1575, %rd904;
	and.b64  	%rd2583, %rd2582, -4294967296;
	setp.ne.s64 	%p452, %rd2583, 0;
	@%p452 bra 	$L__BB1_1235;
	cvt.u32.u64 	%r1201, %rd904;
	cvt.u32.u64 	%r1202, %rd1575;
	rem.u32 	%r1203, %r1202, %r1201;
	cvt.u64.u32 	%rd3175, %r1203;
	bra.uni 	$L__BB1_1236;
$L__BB1_1235:
	rem.u64 	%rd3175, %rd1575, %rd904;
$L__BB1_1236:
	shl.b64 	%rd1579, %rd3175, 1;
	or.b64  	%rd2584, %rd1579, %rd904;
	and.b64  	%rd2585, %rd2584, -4294967296;
	setp.ne.s64 	%p453, %rd2585, 0;
	@%p453 bra 	$L__BB1_1238;
	cvt.u32.u64 	%r1204, %rd904;
	cvt.u32.u64 	%r1205, %rd1579;
	rem.u32 	%r1206, %r1205, %r1204;
	cvt.u64.u32 	%rd3176, %r1206;
	bra.uni 	$L__BB1_1239;
$L__BB1_1238:
	rem.u64 	%rd3176, %rd1579, %rd904;
$L__BB1_1239:
	shl.b64 	%rd1583, %rd3176, 1;
	or.b64  	%rd2586, %rd1583, %rd904;
	and.b64  	%rd2587, %rd2586, -4294967296;
	setp.ne.s64 	%p454, %rd2587, 0;
	@%p454 bra 	$L__BB1_1241;
	cvt.u32.u64 	%r1207, %rd904;
	cvt.u32.u64 	%r1208, %rd1583;
	rem.u32 	%r1209, %r1208, %r1207;
	cvt.u64.u32 	%rd3177, %r1209;
	bra.uni 	$L__BB1_1242;
$L__BB1_1241:
	rem.u64 	%rd3177, %rd1583, %rd904;
$L__BB1_1242:
	shl.b64 	%rd1587, %rd3177, 1;
	or.b64  	%rd2588, %rd1587, %rd904;
	and.b64  	%rd2589, %rd2588, -4294967296;
	setp.ne.s64 	%p455, %rd2589, 0;
	@%p455 bra 	$L__BB1_1244;
	cvt.u32.u64 	%r1210, %rd904;
	cvt.u32.u64 	%r1211, %rd1587;
	rem.u32 	%r1212, %r1211, %r1210;
	cvt.u64.u32 	%rd3178, %r1212;
	bra.uni 	$L__BB1_1245;
$L__BB1_1244:
	rem.u64 	%rd3178, %rd1587, %rd904;
$L__BB1_1245:
	shl.b64 	%rd1591, %rd3178, 1;
	or.b64  	%rd2590, %rd1591, %rd904;
	and.b64  	%rd2591, %rd2590, -4294967296;
	setp.ne.s64 	%p456, %rd2591, 0;
	@%p456 bra 	$L__BB1_1247;
	cvt.u32.u64 	%r1213, %rd904;
	cvt.u32.u64 	%r1214, %rd1591;
	rem.u32 	%r1215, %r1214, %r1213;
	cvt.u64.u32 	%rd3179, %r1215;
	bra.uni 	$L__BB1_1248;
$L__BB1_1247:
	rem.u64 	%rd3179, %rd1591, %rd904;
$L__BB1_1248:
	shl.b64 	%rd1595, %rd3179, 1;
	or.b64  	%rd2592, %rd1595, %rd904;
	and.b64  	%rd2593, %rd2592, -4294967296;
	setp.ne.s64 	%p457, %rd2593, 0;
	@%p457 bra 	$L__BB1_1250;
	cvt.u32.u64 	%r1216, %rd904;
	cvt.u32.u64 	%r1217, %rd1595;
	rem.u32 	%r1218, %r1217, %r1216;
	cvt.u64.u32 	%rd3180, %r1218;
	bra.uni 	$L__BB1_1251;
$L__BB1_1250:
	rem.u64 	%rd3180, %rd1595, %rd904;
$L__BB1_1251:
	shl.b64 	%rd1599, %rd3180, 1;
	or.b64  	%rd2594, %rd1599, %rd904;
	and.b64  	%rd2595, %rd2594, -4294967296;
	setp.ne.s64 	%p458, %rd2595, 0;
	@%p458 bra 	$L__BB1_1253;
	cvt.u32.u64 	%r1219, %rd904;
	cvt.u32.u64 	%r1220, %rd1599;
	rem.u32 	%r1221, %r1220, %r1219;
	cvt.u64.u32 	%rd3181, %r1221;
	bra.uni 	$L__BB1_1254;
$L__BB1_1253:
	rem.u64 	%rd3181, %rd1599, %rd904;
$L__BB1_1254:
	shl.b64 	%rd1603, %rd3181, 1;
	or.b64  	%rd2596, %rd1603, %rd904;
	and.b64  	%rd2597, %rd2596, -4294967296;
	setp.ne.s64 	%p459, %rd2597, 0;
	@%p459 bra 	$L__BB1_1256;
	cvt.u32.u64 	%r1222, %rd904;
	cvt.u32.u64 	%r1223, %rd1603;
	rem.u32 	%r1224, %r1223, %r1222;
	cvt.u64.u32 	%rd3182, %r1224;
	bra.uni 	$L__BB1_1257;
$L__BB1_1256:
	rem.u64 	%rd3182, %rd1603, %rd904;
$L__BB1_1257:
	shl.b64 	%rd1607, %rd3182, 1;
	or.b64  	%rd2598, %rd1607, %rd904;
	and.b64  	%rd2599, %rd2598, -4294967296;
	setp.ne.s64 	%p460, %rd2599, 0;
	@%p460 bra 	$L__BB1_1259;
	cvt.u32.u64 	%r1225, %rd904;
	cvt.u32.u64 	%r1226, %rd1607;
	rem.u32 	%r1227, %r1226, %r1225;
	cvt.u64.u32 	%rd3183, %r1227;
	bra.uni 	$L__BB1_1260;
$L__BB1_1259:
	rem.u64 	%rd3183, %rd1607, %rd904;
$L__BB1_1260:
	shl.b64 	%rd1611, %rd3183, 1;
	or.b64  	%rd2600, %rd1611, %rd904;
	and.b64  	%rd2601, %rd2600, -4294967296;
	setp.ne.s64 	%p461, %rd2601, 0;
	@%p461 bra 	$L__BB1_1262;
	cvt.u32.u64 	%r1228, %rd904;
	cvt.u32.u64 	%r1229, %rd1611;
	rem.u32 	%r1230, %r1229, %r1228;
	cvt.u64.u32 	%rd3184, %r1230;
	bra.uni 	$L__BB1_1263;
$L__BB1_1262:
	rem.u64 	%rd3184, %rd1611, %rd904;
$L__BB1_1263:
	shl.b64 	%rd1615, %rd3184, 1;
	or.b64  	%rd2602, %rd1615, %rd904;
	and.b64  	%rd2603, %rd2602, -4294967296;
	setp.ne.s64 	%p462, %rd2603, 0;
	@%p462 bra 	$L__BB1_1265;
	cvt.u32.u64 	%r1231, %rd904;
	cvt.u32.u64 	%r1232, %rd1615;
	rem.u32 	%r1233, %r1232, %r1231;
	cvt.u64.u32 	%rd3185, %r1233;
	bra.uni 	$L__BB1_1266;
$L__BB1_1265:
	rem.u64 	%rd3185, %rd1615, %rd904;
$L__BB1_1266:
	shl.b64 	%rd1619, %rd3185, 1;
	or.b64  	%rd2604, %rd1619, %rd904;
	and.b64  	%rd2605, %rd2604, -4294967296;
	setp.ne.s64 	%p463, %rd2605, 0;
	@%p463 bra 	$L__BB1_1268;
	cvt.u32.u64 	%r1234, %rd904;
	cvt.u32.u64 	%r1235, %rd1619;
	rem.u32 	%r1236, %r1235, %r1234;
	cvt.u64.u32 	%rd3186, %r1236;
	bra.uni 	$L__BB1_1269;
$L__BB1_1268:
	rem.u64 	%rd3186, %rd1619, %rd904;
$L__BB1_1269:
	shl.b64 	%rd1623, %rd3186, 1;
	or.b64  	%rd2606, %rd1623, %rd904;
	and.b64  	%rd2607, %rd2606, -4294967296;
	setp.ne.s64 	%p464, %rd2607, 0;
	@%p464 bra 	$L__BB1_1271;
	cvt.u32.u64 	%r1237, %rd904;
	cvt.u32.u64 	%r1238, %rd1623;
	rem.u32 	%r1239, %r1238, %r1237;
	cvt.u64.u32 	%rd3187, %r1239;
	bra.uni 	$L__BB1_1272;
$L__BB1_1271:
	rem.u64 	%rd3187, %rd1623, %rd904;
$L__BB1_1272:
	shl.b64 	%rd1627, %rd3187, 1;
	or.b64  	%rd2608, %rd1627, %rd904;
	and.b64  	%rd2609, %rd2608, -4294967296;
	setp.ne.s64 	%p465, %rd2609, 0;
	@%p465 bra 	$L__BB1_1274;
	cvt.u32.u64 	%r1240, %rd904;
	cvt.u32.u64 	%r1241, %rd1627;
	rem.u32 	%r1242, %r1241, %r1240;
	cvt.u64.u32 	%rd3188, %r1242;
	bra.uni 	$L__BB1_1275;
$L__BB1_1274:
	rem.u64 	%rd3188, %rd1627, %rd904;
$L__BB1_1275:
	shl.b64 	%rd1631, %rd3188, 1;
	or.b64  	%rd2610, %rd1631, %rd904;
	and.b64  	%rd2611, %rd2610, -4294967296;
	setp.ne.s64 	%p466, %rd2611, 0;
	@%p466 bra 	$L__BB1_1277;
	cvt.u32.u64 	%r1243, %rd904;
	cvt.u32.u64 	%r1244, %rd1631;
	rem.u32 	%r1245, %r1244, %r1243;
	cvt.u64.u32 	%rd3189, %r1245;
	bra.uni 	$L__BB1_1278;
$L__BB1_1277:
	rem.u64 	%rd3189, %rd1631, %rd904;
$L__BB1_1278:
	shl.b64 	%rd1635, %rd3189, 1;
	or.b64  	%rd2612, %rd1635, %rd904;
	and.b64  	%rd2613, %rd2612, -4294967296;
	setp.ne.s64 	%p467, %rd2613, 0;
	@%p467 bra 	$L__BB1_1280;
	cvt.u32.u64 	%r1246, %rd904;
	cvt.u32.u64 	%r1247, %rd1635;
	rem.u32 	%r1248, %r1247, %r1246;
	cvt.u64.u32 	%rd3190, %r1248;
	bra.uni 	$L__BB1_1281;
$L__BB1_1280:
	rem.u64 	%rd3190, %rd1635, %rd904;
$L__BB1_1281:
	shl.b64 	%rd1639, %rd3190, 1;
	or.b64  	%rd2614, %rd1639, %rd904;
	and.b64  	%rd2615, %rd2614, -4294967296;
	setp.ne.s64 	%p468, %rd2615, 0;
	@%p468 bra 	$L__BB1_1283;
	cvt.u32.u64 	%r1249, %rd904;
	cvt.u32.u64 	%r1250, %rd1639;
	rem.u32 	%r1251, %r1250, %r1249;
	cvt.u64.u32 	%rd3191, %r1251;
	bra.uni 	$L__BB1_1284;
$L__BB1_1283:
	rem.u64 	%rd3191, %rd1639, %rd904;
$L__BB1_1284:
	shl.b64 	%rd1643, %rd3191, 1;
	or.b64  	%rd2616, %rd1643, %rd904;
	and.b64  	%rd2617, %rd2616, -4294967296;
	setp.ne.s64 	%p469, %rd2617, 0;
	@%p469 bra 	$L__BB1_1286;
	cvt.u32.u64 	%r1252, %rd904;
	cvt.u32.u64 	%r1253, %rd1643;
	rem.u32 	%r1254, %r1253, %r1252;
	cvt.u64.u32 	%rd3192, %r1254;
	bra.uni 	$L__BB1_1287;
$L__BB1_1286:
	rem.u64 	%rd3192, %rd1643, %rd904;
$L__BB1_1287:
	shl.b64 	%rd1647, %rd3192, 1;
	or.b64  	%rd2618, %rd1647, %rd904;
	and.b64  	%rd2619, %rd2618, -4294967296;
	setp.ne.s64 	%p470, %rd2619, 0;
	@%p470 bra 	$L__BB1_1289;
	cvt.u32.u64 	%r1255, %rd904;
	cvt.u32.u64 	%r1256, %rd1647;
	rem.u32 	%r1257, %r1256, %r1255;
	cvt.u64.u32 	%rd3193, %r1257;
	bra.uni 	$L__BB1_1290;
$L__BB1_1289:
	rem.u64 	%rd3193, %rd1647, %rd904;
$L__BB1_1290:
	shl.b64 	%rd1651, %rd3193, 1;
	or.b64  	%rd2620, %rd1651, %rd904;
	and.b64  	%rd2621, %rd2620, -4294967296;
	setp.ne.s64 	%p471, %rd2621, 0;
	@%p471 bra 	$L__BB1_1292;
	cvt.u32.u64 	%r1258, %rd904;
	cvt.u32.u64 	%r1259, %rd1651;
	rem.u32 	%r1260, %r1259, %r1258;
	cvt.u64.u32 	%rd3194, %r1260;
	bra.uni 	$L__BB1_1293;
$L__BB1_1292:
	rem.u64 	%rd3194, %rd1651, %rd904;
$L__BB1_1293:
	shl.b64 	%rd1655, %rd3194, 1;
	or.b64  	%rd2622, %rd1655, %rd904;
	and.b64  	%rd2623, %rd2622, -4294967296;
	setp.ne.s64 	%p472, %rd2623, 0;
	@%p472 bra 	$L__BB1_1295;
	cvt.u32.u64 	%r1261, %rd904;
	cvt.u32.u64 	%r1262, %rd1655;
	rem.u32 	%r1263, %r1262, %r1261;
	cvt.u64.u32 	%rd3195, %r1263;
	bra.uni 	$L__BB1_1296;
$L__BB1_1295:
	rem.u64 	%rd3195, %rd1655, %rd904;
$L__BB1_1296:
	shl.b64 	%rd1659, %rd3195, 1;
	or.b64  	%rd2624, %rd1659, %rd904;
	and.b64  	%rd2625, %rd2624, -4294967296;
	setp.ne.s64 	%p473, %rd2625, 0;
	@%p473 bra 	$L__BB1_1298;
	cvt.u32.u64 	%r1264, %rd904;
	cvt.u32.u64 	%r1265, %rd1659;
	rem.u32 	%r1266, %r1265, %r1264;
	cvt.u64.u32 	%rd3196, %r1266;
	bra.uni 	$L__BB1_1299;
$L__BB1_1298:
	rem.u64 	%rd3196, %rd1659, %rd904;
$L__BB1_1299:
	shl.b64 	%rd1663, %rd3196, 1;
	or.b64  	%rd2626, %rd1663, %rd904;
	and.b64  	%rd2627, %rd2626, -4294967296;
	setp.ne.s64 	%p474, %rd2627, 0;
	@%p474 bra 	$L__BB1_1301;
	cvt.u32.u64 	%r1267, %rd904;
	cvt.u32.u64 	%r1268, %rd1663;
	rem.u32 	%r1269, %r1268, %r1267;
	cvt.u64.u32 	%rd3197, %r1269;
	bra.uni 	$L__BB1_1302;
$L__BB1_1301:
	rem.u64 	%rd3197, %rd1663, %rd904;
$L__BB1_1302:
	shl.b64 	%rd1667, %rd3197, 1;
	or.b64  	%rd2628, %rd1667, %rd904;
	and.b64  	%rd2629, %rd2628, -4294967296;
	setp.ne.s64 	%p475, %rd2629, 0;
	@%p475 bra 	$L__BB1_1304;
	cvt.u32.u64 	%r1270, %rd904;
	cvt.u32.u64 	%r1271, %rd1667;
	rem.u32 	%r1272, %r1271, %r1270;
	cvt.u64.u32 	%rd3198, %r1272;
	bra.uni 	$L__BB1_1305;
$L__BB1_1304:
	rem.u64 	%rd3198, %rd1667, %rd904;
$L__BB1_1305:
	shl.b64 	%rd1671, %rd3198, 1;
	or.b64  	%rd2630, %rd1671, %rd904;
	and.b64  	%rd2631, %rd2630, -4294967296;
	setp.ne.s64 	%p476, %rd2631, 0;
	@%p476 bra 	$L__BB1_1307;
	cvt.u32.u64 	%r1273, %rd904;
	cvt.u32.u64 	%r1274, %rd1671;
	rem.u32 	%r1275, %r1274, %r1273;
	cvt.u64.u32 	%rd3199, %r1275;
	bra.uni 	$L__BB1_1308;
$L__BB1_1307:
	rem.u64 	%rd3199, %rd1671, %rd904;
$L__BB1_1308:
	shl.b64 	%rd1675, %rd3199, 1;
	or.b64  	%rd2632, %rd1675, %rd904;
	and.b64  	%rd2633, %rd2632, -4294967296;
	setp.ne.s64 	%p477, %rd2633, 0;
	@%p477 bra 	$L__BB1_1310;
	cvt.u32.u64 	%r1276, %rd904;
	cvt.u32.u64 	%r1277, %rd1675;
	rem.u32 	%r1278, %r1277, %r1276;
	cvt.u64.u32 	%rd3200, %r1278;
	bra.uni 	$L__BB1_1311;
$L__BB1_1310:
	rem.u64 	%rd3200, %rd1675, %rd904;
$L__BB1_1311:
	shl.b64 	%rd1679, %rd3200, 1;
	or.b64  	%rd2634, %rd1679, %rd904;
	and.b64  	%rd2635, %rd2634, -4294967296;
	setp.ne.s64 	%p478, %rd2635, 0;
	@%p478 bra 	$L__BB1_1313;
	cvt.u32.u64 	%r1279, %rd904;
	cvt.u32.u64 	%r1280, %rd1679;
	rem.u32 	%r1281, %r1280, %r1279;
	cvt.u64.u32 	%rd3201, %r1281;
	bra.uni 	$L__BB1_1314;
$L__BB1_1313:
	rem.u64 	%rd3201, %rd1679, %rd904;
$L__BB1_1314:
	shl.b64 	%rd1683, %rd3201, 1;
	or.b64  	%rd2636, %rd1683, %rd904;
	and.b64  	%rd2637, %rd2636, -4294967296;
	setp.ne.s64 	%p479, %rd2637, 0;
	@%p479 bra 	$L__BB1_1316;
	cvt.u32.u64 	%r1282, %rd904;
	cvt.u32.u64 	%r1283, %rd1683;
	rem.u32 	%r1284, %r1283, %r1282;
	cvt.u64.u32 	%rd3202, %r1284;
	bra.uni 	$L__BB1_1317;
$L__BB1_1316:
	rem.u64 	%rd3202, %rd1683, %rd904;
$L__BB1_1317:
	shl.b64 	%rd1687, %rd3202, 1;
	or.b64  	%rd2638, %rd1687, %rd904;
	and.b64  	%rd2639, %rd2638, -4294967296;
	setp.ne.s64 	%p480, %rd2639, 0;
	@%p480 bra 	$L__BB1_1319;
	cvt.u32.u64 	%r1285, %rd904;
	cvt.u32.u64 	%r1286, %rd1687;
	rem.u32 	%r1287, %r1286, %r1285;
	cvt.u64.u32 	%rd3203, %r1287;
	bra.uni 	$L__BB1_1320;
$L__BB1_1319:
	rem.u64 	%rd3203, %rd1687, %rd904;
$L__BB1_1320:
	shl.b64 	%rd1691, %rd3203, 1;
	or.b64  	%rd2640, %rd1691, %rd904;
	and.b64  	%rd2641, %rd2640, -4294967296;
	setp.ne.s64 	%p481, %rd2641, 0;
	@%p481 bra 	$L__BB1_1322;
	cvt.u32.u64 	%r1288, %rd904;
	cvt.u32.u64 	%r1289, %rd1691;
	rem.u32 	%r1290, %r1289, %r1288;
	cvt.u64.u32 	%rd3204, %r1290;
	bra.uni 	$L__BB1_1323;
$L__BB1_1322:
	rem.u64 	%rd3204, %rd1691, %rd904;
$L__BB1_1323:
	shl.b64 	%rd1695, %rd3204, 1;
	or.b64  	%rd2642, %rd1695, %rd904;
	and.b64  	%rd2643, %rd2642, -4294967296;
	setp.ne.s64 	%p482, %rd2643, 0;
	@%p482 bra 	$L__BB1_1325;
	cvt.u32.u64 	%r1291, %rd904;
	cvt.u32.u64 	%r1292, %rd1695;
	rem.u32 	%r1293, %r1292, %r1291;
	cvt.u64.u32 	%rd3205, %r1293;
	bra.uni 	$L__BB1_1326;
$L__BB1_1325:
	rem.u64 	%rd3205, %rd1695, %rd904;
$L__BB1_1326:
	shl.b64 	%rd1699, %rd3205, 1;
	or.b64  	%rd2644, %rd1699, %rd904;
	and.b64  	%rd2645, %rd2644, -4294967296;
	setp.ne.s64 	%p483, %rd2645, 0;
	@%p483 bra 	$L__BB1_1328;
	cvt.u32.u64 	%r1294, %rd904;
	cvt.u32.u64 	%r1295, %rd1699;
	rem.u32 	%r1296, %r1295, %r1294;
	cvt.u64.u32 	%rd3206, %r1296;
	bra.uni 	$L__BB1_1329;
$L__BB1_1328:
	rem.u64 	%rd3206, %rd1699, %rd904;
$L__BB1_1329:
	shl.b64 	%rd1703, %rd3206, 1;
	or.b64  	%rd2646, %rd1703, %rd904;
	and.b64  	%rd2647, %rd2646, -4294967296;
	setp.ne.s64 	%p484, %rd2647, 0;
	@%p484 bra 	$L__BB1_1331;
	cvt.u32.u64 	%r1297, %rd904;
	cvt.u32.u64 	%r1298, %rd1703;
	rem.u32 	%r1299, %r1298, %r1297;
	cvt.u64.u32 	%rd3207, %r1299;
	bra.uni 	$L__BB1_1332;
$L__BB1_1331:
	rem.u64 	%rd3207, %rd1703, %rd904;
$L__BB1_1332:
	shl.b64 	%rd1707, %rd3207, 1;
	or.b64  	%rd2648, %rd1707, %rd904;
	and.b64  	%rd2649, %rd2648, -4294967296;
	setp.ne.s64 	%p485, %rd2649, 0;
	@%p485 bra 	$L__BB1_1334;
	cvt.u32.u64 	%r1300, %rd904;
	cvt.u32.u64 	%r1301, %rd1707;
	rem.u32 	%r1302, %r1301, %r1300;
	cvt.u64.u32 	%rd3208, %r1302;
	bra.uni 	$L__BB1_1335;
$L__BB1_1334:
	rem.u64 	%rd3208, %rd1707, %rd904;
$L__BB1_1335:
	shl.b64 	%rd1711, %rd3208, 1;
	or.b64  	%rd2650, %rd1711, %rd904;
	and.b64  	%rd2651, %rd2650, -4294967296;
	setp.ne.s64 	%p486, %rd2651, 0;
	@%p486 bra 	$L__BB1_1337;
	cvt.u32.u64 	%r1303, %rd904;
	cvt.u32.u64 	%r1304, %rd1711;
	rem.u32 	%r1305, %r1304, %r1303;
	cvt.u64.u32 	%rd3209, %r1305;
	bra.uni 	$L__BB1_1338;
$L__BB1_1337:
	rem.u64 	%rd3209, %rd1711, %rd904;
$L__BB1_1338:
	shl.b64 	%rd1715, %rd3209, 1;
	or.b64  	%rd2652, %rd1715, %rd904;
	and.b64  	%rd2653, %rd2652, -4294967296;
	setp.ne.s64 	%p487, %rd2653, 0;
	@%p487 bra 	$L__BB1_1340;
	cvt.u32.u64 	%r1306, %rd904;
	cvt.u32.u64 	%r1307, %rd1715;
	rem.u32 	%r1308, %r1307, %r1306;
	cvt.u64.u32 	%rd3210, %r1308;
	bra.uni 	$L__BB1_1341;
$L__BB1_1340:
	rem.u64 	%rd3210, %rd1715, %rd904;
$L__BB1_1341:
	shl.b64 	%rd1719, %rd3210, 1;
	or.b64  	%rd2654, %rd1719, %rd904;
	and.b64  	%rd2655, %rd2654, -4294967296;
	setp.ne.s64 	%p488, %rd2655, 0;
	@%p488 bra 	$L__BB1_1343;
	cvt.u32.u64 	%r1309, %rd904;
	cvt.u32.u64 	%r1310, %rd1719;
	rem.u32 	%r1311, %r1310, %r1309;
	cvt.u64.u32 	%rd3211, %r1311;
	bra.uni 	$L__BB1_1344;
$L__BB1_1343:
	rem.u64 	%rd3211, %rd1719, %rd904;
$L__BB1_1344:
	shl.b64 	%rd1723, %rd3211, 1;
	or.b64  	%rd2656, %rd1723, %rd904;
	and.b64  	%rd2657, %rd2656, -4294967296;
	setp.ne.s64 	%p489, %rd2657, 0;
	@%p489 bra 	$L__BB1_1346;
	cvt.u32.u64 	%r1312, %rd904;
	cvt.u32.u64 	%r1313, %rd1723;
	rem.u32 	%r1314, %r1313, %r1312;
	cvt.u64.u32 	%rd3212, %r1314;
	bra.uni 	$L__BB1_1347;
$L__BB1_1346:
	rem.u64 	%rd3212, %rd1723, %rd904;
$L__BB1_1347:
	shl.b64 	%rd1727, %rd3212, 1;
	or.b64  	%rd2658, %rd1727, %rd904;
	and.b64  	%rd2659, %rd2658, -4294967296;
	setp.ne.s64 	%p490, %rd2659, 0;
	@%p490 bra 	$L__BB1_1349;
	cvt.u32.u64 	%r1315, %rd904;
	cvt.u32.u64 	%r1316, %rd1727;
	rem.u32 	%r1317, %r1316, %r1315;
	cvt.u64.u32 	%rd3213, %r1317;
	bra.uni 	$L__BB1_1350;
$L__BB1_1349:
	rem.u64 	%rd3213, %rd1727, %rd904;
$L__BB1_1350:
	shl.b64 	%rd1731, %rd3213, 1;
	or.b64  	%rd2660, %rd1731, %rd904;
	and.b64  	%rd2661, %rd2660, -4294967296;
	setp.ne.s64 	%p491, %rd2661, 0;
	@%p491 bra 	$L__BB1_1352;
	cvt.u32.u64 	%r1318, %rd904;
	cvt.u32.u64 	%r1319, %rd1731;
	rem.u32 	%r1320, %r1319, %r1318;
	cvt.u64.u32 	%rd3214, %r1320;
	bra.uni 	$L__BB1_1353;
$L__BB1_1352:
	rem.u64 	%rd3214, %rd1731, %rd904;
$L__BB1_1353:
	shl.b64 	%rd1735, %rd3214, 1;
	or.b64  	%rd2662, %rd1735, %rd904;
	and.b64  	%rd2663, %rd2662, -4294967296;
	setp.ne.s64 	%p492, %rd2663, 0;
	@%p492 bra 	$L__BB1_1355;
	cvt.u32.u64 	%r1321, %rd904;
	cvt.u32.u64 	%r1322, %rd1735;
	rem.u32 	%r1323, %r1322, %r1321;
	cvt.u64.u32 	%rd3215, %r1323;
	bra.uni 	$L__BB1_1356;
$L__BB1_1355:
	rem.u64 	%rd3215, %rd1735, %rd904;
$L__BB1_1356:
	shl.b64 	%rd1739, %rd3215, 1;
	or.b64  	%rd2664, %rd1739, %rd904;
	and.b64  	%rd2665, %rd2664, -4294967296;
	setp.ne.s64 	%p493, %rd2665, 0;
	@%p493 bra 	$L__BB1_1358;
	cvt.u32.u64 	%r1324, %rd904;
	cvt.u32.u64 	%r1325, %rd1739;
	rem.u32 	%r1326, %r1325, %r1324;
	cvt.u64.u32 	%rd3216, %r1326;
	bra.uni 	$L__BB1_1359;
$L__BB1_1358:
	rem.u64 	%rd3216, %rd1739, %rd904;
$L__BB1_1359:
	shl.b64 	%rd1743, %rd3216, 1;
	or.b64  	%rd2666, %rd1743, %rd904;
	and.b64  	%rd2667, %rd2666, -4294967296;
	setp.ne.s64 	%p494, %rd2667, 0;
	@%p494 bra 	$L__BB1_1361;
	cvt.u32.u64 	%r1327, %rd904;
	cvt.u32.u64 	%r1328, %rd1743;
	rem.u32 	%r1329, %r1328, %r1327;
	cvt.u64.u32 	%rd3217, %r1329;
	bra.uni 	$L__BB1_1362;
$L__BB1_1361:
	rem.u64 	%rd3217, %rd1743, %rd904;
$L__BB1_1362:
	shl.b64 	%rd1747, %rd3217, 1;
	or.b64  	%rd2668, %rd1747, %rd904;
	and.b64  	%rd2669, %rd2668, -4294967296;
	setp.ne.s64 	%p495, %rd2669, 0;
	@%p495 bra 	$L__BB1_1364;
	cvt.u32.u64 	%r1330, %rd904;
	cvt.u32.u64 	%r1331, %rd1747;
	rem.u32 	%r1332, %r1331, %r1330;
	cvt.u64.u32 	%rd3218, %r1332;
	bra.uni 	$L__BB1_1365;
$L__BB1_1364:
	rem.u64 	%rd3218, %rd1747, %rd904;
$L__BB1_1365:
	shl.b64 	%rd1751, %rd3218, 1;
	or.b64  	%rd2670, %rd1751, %rd904;
	and.b64  	%rd2671, %rd2670, -4294967296;
	setp.ne.s64 	%p496, %rd2671, 0;
	@%p496 bra 	$L__BB1_1367;
	cvt.u32.u64 	%r1333, %rd904;
	cvt.u32.u64 	%r1334, %rd1751;
	rem.u32 	%r1335, %r1334, %r1333;
	cvt.u64.u32 	%rd3219, %r1335;
	bra.uni 	$L__BB1_1368;
$L__BB1_1367:
	rem.u64 	%rd3219, %rd1751, %rd904;
$L__BB1_1368:
	shl.b64 	%rd1755, %rd3219, 1;
	or.b64  	%rd2672, %rd1755, %rd904;
	and.b64  	%rd2673, %rd2672, -4294967296;
	setp.ne.s64 	%p497, %rd2673, 0;
	@%p497 bra 	$L__BB1_1370;
	cvt.u32.u64 	%r1336, %rd904;
	cvt.u32.u64 	%r1337, %rd1755;
	rem.u32 	%r1338, %r1337, %r1336;
	cvt.u64.u32 	%rd3220, %r1338;
	bra.uni 	$L__BB1_1371;
$L__BB1_1370:
	rem.u64 	%rd3220, %rd1755, %rd904;
$L__BB1_1371:
	shl.b64 	%rd1759, %rd3220, 1;
	or.b64  	%rd2674, %rd1759, %rd904;
	and.b64  	%rd2675, %rd2674, -4294967296;
	setp.ne.s64 	%p498, %rd2675, 0;
	@%p498 bra 	$L__BB1_1373;
	cvt.u32.u64 	%r1339, %rd904;
	cvt.u32.u64 	%r1340, %rd1759;
	rem.u32 	%r1341, %r1340, %r1339;
	cvt.u64.u32 	%rd3221, %r1341;
	bra.uni 	$L__BB1_1374;
$L__BB1_1373:
	rem.u64 	%rd3221, %rd1759, %rd904;
$L__BB1_1374:
	add.s64 	%rd3222, %rd3221, %rd3156;
$L__BB1_1375:
	or.b64  	%rd2676, %rd3222, %rd904;
	and.b64  	%rd2677, %rd2676, -4294967296;
	setp.ne.s64 	%p499, %rd2677, 0;
	@%p499 bra 	$L__BB1_1377;
	cvt.u32.u64 	%r1342, %rd904;
	cvt.u32.u64 	%r1343, %rd3222;
	rem.u32 	%r1344, %r1343, %r1342;
	cvt.u64.u32 	%rd3223, %r1344;
	bra.uni 	$L__BB1_1378;
$L__BB1_1377:
	rem.u64 	%rd3223, %rd3222, %rd904;
$L__BB1_1378:
	setp.ne.s64 	%p500, %rd3223, %rd952;
	@%p500 bra 	$L__BB1_1174;
$L__BB1_1379:
	add.s32 	%r1518, %r1518, 1;
	setp.ne.s32 	%p502, %r1518, 12;
	mov.b64 	%rd3224, 1;
	@%p502 bra 	$L__BB1_762;
$L__BB1_1380:
	add.s64 	%rd2761, %rd3224, %rd2761;
$L__BB1_1381:
	add.s32 	%r1491, %r1496, 1;
	setp.le.u32 	%p545, %r1491, %r83;
	add.s32 	%r1490, %r1490, 1;
	@%p545 bra 	$L__BB1_3;
	add.s64 	%rd2756, %rd2756, %rd7;
	setp.lt.u64 	%p546, %rd2756, %rd1791;
	@%p546 bra 	$L__BB1_2;
$L__BB1_1383:
	// begin inline asm
	mov.b64 {%r1381,%r1382}, %rd2757;
	// end inline asm
	shfl.sync.down.b32	%r1384|%p547, %r1382, 16, 31, -1;
	shfl.sync.down.b32	%r1383|%p548, %r1381, 16, 31, -1;
	// begin inline asm
	mov.b64 %rd2712, {%r1383,%r1384};
	// end inline asm
	add.s64 	%rd2717, %rd2712, %rd2757;
	// begin inline asm
	mov.b64 {%r1385,%r1386}, %rd2758;
	// end inline asm
	shfl.sync.down.b32	%r1388|%p549, %r1386, 16, 31, -1;
	shfl.sync.down.b32	%r1387|%p550, %r1385, 16, 31, -1;
	// begin inline asm
	mov.b64 %rd2714, {%r1387,%r1388};
	// end inline asm
	add.s64 	%rd2719, %rd2714, %rd2758;
	// begin inline asm
	mov.b64 {%r1389,%r1390}, %fd43;
	// end inline asm
	shfl.sync.down.b32	%r1392|%p551, %r1390, 16, 31, -1;
	shfl.sync.down.b32	%r1391|%p552, %r1389, 16, 31, -1;
	// begin inline asm
	mov.b64 %fd18, {%r1391,%r1392};
	// end inline asm
	add.f64 	%fd21, %fd43, %fd18;
	// begin inline asm
	mov.b64 {%r1393,%r1394}, %fd44;
	// end inline asm
	shfl.sync.down.b32	%r1396|%p553, %r1394, 16, 31, -1;
	shfl.sync.down.b32	%r1395|%p554, %r1393, 16, 31, -1;
	// begin inline asm
	mov.b64 %fd20, {%r1395,%r1396};
	// end inline asm
	add.f64 	%fd23, %fd44, %fd20;
	// begin inline asm
	mov.b64 {%r1397,%r1398}, %rd2761;
	// end inline asm
	shfl.sync.down.b32	%r1400|%p555, %r1398, 16, 31, -1;
	shfl.sync.down.b32	%r1399|%p556, %r1397, 16, 31, -1;
	// begin inline asm
	mov.b64 %rd2716, {%r1399,%r1400};
	// end inline asm
	add.s64 	%rd2721, %rd2716, %rd2761;
	// begin inline asm
	mov.b64 {%r1401,%r1402}, %rd2717;
	// end inline asm
	shfl.sync.down.b32	%r1404|%p557, %r1402, 8, 31, -1;
	shfl.sync.down.b32	%r1403|%p558, %r1401, 8, 31, -1;
	// begin inline asm
	mov.b64 %rd2718, {%r1403,%r1404};
	// end inline asm
	add.s64 	%rd2723, %rd2718, %rd2717;
	// begin inline asm
	mov.b64 {%r1405,%r1406}, %rd2719;
	// end inline asm
	shfl.sync.down.b32	%r1408|%p559, %r1406, 8, 31, -1;
	shfl.sync.down.b32	%r1407|%p560, %r1405, 8, 31, -1;
	// begin inline asm
	mov.b64 %rd2720, {%r1407,%r1408};
	// end inline asm
	add.s64 	%rd2725, %rd2720, %rd2719;
	// begin inline asm
	mov.b64 {%r1409,%r1410}, %fd21;
	// end inline asm
	shfl.sync.down.b32	%r1412|%p561, %r1410, 8, 31, -1;
	shfl.sync.down.b32	%r1411|%p562, %r1409, 8, 31, -1;
	// begin inline asm
	mov.b64 %fd22, {%r1411,%r1412};
	// end inline asm
	add.f64 	%fd25, %fd21, %fd22;
	// begin inline asm
	mov.b64 {%r1413,%r1414}, %fd23;
	// end inline asm
	shfl.sync.down.b32	%r1416|%p563, %r1414, 8, 31, -1;
	shfl.sync.down.b32	%r1415|%p564, %r1413, 8, 31, -1;
	// begin inline asm
	mov.b64 %fd24, {%r1415,%r1416};
	// end inline asm
	add.f64 	%fd27, %fd23, %fd24;
	// begin inline asm
	mov.b64 {%r1417,%r1418}, %rd2721;
	// end inline asm
	shfl.sync.down.b32	%r1420|%p565, %r1418, 8, 31, -1;
	shfl.sync.down.b32	%r1419|%p566, %r1417, 8, 31, -1;
	// begin inline asm
	mov.b64 %rd2722, {%r1419,%r1420};
	// end inline asm
	add.s64 	%rd2727, %rd2722, %rd2721;
	// begin inline asm
	mov.b64 {%r1421,%r1422}, %rd2723;
	// end inline asm
	shfl.sync.down.b32	%r1424|%p567, %r1422, 4, 31, -1;
	shfl.sync.down.b32	%r1423|%p568, %r1421, 4, 31, -1;
	// begin inline asm
	mov.b64 %rd2724, {%r1423,%r1424};
	// end inline asm
	add.s64 	%rd2729, %rd2724, %rd2723;
	// begin inline asm
	mov.b64 {%r1425,%r1426}, %rd2725;
	// end inline asm
	shfl.sync.down.b32	%r1428|%p569, %r1426, 4, 31, -1;
	shfl.sync.down.b32	%r1427|%p570, %r1425, 4, 31, -1;
	// begin inline asm
	mov.b64 %rd2726, {%r1427,%r1428};
	// end inline asm
	add.s64 	%rd2731, %rd2726, %rd2725;
	// begin inline asm
	mov.b64 {%r1429,%r1430}, %fd25;
	// end inline asm
	shfl.sync.down.b32	%r1432|%p571, %r1430, 4, 31, -1;
	shfl.sync.down.b32	%r1431|%p572, %r1429, 4, 31, -1;
	// begin inline asm
	mov.b64 %fd26, {%r1431,%r1432};
	// end inline asm
	add.f64 	%fd29, %fd25, %fd26;
	// begin inline asm
	mov.b64 {%r1433,%r1434}, %fd27;
	// end inline asm
	shfl.sync.down.b32	%r1436|%p573, %r1434, 4, 31, -1;
	shfl.sync.down.b32	%r1435|%p574, %r1433, 4, 31, -1;
	// begin inline asm
	mov.b64 %fd28, {%r1435,%r1436};
	// end inline asm
	add.f64 	%fd31, %fd27, %fd28;
	// begin inline asm
	mov.b64 {%r1437,%r1438}, %rd2727;
	// end inline asm
	shfl.sync.down.b32	%r1440|%p575, %r1438, 4, 31, -1;
	shfl.sync.down.b32	%r1439|%p576, %r1437, 4, 31, -1;
	// begin inline asm
	mov.b64 %rd2728, {%r1439,%r1440};
	// end inline asm
	add.s64 	%rd2733, %rd2728, %rd2727;
	// begin inline asm
	mov.b64 {%r1441,%r1442}, %rd2729;
	// end inline asm
	shfl.sync.down.b32	%r1444|%p577, %r1442, 2, 31, -1;
	shfl.sync.down.b32	%r1443|%p578, %r1441, 2, 31, -1;
	// begin inline asm
	mov.b64 %rd2730, {%r1443,%r1444};
	// end inline asm
	add.s64 	%rd2735, %rd2730, %rd2729;
	// begin inline asm
	mov.b64 {%r1445,%r1446}, %rd2731;
	// end inline asm
	shfl.sync.down.b32	%r1448|%p579, %r1446, 2, 31, -1;
	shfl.sync.down.b32	%r1447|%p580, %r1445, 2, 31, -1;
	// begin inline asm
	mov.b64 %rd2732, {%r1447,%r1448};
	// end inline asm
	add.s64 	%rd2737, %rd2732, %rd2731;
	// begin inline asm
	mov.b64 {%r1449,%r1450}, %fd29;
	// end inline asm
	shfl.sync.down.b32	%r1452|%p581, %r1450, 2, 31, -1;
	shfl.sync.down.b32	%r1451|%p582, %r1449, 2, 31, -1;
	// begin inline asm
	mov.b64 %fd30, {%r1451,%r1452};
	// end inline asm
	add.f64 	%fd33, %fd29, %fd30;
	// begin inline asm
	mov.b64 {%r1453,%r1454}, %fd31;
	// end inline asm
	shfl.sync.down.b32	%r1456|%p583, %r1454, 2, 31, -1;
	shfl.sync.down.b32	%r1455|%p584, %r1453, 2, 31, -1;
	// begin inline asm
	mov.b64 %fd32, {%r1455,%r1456};
	// end inline asm
	add.f64 	%fd35, %fd31, %fd32;
	// begin inline asm
	mov.b64 {%r1457,%r1458}, %rd2733;
	// end inline asm
	shfl.sync.down.b32	%r1460|%p585, %r1458, 2, 31, -1;
	shfl.sync.down.b32	%r1459|%p586, %r1457, 2, 31, -1;
	// begin inline asm
	mov.b64 %rd2734, {%r1459,%r1460};
	// end inline asm
	add.s64 	%rd2739, %rd2734, %rd2733;
	// begin inline asm
	mov.b64 {%r1461,%r1462}, %rd2735;
	// end inline asm
	shfl.sync.down.b32	%r1464|%p587, %r1462, 1, 31, -1;
	shfl.sync.down.b32	%r1463|%p588, %r1461, 1, 31, -1;
	// begin inline asm
	mov.b64 %rd2736, {%r1463,%r1464};
	// end inline asm
	add.s64 	%rd1781, %rd2736, %rd2735;
	// begin inline asm
	mov.b64 {%r1465,%r1466}, %rd2737;
	// end inline asm
	shfl.sync.down.b32	%r1468|%p589, %r1466, 1, 31, -1;
	shfl.sync.down.b32	%r1467|%p590, %r1465, 1, 31, -1;
	// begin inline asm
	mov.b64 %rd2738, {%r1467,%r1468};
	// end inline asm
	add.s64 	%rd1782, %rd2738, %rd2737;
	// begin inline asm
	mov.b64 {%r1469,%r1470}, %fd33;
	// end inline asm
	shfl.sync.down.b32	%r1472|%p591, %r1470, 1, 31, -1;
	shfl.sync.down.b32	%r1471|%p592, %r1469, 1, 31, -1;
	// begin inline asm
	mov.b64 %fd34, {%r1471,%r1472};
	// end inline asm
	add.f64 	%fd11, %fd33, %fd34;
	// begin inline asm
	mov.b64 {%r1473,%r1474}, %fd35;
	// end inline asm
	shfl.sync.down.b32	%r1476|%p593, %r1474, 1, 31, -1;
	shfl.sync.down.b32	%r1475|%p594, %r1473, 1, 31, -1;
	// begin inline asm
	mov.b64 %fd36, {%r1475,%r1476};
	// end inline asm
	add.f64 	%fd12, %fd35, %fd36;
	// begin inline asm
	mov.b64 {%r1477,%r1478}, %rd2739;
	// end inline asm
	shfl.sync.down.b32	%r1480|%p595, %r1478, 1, 31, -1;
	shfl.sync.down.b32	%r1479|%p596, %r1477, 1, 31, -1;
	// begin inline asm
	mov.b64 %rd2740, {%r1479,%r1480};
	// end inline asm
	add.s64 	%rd1783, %rd2740, %rd2739;
	and.b32  	%r1481, %r1, 31;
	setp.ne.s32 	%p597, %r1481, 0;
	@%p597 bra 	$L__BB1_1392;
	atom.global.add.u64 	%rd2741, [%rd1+48], %rd1781;
	atom.global.add.u64 	%rd2742, [%rd1+40], %rd1782;
	atom.global.add.u64 	%rd2743, [%rd1+112], %rd1783;
	atom.global.min.u32 	%r1482, [%rd1+32], %r1492;
	atom.global.max.u32 	%r1483, [%rd1+36], %r1493;
	atom.global.min.u32 	%r1484, [%rd1+80], %r1494;
	atom.global.max.u32 	%r1485, [%rd1+84], %r1495;
	ld.global.u64 	%rd3235, [%rd1+96];
$L__BB1_1385:
	setp.ge.u64 	%p598, %rd2759, %rd3235;
	@%p598 bra 	$L__BB1_1387;
	atom.relaxed.global.cas.b64 	%rd1786, [%rd1+96], %rd3235, %rd2759;
	setp.ne.s64 	%p599, %rd1786, %rd3235;
	mov.u64 	%rd3235, %rd1786;
	@%p599 bra 	$L__BB1_1385;
$L__BB1_1387:
	ld.global.u64 	%rd3236, [%rd1+104];
$L__BB1_1388:
	setp.le.u64 	%p600, %rd2760, %rd3236;
	@%p600 bra 	$L__BB1_1390;
	atom.relaxed.global.cas.b64 	%rd1789, [%rd1+104], %rd3236, %rd2760;
	setp.ne.s64 	%p601, %rd1789, %rd3236;
	mov.u64 	%rd3236, %rd1789;
	@%p601 bra 	$L__BB1_1388;
$L__BB1_1390:
	ld.global.f64 	%fd37, [%rd1+72];
	mov.b64 	%rd2744, %fd37;
	add.f64 	%fd38, %fd11, %fd37;
	mov.b64 	%rd2745, %fd38;
	atom.relaxed.global.cas.b64 	%rd2746, [%rd1+72], %rd2744, %rd2745;
	setp.ne.s64 	%p602, %rd2746, %rd2744;
	@%p602 bra 	$L__BB1_1390;
$L__BB1_1391:
	ld.global.f64 	%fd39, [%rd1+88];
	mov.b64 	%rd2747, %fd39;
	add.f64 	%fd40, %fd12, %fd39;
	mov.b64 	%rd2748, %fd40;
	atom.relaxed.global.cas.b64 	%rd2749, [%rd1+88], %rd2747, %rd2748;
	setp.ne.s64 	%p603, %rd2749, %rd2747;
	@%p603 bra 	$L__BB1_1391;
$L__BB1_1392:
	ret;

}


// ===== COMPILED SASS (sm_100) =====

	.target	sm_100

	.elftype	@"ET_EXEC"


//--------------------- .note.nv.tkinfo           --------------------------
	.section	.note.nv.tkinfo,"",@"SHT_NOTE"
	.sectionflags	@"SHF_NOTE_NV_TKINFO"
	.tkinfo
        /*0018*/ 	.word	0x00000002
        /*0030*/ 	.string	""
        /*0030*/ 	.string	"ptxas"
        /*0030*/ 	.string	"Cuda compilation tools, release 13.0, V13.0.88"
        /*0030*/ 	.string	"Build cuda_13.0.r13.0/compiler.36424714_0"
        /*0030*/ 	.string	"-arch sm_100 -m 64 "



//--------------------- .note.nv.cuinfo           --------------------------
	.section	.note.nv.cuinfo,"",@"SHT_NOTE"
	.sectionflags	@"SHF_NOTE_NV_CUINFO"
        /*0018*/ 	.short	0x0002
        /*001a*/ 	.short	0x0064
        /*001c*/ 	.short	0x0082
	.zero		2


//--------------------- .nv.info                  --------------------------
	.section	.nv.info,"",@"SHT_CUDA_INFO"
	.align	4


	//----- nvinfo : EIATTR_REGCOUNT
	.align		4
        /*0000*/ 	.byte	0x04, 0x2f
        /*0002*/ 	.short	(.L_3 - .L_2)
	.align		4
.L_2:
        /*0004*/ 	.word	index@(_Z23theta_scan_32bit_kerneljjjjP10ThetaStats)
        /*0008*/ 	.word	0x00000030


	//----- nvinfo : EIATTR_FRAME_SIZE
	.align		4
.L_3:
        /*000c*/ 	.byte	0x04, 0x11
        /*000e*/ 	.short	(.L_5 - .L_4)
	.align		4
.L_4:
        /*0010*/ 	.word	index@($__internal_1_$__cuda_sm20_rem_u64)
        /*0014*/ 	.word	0x00000000


	//----- nvinfo : EIATTR_FRAME_SIZE
	.align		4
.L_5:
        /*0018*/ 	.byte	0x04, 0x11
        /*001a*/ 	.short	(.L_7 - .L_6)
	.align		4
.L_6:
        /*001c*/ 	.word	index@(_Z23theta_scan_32bit_kerneljjjjP10ThetaStats)
        /*0020*/ 	.word	0x00000000


	//----- nvinfo : EIATTR_REGCOUNT
	.align		4
.L_7:
        /*0024*/ 	.byte	0x04, 0x2f
        /*0026*/ 	.short	(.L_9 - .L_8)
	.align		4
.L_8:
        /*0028*/ 	.word	index@(_Z23theta_zoom_64bit_kernelmmjjP10ThetaStats)
        /*002c*/ 	.word	0x00000042


	//----- nvinfo : EIATTR_FRAME_SIZE
	.align		4
.L_9:
        /*0030*/ 	.byte	0x04, 0x11
        /*0032*/ 	.short	(.L_11 - .L_10)
	.align		4
.L_10:
        /*0034*/ 	.word	index@($__internal_0_$__cuda_sm20_rem_u64)
        /*0038*/ 	.word	0x00000000


	//----- nvinfo : EIATTR_FRAME_SIZE
	.align		4
.L_11:
        /*003c*/ 	.byte	0x04, 0x11
        /*003e*/ 	.short	(.L_13 - .L_12)
	.align		4
.L_12:
        /*0040*/ 	.word	index@(_Z23theta_zoom_64bit_kernelmmjjP10ThetaStats)
        /*0044*/ 	.word	0x00000000


	//----- nvinfo : EIATTR_MIN_STACK_SIZE
	.align		4
.L_13:
        /*0048*/ 	.byte	0x04, 0x12
        /*004a*/ 	.short	(.L_15 - .L_14)
	.align		4
.L_14:
        /*004c*/ 	.word	index@(_Z23theta_zoom_64bit_kernelmmjjP10ThetaStats)
        /*0050*/ 	.word	0x00000000


	//----- nvinfo : EIATTR_MIN_STACK_SIZE
	.align		4
.L_15:
        /*0054*/ 	.byte	0x04, 0x12
        /*0056*/ 	.short	(.L_17 - .L_16)
	.align		4
.L_16:
        /*0058*/ 	.word	index@(_Z23theta_scan_32bit_kerneljjjjP10ThetaStats)
        /*005c*/ 	.word	0x00000000
.L_17:


//--------------------- .nv.compat                --------------------------
	.section	.nv.compat,"",@"SHT_CUDA_COMPAT_INFO"
	.align	4
        /*0000*/ 	.byte	0x02, 0x09, 0x00, 0x00, 0x02, 0x02, 0x01, 0x00, 0x02, 0x05, 0x05, 0x00, 0x03, 0x07, 0x01, 0x01
        /*0010*/ 	.byte	0x02, 0x03, 0x00, 0x00, 0x02, 0x06, 0x01, 0x00, 0x04, 0x0b, 0x08, 0x00, 0x01, 0x00, 0x00, 0x00
        /*0020*/ 	.byte	0x00, 0x00, 0x00, 0x00


//--------------------- .nv.info._Z23theta_zoom_64bit_kernelmmjjP10ThetaStats --------------------------
	.section	.nv.info._Z23theta_zoom_64bit_kernelmmjjP10ThetaStats,"",@"SHT_CUDA_INFO"
	.sectionflags	@""
	.align	4


	//----- nvinfo : EIATTR_CUDA_API_VERSION
	.align		4
        /*0000*/ 	.byte	0x04, 0x37
        /*0002*/ 	.short	(.L_19 - .L_18)
.L_18:
        /*0004*/ 	.word	0x00000082


	//----- nvinfo : EIATTR_KPARAM_INFO
	.align		4
.L_19:
        /*0008*/ 	.byte	0x04, 0x17
        /*000a*/ 	.short	(.L_21 - .L_20)
.L_20:
        /*000c*/ 	.word	0x00000000
        /*0010*/ 	.short	0x0004
        /*0012*/ 	.short	0x0018
        /*0014*/ 	.byte	0x00, 0xf5, 0x21, 0x00


	//----- nvinfo : EIATTR_KPARAM_INFO
	.align		4
.L_21:
        /*0018*/ 	.byte	0x04, 0x17
        /*001a*/ 	.short	(.L_23 - .L_22)
.L_22:
        /*001c*/ 	.word	0x00000000
        /*0020*/ 	.short	0x0003
        /*0022*/ 	.short	0x0014
        /*0024*/ 	.byte	0x00, 0xf0, 0x11, 0x00


	//----- nvinfo : EIATTR_KPARAM_INFO
	.align		4
.L_23:
        /*0028*/ 	.byte	0x04, 0x17
        /*002a*/ 	.short	(.L_25 - .L_24)
.L_24:
        /*002c*/ 	.word	0x00000000
        /*0030*/ 	.short	0x0002
        /*0032*/ 	.short	0x0010
        /*0034*/ 	.byte	0x00, 0xf0, 0x11, 0x00


	//----- nvinfo : EIATTR_KPARAM_INFO
	.align		4
.L_25:
        /*0038*/ 	.byte	0x04, 0x17
        /*003a*/ 	.short	(.L_27 - .L_26)
.L_26:
        /*003c*/ 	.word	0x00000000
        /*0040*/ 	.short	0x0001
        /*0042*/ 	.short	0x0008
        /*0044*/ 	.byte	0x00, 0xf0, 0x21, 0x00


	//----- nvinfo : EIATTR_KPARAM_INFO
	.align		4
.L_27:
        /*0048*/ 	.byte	0x04, 0x17
        /*004a*/ 	.short	(.L_29 - .L_28)
.L_28:
        /*004c*/ 	.word	0x00000000
        /*0050*/ 	.short	0x0000
        /*0052*/ 	.short	0x0000
        /*0054*/ 	.byte	0x00, 0xf0, 0x21, 0x00


	//----- nvinfo : EIATTR_SPARSE_MMA_MASK
	.align		4
.L_29:
        /*0058*/ 	.byte	0x03, 0x50
        /*005a*/ 	.short	0x0000


	//----- nvinfo : EIATTR_MAXREG_COUNT
	.align		4
        /*005c*/ 	.byte	0x03, 0x1b
        /*005e*/ 	.short	0x00ff


	//----- nvinfo : EIATTR_MERCURY_ISA_VERSION
	.align		4
        /*0060*/ 	.byte	0x03, 0x5f
        /*0062*/ 	.short	0x0101


	//----- nvinfo : EIATTR_INT_WARP_WIDE_INSTR_OFFSETS
	.align		4
        /*0064*/ 	.byte	0x04, 0x31
        /*0066*/ 	.short	(.L_31 - .L_30)


	//   ....[0]....
.L_30:
        /*0068*/ 	.word	0x000333c0


	//   ....[1]....
        /*006c*/ 	.word	0x000333d0


	//   ....[2]....
        /*0070*/ 	.word	0x000333e0


	//   ....[3]....
        /*0074*/ 	.word	0x00033400


	//   ....[4]....
        /*0078*/ 	.word	0x00033460


	//----- nvinfo : EIATTR_COOP_GROUP_MASK_REGIDS
	.align		4
.L_31:
        /*007c*/ 	.byte	0x04, 0x29
        /*007e*/ 	.short	(.L_33 - .L_32)


	//   ....[0]....
.L_32:
        /*0080*/ 	.word	0xffffffff


	//   ....[1]....
        /*0084*/ 	.word	0xffffffff


	//   ....[2]....
        /*0088*/ 	.word	0xffffffff


	//   ....[3]....
        /*008c*/ 	.word	0xffffffff


	//   ....[4]....
        /*0090*/ 	.word	0xffffffff


	//   ....[5]....
        /*0094*/ 	.word	0xffffffff


	//   ....[6]....
        /*0098*/ 	.word	0xffffffff


	//   ....[7]....
        /*009c*/ 	.word	0xffffffff


	//   ....[8]....
        /*00a0*/ 	.word	0xffffffff


	//   ....[9]....
        /*00a4*/ 	.word	0xffffffff


	//   ....[10]....
        /*00a8*/ 	.word	0xffffffff


	//   ....[11]....
        /*00ac*/ 	.word	0xffffffff


	//   ....[12]....
        /*00b0*/ 	.word	0xffffffff


	//   ....[13]....
        /*00b4*/ 	.word	0xffffffff


	//   ....[14]....
        /*00b8*/ 	.word	0xffffffff


	//   ....[15]....
        /*00bc*/ 	.word	0xffffffff


	//   ....[16]....
        /*00c0*/ 	.word	0xffffffff


	//   ....[17]....
        /*00c4*/ 	.word	0xffffffff


	//   ....[18]....
        /*00c8*/ 	.word	0xffffffff


	//   ....[19]....
        /*00cc*/ 	.word	0xffffffff


	//   ....[20]....
        /*00d0*/ 	.word	0xffffffff


	//   ....[21]....
        /*00d4*/ 	.word	0xffffffff


	//   ....[22]....
        /*00d8*/ 	.word	0xffffffff


	//   ....[23]....
        /*00dc*/ 	.word	0xffffffff


	//   ....[24]....
        /*00e0*/ 	.word	0xffffffff


	//   ....[25]....
        /*00e4*/ 	.word	0xffffffff


	//   ....[26]....
        /*00e8*/ 	.word	0xffffffff


	//   ....[27]....
        /*00ec*/ 	.word	0xffffffff


	//   ....[28]....
        /*00f0*/ 	.word	0xffffffff


	//   ....[29]....
        /*00f4*/ 	.word	0xffffffff


	//   ....[30]....
        /*00f8*/ 	.word	0xffffffff


	//   ....[31]....
        /*00fc*/ 	.word	0xffffffff


	//   ....[32]....
        /*0100*/ 	.word	0xffffffff


	//   ....[33]....
        /*0104*/ 	.word	0xffffffff


	//   ....[34]....
        /*0108*/ 	.word	0xffffffff


	//   ....[35]....
        /*010c*/ 	.word	0xffffffff


	//   ....[36]....
        /*0110*/ 	.word	0xffffffff


	//   ....[37]....
        /*0114*/ 	.word	0xffffffff


	//   ....[38]....
        /*0118*/ 	.word	0xffffffff


	//   ....[39]....
        /*011c*/ 	.word	0xffffffff


	//   ....[40]....
        /*0120*/ 	.word	0xffffffff


	//   ....[41]....
        /*0124*/ 	.word	0xffffffff


	//   ....[42]....
        /*0128*/ 	.word	0xffffffff


	//   ....[43]....
        /*012c*/ 	.word	0xffffffff


	//   ....[44]....
        /*0130*/ 	.word	0xffffffff


	//   ....[45]....
        /*0134*/ 	.word	0xffffffff


	//   ....[46]....
        /*0138*/ 	.word	0xffffffff


	//   ....[47]....
        /*013c*/ 	.word	0xffffffff


	//   ....[48]....
        /*0140*/ 	.word	0xffffffff


	//   ....[49]....
        /*0144*/ 	.word	0xffffffff


	//----- nvinfo : EIATTR_COOP_GROUP_INSTR_OFFSETS
	.align		4
.L_33:
        /*0148*/ 	.byte	0x04, 0x28
        /*014a*/ 	.short	(.L_35 - .L_34)


	//   ....[0]....
.L_34:
        /*014c*/ 	.word	0x00032e10


	//   ....[1]....
        /*0150*/ 	.word	0x00032e20


	//   ....[2]....
        /*0154*/ 	.word	0x00032e30


	//   ....[3]....
        /*0158*/ 	.word	0x00032e40


	//   ....[4]....
        /*015c*/ 	.word	0x00032e50


	//   ....[5]....
        /*0160*/ 	.word	0x00032e60


	//   ....[6]....
        /*0164*/ 	.word	0x00032e70


	//   ....[7]....
        /*0168*/ 	.word	0x00032e80


	//   ....[8]....
        /*016c*/ 	.word	0x00032ea0


	//   ....[9]....
        /*0170*/ 	.word	0x00032ec0


	//   ....[10]....
        /*0174*/ 	.word	0x00032ee0


	//   ....[11]....
        /*0178*/ 	.word	0x00032f00


	//   ....[12]....
        /*017c*/ 	.word	0x00032f20


	//   ....[13]....
        /*0180*/ 	.word	0x00032f40


	//   ....[14]....
        /*0184*/ 	.word	0x00032f60


	//   ....[15]....
        /*0188*/ 	.word	0x00032f80


	//   ....[16]....
        /*018c*/ 	.word	0x00032fa0


	//   ....[17]....
        /*0190*/ 	.word	0x00032fb0


	//   ....[18]....
        /*0194*/ 	.word	0x00032fc0


	//   ....[19]....
        /*0198*/ 	.word	0x00032fd0


	//   ....[20]....
        /*019c*/ 	.word	0x00033010


	//   ....[21]....
        /*01a0*/ 	.word	0x00033030


	//   ....[22]....
        /*01a4*/ 	.word	0x00033050


	//   ....[23]....
        /*01a8*/ 	.word	0x00033070


	//   ....[24]....
        /*01ac*/ 	.word	0x00033090


	//   ....[25]....
        /*01b0*/ 	.word	0x000330a0


	//   ....[26]....
        /*01b4*/ 	.word	0x000330b0


	//   ....[27]....
        /*01b8*/ 	.word	0x000330d0


	//   ....[28]....
        /*01bc*/ 	.word	0x000330e0


	//   ....[29]....
        /*01c0*/ 	.word	0x000330f0


	//   ....[30]....
        /*01c4*/ 	.word	0x00033130


	//   ....[31]....
        /*01c8*/ 	.word	0x00033140


	//   ....[32]....
        /*01cc*/ 	.word	0x00033160


	//   ....[33]....
        /*01d0*/ 	.word	0x00033190


	//   ....[34]....
        /*01d4*/ 	.word	0x000331b0


	//   ....[35]....
        /*01d8*/ 	.word	0x000331d0


	//   ....[36]....
        /*01dc*/ 	.word	0x000331e0


	//   ....[37]....
        /*01e0*/ 	.word	0x00033200


	//   ....[38]....
        /*01e4*/ 	.word	0x00033210


	//   ....[39]....
        /*01e8*/ 	.word	0x00033240


	//   ....[40]....
        /*01ec*/ 	.word	0x00033260


	//   ....[41]....
        /*01f0*/ 	.word	0x00033270


	//   ....[42]....
        /*01f4*/ 	.word	0x00033290


	//   ....[43]....
        /*01f8*/ 	.word	0x000332b0


	//   ....[44]....
        /*01fc*/ 	.word	0x000332d0


	//   ....[45]....
        /*0200*/ 	.word	0x000332f0


	//   ....[46]....
        /*0204*/ 	.word	0x00033300


	//   ....[47]....
        /*0208*/ 	.word	0x00033310


	//   ....[48]....
        /*020c*/ 	.word	0x00033320


	//   ....[49]....
        /*0210*/ 	.word	0x00033330


	//----- nvinfo : EIATTR_VRC_CTA_INIT_COUNT
	.align		4
.L_35:
        /*0214*/ 	.byte	0x02, 0x4a
	.zero		1
	.zero		1


	//----- nvinfo : EIATTR_EXIT_INSTR_OFFSETS
	.align		4
        /*0218*/ 	.byte	0x04, 0x1c
        /*021a*/ 	.short	(.L_37 - .L_36)


	//   ....[0]....
.L_36:
        /*021c*/ 	.word	0x00033340


	//   ....[1]....
        /*0220*/ 	.word	0x000338b0


	//----- nvinfo : EIATTR_CRS_STACK_SIZE
	.align		4
.L_37:
        /*0224*/ 	.byte	0x04, 0x1e
        /*0226*/ 	.short	(.L_39 - .L_38)
.L_38:
        /*0228*/ 	.word	0x00000000


	//----- nvinfo : EIATTR_CBANK_PARAM_SIZE
	.align		4
.L_39:
        /*022c*/ 	.byte	0x03, 0x19
        /*022e*/ 	.short	0x0020


	//----- nvinfo : EIATTR_PARAM_CBANK
	.align		4
        /*0230*/ 	.byte	0x04, 0x0a
        /*0232*/ 	.short	(.L_41 - .L_40)
	.align		4
.L_40:
        /*0234*/ 	.word	index@(.nv.constant0._Z23theta_zoom_64bit_kernelmmjjP10ThetaStats)
        /*0238*/ 	.short	0x0380
        /*023a*/ 	.short	0x0020


	//----- nvinfo : EIATTR_SW_WAR
	.align		4
.L_41:
        /*023c*/ 	.byte	0x04, 0x36
        /*023e*/ 	.short	(.L_43 - .L_42)
.L_42:
        /*0240*/ 	.word	0x00000008
.L_43:


//--------------------- .nv.info._Z23theta_scan_32bit_kerneljjjjP10ThetaStats --------------------------
	.section	.nv.info._Z23theta_scan_32bit_kerneljjjjP10ThetaStats,"",@"SHT_CUDA_INFO"
	.sectionflags	@""
	.align	4


	//----- nvinfo : EIATTR_CUDA_API_VERSION
	.align		4
        /*0000*/ 	.byte	0x04, 0x37
        /*0002*/ 	.short	(.L_45 - .L_44)
.L_44:
        /*0004*/ 	.word	0x00000082


	//----- nvinfo : EIATTR_KPARAM_INFO
	.align		4
.L_45:
        /*0008*/ 	.byte	0x04, 0x17
        /*000a*/ 	.short	(.L_47 - .L_46)
.L_46:
        /*000c*/ 	.word	0x00000000
        /*0010*/ 	.short	0x0004
        /*0012*/ 	.short	0x0010
        /*0014*/ 	.byte	0x00, 0xf5, 0x21, 0x00


	//----- nvinfo : EIATTR_KPARAM_INFO
	.align		4
.L_47:
        /*0018*/ 	.byte	0x04, 0x17
        /*001a*/ 	.short	(.L_49 - .L_48)
.L_48:
        /*001c*/ 	.word	0x00000000
        /*0020*/ 	.short	0x0003
        /*0022*/ 	.short	0x000c
        /*0024*/ 	.byte	0x00, 0xf0, 0x11, 0x00


	//----- nvinfo : EIATTR_KPARAM_INFO
	.align		4
.L_49:
        /*0028*/ 	.byte	0x04, 0x17
        /*002a*/ 	.short	(.L_51 - .L_50)
.L_50:
        /*002c*/ 	.word	0x00000000
        /*0030*/ 	.short	0x0002
        /*0032*/ 	.short	0x0008
        /*0034*/ 	.byte	0x00, 0xf0, 0x11, 0x00


	//----- nvinfo : EIATTR_KPARAM_INFO
	.align		4
.L_51:
        /*0038*/ 	.byte	0x04, 0x17
        /*003a*/ 	.short	(.L_53 - .L_52)
.L_52:
        /*003c*/ 	.word	0x00000000
        /*0040*/ 	.short	0x0001
        /*0042*/ 	.short	0x0004
        /*0044*/ 	.byte	0x00, 0xf0, 0x11, 0x00


	//----- nvinfo : EIATTR_KPARAM_INFO
	.align		4
.L_53:
        /*0048*/ 	.byte	0x04, 0x17
        /*004a*/ 	.short	(.L_55 - .L_54)
.L_54:
        /*004c*/ 	.word	0x00000000
        /*0050*/ 	.short	0x0000
        /*0052*/ 	.short	0x0000
        /*0054*/ 	.byte	0x00, 0xf0, 0x11, 0x00


	//----- nvinfo : EIATTR_SPARSE_MMA_MASK
	.align		4
.L_55:
        /*0058*/ 	.byte	0x03, 0x50
        /*005a*/ 	.short	0x0000


	//----- nvinfo : EIATTR_MAXREG_COUNT
	.align		4
        /*005c*/ 	.byte	0x03, 0x1b
        /*005e*/ 	.short	0x00ff


	//----- nvinfo : EIATTR_MERCURY_ISA_VERSION
	.align		4
        /*0060*/ 	.byte	0x03, 0x5f
        /*0062*/ 	.short	0x0101


	//----- nvinfo : EIATTR_INT_WARP_WIDE_INSTR_OFFSETS
	.align		4
        /*0064*/ 	.byte	0x04, 0x31
        /*0066*/ 	.short	(.L_57 - .L_56)


	//   ....[0]....
.L_56:
        /*0068*/ 	.word	0x000048a0


	//   ....[1]....
        /*006c*/ 	.word	0x000048e0


	//   ....[2]....
        /*0070*/ 	.word	0x000048f0


	//   ....[3]....
        /*0074*/ 	.word	0x00004900


	//   ....[4]....
        /*0078*/ 	.word	0x00004990


	//----- nvinfo : EIATTR_COOP_GROUP_MASK_REGIDS
	.align		4
.L_57:
        /*007c*/ 	.byte	0x04, 0x29
        /*007e*/ 	.short	(.L_59 - .L_58)


	//   ....[0]....
.L_58:
        /*0080*/ 	.word	0xffffffff


	//   ....[1]....
        /*0084*/ 	.word	0xffffffff


	//   ....[2]....
        /*0088*/ 	.word	0xffffffff


	//   ....[3]....
        /*008c*/ 	.word	0xffffffff


	//   ....[4]....
        /*0090*/ 	.word	0xffffffff


	//   ....[5]....
        /*0094*/ 	.word	0xffffffff


	//   ....[6]....
        /*0098*/ 	.word	0xffffffff


	//   ....[7]....
        /*009c*/ 	.word	0xffffffff


	//   ....[8]....
        /*00a0*/ 	.word	0xffffffff


	//   ....[9]....
        /*00a4*/ 	.word	0xffffffff


	//   ....[10]....
        /*00a8*/ 	.word	0xffffffff


	//   ....[11]....
        /*00ac*/ 	.word	0xffffffff


	//   ....[12]....
        /*00b0*/ 	.word	0xffffffff


	//   ....[13]....
        /*00b4*/ 	.word	0xffffffff


	//   ....[14]....
        /*00b8*/ 	.word	0xffffffff


	//   ....[15]....
        /*00bc*/ 	.word	0xffffffff


	//   ....[16]....
        /*00c0*/ 	.word	0xffffffff


	//   ....[17]....
        /*00c4*/ 	.word	0xffffffff


	//   ....[18]....
        /*00c8*/ 	.word	0xffffffff


	//   ....[19]....
        /*00cc*/ 	.word	0xffffffff


	//   ....[20]....
        /*00d0*/ 	.word	0xffffffff


	//   ....[21]....
        /*00d4*/ 	.word	0xffffffff


	//   ....[22]....
        /*00d8*/ 	.word	0xffffffff


	//   ....[23]....
        /*00dc*/ 	.word	0xffffffff


	//   ....[24]....
        /*00e0*/ 	.word	0xffffffff


	//   ....[25]....
        /*00e4*/ 	.word	0xffffffff


	//   ....[26]....
        /*00e8*/ 	.word	0xffffffff


	//   ....[27]....
        /*00ec*/ 	.word	0xffffffff


	//   ....[28]....
        /*00f0*/ 	.word	0xffffffff


	//   ....[29]....
        /*00f4*/ 	.word	0xffffffff


	//   ....[30]....
        /*00f8*/ 	.word	0xffffffff


	//   ....[31]....
        /*00fc*/ 	.word	0xffffffff


	//   ....[32]....
        /*0100*/ 	.word	0xffffffff


	//   ....[33]....
        /*0104*/ 	.word	0xffffffff


	//   ....[34]....
        /*0108*/ 	.word	0xffffffff


	//   ....[35]....
        /*010c*/ 	.word	0xffffffff


	//   ....[36]....
        /*0110*/ 	.word	0xffffffff


	//   ....[37]....
        /*0114*/ 	.word	0xffffffff


	//   ....[38]....
        /*0118*/ 	.word	0xffffffff


	//   ....[39]....
        /*011c*/ 	.word	0xffffffff


	//   ....[40]....
        /*0120*/ 	.word	0xffffffff


	//   ....[41]....
        /*0124*/ 	.word	0xffffffff


	//   ....[42]....
        /*0128*/ 	.word	0xffffffff


	//   ....[43]....
        /*012c*/ 	.word	0xffffffff


	//   ....[44]....
        /*0130*/ 	.word	0xffffffff


	//   ....[45]....
        /*0134*/ 	.word	0xffffffff


	//   ....[46]....
        /*0138*/ 	.word	0xffffffff


	//   ....[47]....
        /*013c*/ 	.word	0xffffffff


	//   ....[48]....
        /*0140*/ 	.word	0xffffffff


	//   ....[49]....
        /*0144*/ 	.word	0xffffffff


	//----- nvinfo : EIATTR_COOP_GROUP_INSTR_OFFSETS
	.align		4
.L_59:
        /*0148*/ 	.byte	0x04, 0x28
        /*014a*/ 	.short	(.L_61 - .L_60)


	//   ....[0]....
.L_60:
        /*014c*/ 	.word	0x00004330


	//   ....[1]....
        /*0150*/ 	.word	0x00004340


	//   ....[2]....
        /*0154*/ 	.word	0x00004350


	//   ....[3]....
        /*0158*/ 	.word	0x00004360


	//   ....[4]....
        /*015c*/ 	.word	0x00004370


	//   ....[5]....
        /*0160*/ 	.word	0x00004380


	//   ....[6]....
        /*0164*/ 	.word	0x00004390


	//   ....[7]....
        /*0168*/ 	.word	0x000043a0


	//   ....[8]....
        /*016c*/ 	.word	0x000043c0


	//   ....[9]....
        /*0170*/ 	.word	0x000043e0


	//   ....[10]....
        /*0174*/ 	.word	0x00004400


	//   ....[11]....
        /*0178*/ 	.word	0x00004420


	//   ....[12]....
        /*017c*/ 	.word	0x00004440


	//   ....[13]....
        /*0180*/ 	.word	0x00004460


	//   ....[14]....
        /*0184*/ 	.word	0x00004480


	//   ....[15]....
        /*0188*/ 	.word	0x000044a0


	//   ....[16]....
        /*018c*/ 	.word	0x000044b0


	//   ....[17]....
        /*0190*/ 	.word	0x000044d0


	//   ....[18]....
        /*0194*/ 	.word	0x000044e0


	//   ....[19]....
        /*0198*/ 	.word	0x00004500


	//   ....[20]....
        /*019c*/ 	.word	0x00004520


	//   ....[21]....
        /*01a0*/ 	.word	0x00004540


	//   ....[22]....
        /*01a4*/ 	.word	0x00004560


	//   ....[23]....
        /*01a8*/ 	.word	0x00004580


	//   ....[24]....
        /*01ac*/ 	.word	0x000045a0


	//   ....[25]....
        /*01b0*/ 	.word	0x000045c0


	//   ....[26]....
        /*01b4*/ 	.word	0x000045d0


	//   ....[27]....
        /*01b8*/ 	.word	0x000045f0


	//   ....[28]....
        /*01bc*/ 	.word	0x00004610


	//   ....[29]....
        /*01c0*/ 	.word	0x00004620


	//   ....[30]....
        /*01c4*/ 	.word	0x00004660


	//   ....[31]....
        /*01c8*/ 	.word	0x00004680


	//   ....[32]....
        /*01cc*/ 	.word	0x000046a0


	//   ....[33]....
        /*01d0*/ 	.word	0x000046c0


	//   ....[34]....
        /*01d4*/ 	.word	0x000046e0


	//   ....[35]....
        /*01d8*/ 	.word	0x000046f0


	//   ....[36]....
        /*01dc*/ 	.word	0x00004710


	//   ....[37]....
        /*01e0*/ 	.word	0x00004730


	//   ....[38]....
        /*01e4*/ 	.word	0x00004750


	//   ....[39]....
        /*01e8*/ 	.word	0x00004770


	//   ....[40]....
        /*01ec*/ 	.word	0x00004790


	//   ....[41]....
        /*01f0*/ 	.word	0x000047a0


	//   ....[42]....
        /*01f4*/ 	.word	0x000047c0


	//   ....[43]....
        /*01f8*/ 	.word	0x000047e0


	//   ....[44]....
        /*01fc*/ 	.word	0x00004800


	//   ....[45]....
        /*0200*/ 	.word	0x00004820


	//   ....[46]....
        /*0204*/ 	.word	0x00004830


	//   ....[47]....
        /*0208*/ 	.word	0x00004840


	//   ....[48]....
        /*020c*/ 	.word	0x00004850


	//   ....[49]....
        /*0210*/ 	.word	0x00004860


	//----- nvinfo : EIATTR_VRC_CTA_INIT_COUNT
	.align		4
.L_61:
        /*0214*/ 	.byte	0x02, 0x4a
	.zero		1
	.zero		1


	//----- nvinfo : EIATTR_EXIT_INSTR_OFFSETS
	.align		4
        /*0218*/ 	.byte	0x04, 0x1c
        /*021a*/ 	.short	(.L_63 - .L_62)


	//   ....[0]....
.L_62:
        /*021c*/ 	.word	0x00004870


	//   ....[1]....
        /*0220*/ 	.word	0x00004dd0


	//----- nvinfo : EIATTR_CRS_STACK_SIZE
	.align		4
.L_63:
        /*0224*/ 	.byte	0x04, 0x1e
        /*0226*/ 	.short	(.L_65 - .L_64)
.L_64:
        /*0228*/ 	.word	0x00000000


	//----- nvinfo : EIATTR_CBANK_PARAM_SIZE
	.align		4
.L_65:
        /*022c*/ 	.byte	0x03, 0x19
        /*022e*/ 	.short	0x0018


	//----- nvinfo : EIATTR_PARAM_CBANK
	.align		4
        /*0230*/ 	.byte	0x04, 0x0a
        /*0232*/ 	.short	(.L_67 - .L_66)
	.align		4
.L_66:
        /*0234*/ 	.word	index@(.nv.constant0._Z23theta_scan_32bit_kerneljjjjP10ThetaStats)
        /*0238*/ 	.short	0x0380
        /*023a*/ 	.short	0x0018


	//----- nvinfo : EIATTR_SW_WAR
	.align		4
.L_67:
        /*023c*/ 	.byte	0x04, 0x36
        /*023e*/ 	.short	(.L_69 - .L_68)
.L_68:
        /*0240*/ 	.word	0x00000008
.L_69:


//--------------------- .nv.callgraph             --------------------------
	.section	.nv.callgraph,"",@"SHT_CUDA_CALLGRAPH"
	.align	4
	.sectionentsize	8
	.align		4
        /*0000*/ 	.word	0x00000000
	.align		4
        /*0004*/ 	.word	0xffffffff
	.align		4
        /*0008*/ 	.word	0x00000000
	.align		4
        /*000c*/ 	.word	0xfffffffe
	.align		4
        /*0010*/ 	.word	0x00000000
	.align		4
        /*0014*/ 	.word	0xfffffffd
	.align		4
        /*0018*/ 	.word	0x00000000
	.align		4
        /*001c*/ 	.word	0xfffffffc


//--------------------- .nv.constant3             --------------------------
	.section	.nv.constant3,"a",@progbits
	.align	8
.nv.constant3:
	.type		MR_WITNESSES_3,@object
	.size		MR_WITNESSES_3,(MR_WITNESSES_12 - MR_WITNESSES_3)
MR_WITNESSES_3:
        /*0000*/ 	.byte	0x02, 0x00, 0x00, 0x00, 0x00, 0x00, 0x00, 0x00, 0x07, 0x00, 0x00, 0x00, 0x00, 0x00, 0x00, 0x00
        /*0010*/ 	.byte	0x3d, 0x00, 0x00, 0x00, 0x00, 0x00, 0x00, 0x00
	.type		MR_WITNESSES_12,@object
	.size		MR_WITNESSES_12,(.L_1 - MR_WITNESSES_12)
MR_WITNESSES_12:
        /*0018*/ 	.byte	0x02, 0x00, 0x00, 0x00, 0x00, 0x00, 0x00, 0x00, 0x03, 0x00, 0x00, 0x00, 0x00, 0x00, 0x00, 0x00
        /*0028*/ 	.byte	0x05, 0x00, 0x00, 0x00, 0x00, 0x00, 0x00, 0x00, 0x07, 0x00, 0x00, 0x00, 0x00, 0x00, 0x00, 0x00
        /*0038*/ 	.byte	0x0b, 0x00, 0x00, 0x00, 0x00, 0x00, 0x00, 0x00, 0x0d, 0x00, 0x00, 0x00, 0x00, 0x00, 0x00, 0x00
        /*0048*/ 	.byte	0x11, 0x00, 0x00, 0x00, 0x00, 0x00, 0x00, 0x00, 0x13, 0x00, 0x00, 0x00, 0x00, 0x00, 0x00, 0x00
        /*0058*/ 	.byte	0x17, 0x00, 0x00, 0x00, 0x00, 0x00, 0x00, 0x00, 0x1d, 0x00, 0x00, 0x00, 0x00, 0x00, 0x00, 0x00
        /*0068*/ 	.byte	0x1f, 0x00, 0x00, 0x00, 0x00, 0x00, 0x00, 0x00, 0x25, 0x00, 0x00, 0x00, 0x00, 0x00, 0x00, 0x00
.L_1:


//--------------------- .text._Z23theta_zoom_64bit_kernelmmjjP10ThetaStats --------------------------
	.section	.text._Z23theta_zoom_64bit_kernelmmjjP10ThetaStats,"ax",@progbits
	.align	128
        .global         _Z23theta_zoom_64bit_kernelmmjjP10ThetaStats
        .type           _Z23theta_zoom_64bit_kernelmmjjP10ThetaStats,@function
        .size           _Z23theta_zoom_64bit_kernelmmjjP10ThetaStats,(.L_x_1454 - _Z23theta_zoom_64bit_kernelmmjjP10ThetaStats)
        .other          _Z23theta_zoom_64bit_kernelmmjjP10ThetaStats,@"STO_CUDA_ENTRY STV_DEFAULT"
_Z23theta_zoom_64bit_kernelmmjjP10ThetaStats:
.text._Z23theta_zoom_64bit_kernelmmjjP10ThetaStats:
[----:B------:R-:W-:Y:S01]  /*0000*/  LDC R1, c[0x0][0x37c] ;  /* 0x0000df00ff017b82 */ /* 0x000fe20000000800 */
[----:B------:R-:W0:Y:S07]  /*0010*/  S2R R32, SR_TID.X ;  /* 0x0000000000207919 */ /* 0x000e2e0000002100 */
[----:B------:R-:W0:Y:S01]  /*0020*/  S2UR UR4, SR_CTAID.X ;  /* 0x00000000000479c3 */ /* 0x000e220000002500 */
[----:B------:R-:W1:Y:S01]  /*0030*/  LDCU.64 UR6, c[0x0][0x388] ;  /* 0x00007100ff0677ac */ /* 0x000e620008000a00 */
[----:B------:R-:W-:Y:S01]  /*0040*/  IMAD.MOV.U32 R33, RZ, RZ, RZ ;  /* 0x000000ffff217224 */ /* 0x000fe200078e00ff */
[----:B------:R-:W-:Y:S01]  /*0050*/  BSSY.RECONVERGENT B1, `(.L_x_0) ;  /* 0x00032da000017945 */ /* 0x000fe20003800200 */
[----:B------:R-:W-:-:S02]  /*0060*/  HFMA2 R11, -RZ, RZ, 0, 0 ;  /* 0x00000000ff0b7431 */ /* 0x000fc400000001ff */
[----:B------:R-:W-:Y:S01]  /*0070*/  IMAD.MOV.U32 R0, RZ, RZ, -0x1 ;  /* 0xffffffffff007424 */ /* 0x000fe200078e00ff */
[----:B------:R-:W-:Y:S01]  /*0080*/  MOV R3, 0xffffffff ;  /* 0xffffffff00037802 */ /* 0x000fe20000000f00 */
[----:B------:R-:W-:Y:S01]  /*0090*/  IMAD.MOV.U32 R2, RZ, RZ, RZ ;  /* 0x000000ffff027224 */ /* 0x000fe200078e00ff */
[----:B------:R-:W0:Y:S01]  /*00a0*/  LDC R27, c[0x0][0x360] ;  /* 0x0000d800ff1b7b82 */ /* 0x000e220000000800 */
[----:B------:R-:W-:Y:S01]  /*00b0*/  IMAD.MOV.U32 R4, RZ, RZ, -0x1 ;  /* 0xffffffffff047424 */ /* 0x000fe200078e00ff */
[----:B------:R-:W-:Y:S01]  /*00c0*/  CS2R R6, SRZ ;  /* 0x0000000000067805 */ /* 0x000fe2000001ff00 */
[----:B------:R-:W-:Y:S01]  /*00d0*/  IMAD.MOV.U32 R5, RZ, RZ, RZ ;  /* 0x000000ffff057224 */ /* 0x000fe200078e00ff */
[----:B------:R-:W-:Y:S01]  /*00e0*/  CS2R R8, SRZ ;  /* 0x0000000000087805 */ /* 0x000fe2000001ff00 */
[----:B------:R-:W-:Y:S01]  /*00f0*/  IMAD.MOV.U32 R10, RZ, RZ, -0x1 ;  /* 0xffffffffff0a7424 */ /* 0x000fe200078e00ff */
[----:B------:R-:W-:Y:S01]  /*0100*/  CS2R R12, SRZ ;  /* 0x00000000000c7805 */ /* 0x000fe2000001ff00 */
[----:B------:R-:W-:Y:S01]  /*0110*/  IMAD.MOV.U32 R14, RZ, RZ, RZ ;  /* 0x000000ffff0e7224 */ /* 0x000fe200078e00ff */
[----:B------:R-:W2:Y:S01]  /*0120*/  LDC.64 R18, c[0x0][0x390] ;  /* 0x0000e400ff127b82 */ /* 0x000ea20000000a00 */
[----:B------:R-:W-:-:S02]  /*0130*/  CS2R R30, SRZ ;  /* 0x00000000001e7805 */ /* 0x000fc4000001ff00 */
[----:B------:R-:W-:Y:S01]  /*0140*/  CS2R R28, SRZ ;  /* 0x00000000001c7805 */ /* 0x000fe2000001ff00 */
[----:B0-----:R-:W-:-:S03]  /*0150*/  IMAD.WIDE.U32 R16, R27, UR4, R32 ;  /* 0x000000041b107c25 */ /* 0x001fc6000f8e0020 */
[----:B-1----:R-:W-:Y:S02]  /*0160*/  ISETP.GE.U32.AND P1, PT, R16, UR6, PT ;  /* 0x0000000610007c0c */ /* 0x002fe4000bf26070 */
[----:B--2---:R-:W-:-:S04]  /*0170*/  ISETP.GT.U32.AND P0, PT, R18, R19, PT ;  /* 0x000000131200720c */ /* 0x004fc80003f04070 */
[----:B------:R-:W-:-:S13]  /*0180*/  ISETP.GE.U32.OR.EX P0, PT, R17, UR7, P0, P1 ;  /* 0x0000000711007c0c */ /* 0x000fda0008706510 */
[----:B------:R-:W-:Y:S05]  /*0190*/  @P0 BRA `(.L_x_1) ;  /* 0x0000032c00140947 */ /* 0x000fea0003800000 */
[----:B------:R-:W0:Y:S01]  /*01a0*/  LDCU UR5, c[0x0][0x370] ;  /* 0x00006e00ff0577ac */ /* 0x000e220008000800 */
[----:B------:R-:W-:Y:S01]  /*01b0*/  IMAD.MOV.U32 R15, RZ, RZ, R16 ;  /* 0x000000ffff0f7224 */ /* 0x000fe200078e0010 */
[----:B------:R-:W-:Y:S01]  /*01c0*/  CS2R R8, SRZ ;  /* 0x0000000000087805 */ /* 0x000fe2000001ff00 */
[----:B------:R-:W-:Y:S01]  /*01d0*/  IMAD.MOV.U32 R16, RZ, RZ, R17 ;  /* 0x000000ffff107224 */ /* 0x000fe200078e0011 */
[----:B------:R-:W-:Y:S01]  /*01e0*/  UMOV UR4, URZ ;  /* 0x000000ff00047c82 */ /* 0x000fe20008000000 */
[----:B------:R-:W-:Y:S01]  /*01f0*/  IADD3 R17, PT, PT, R18, -0x1, RZ ;  /* 0xffffffff12117810 */ /* 0x000fe20007ffe0ff */
[----:B------:R-:W-:Y:S01]  /*0200*/  IMAD.MOV.U32 R3, RZ, RZ, -0x1 ;  /* 0xffffffffff037424 */ /* 0x000fe200078e00ff */
[----:B------:R-:W-:Y:S01]  /*0210*/  CS2R R12, SRZ ;  /* 0x00000000000c7805 */ /* 0x000fe2000001ff00 */
[----:B------:R-:W-:Y:S01]  /*0220*/  IMAD.MOV.U32 R4, RZ, RZ, -0x1 ;  /* 0xffffffffff047424 */ /* 0x000fe200078e00ff */
[----:B------:R-:W-:Y:S01]  /*0230*/  MOV R14, RZ ;  /* 0x000000ff000e7202 */ /* 0x000fe20000000f00 */
[----:B------:R-:W-:Y:S01]  /*0240*/  IMAD.MOV.U32 R10, RZ, RZ, -0x1 ;  /* 0xffffffffff0a7424 */ /* 0x000fe200078e00ff */
[----:B------:R-:W-:Y:S01]  /*0250*/  CS2R R6, SRZ ;  /* 0x0000000000067805 */ /* 0x000fe2000001ff00 */
[----:B------:R-:W-:Y:S01]  /*0260*/  IMAD.MOV.U32 R11, RZ, RZ, RZ ;  /* 0x000000ffff0b7224 */ /* 0x000fe200078e00ff */
[----:B------:R-:W-:Y:S01]  /*0270*/  MOV R5, RZ ;  /* 0x000000ff00057202 */ /* 0x000fe20000000f00 */
[----:B------:R-:W-:Y:S01]  /*0280*/  IMAD.MOV.U32 R0, RZ, RZ, -0x1 ;  /* 0xffffffffff007424 */ /* 0x000fe200078e00ff */
[----:B------:R-:W-:Y:S01]  /*0290*/  CS2R R28, SRZ ;  /* 0x00000000001c7805 */ /* 0x000fe2000001ff00 */
[----:B------:R-:W-:Y:S01]  /*02a0*/  IMAD.MOV.U32 R2, RZ, RZ, RZ ;  /* 0x000000ffff027224 */ /* 0x000fe200078e00ff */
[----:B------:R-:W-:Y:S01]  /*02b0*/  CS2R R30, SRZ ;  /* 0x00000000001e7805 */ /* 0x000fe2000001ff00 */
[----:B0-----:R-:W-:-:S04]  /*02c0*/  IMAD.WIDE.U32 R26, R27, UR5, RZ ;  /* 0x000000051b1a7c25 */ /* 0x001fc8000f8e00ff */
[----:B------:R-:W-:-:S07]  /*02d0*/  VIADD R18, R27, UR4 ;  /* 0x000000041b127c36 */ /* 0x000fce0008000000 */
.L_x_1336:
[----:B------:R-:W0:Y:S01]  /*02e0*/  LDCU.128 UR4, c[0x0][0x380] ;  /* 0x00007000ff0477ac */ /* 0x000e220008000c00 */
[----:B------:R-:W-:Y:S01]  /*02f0*/  IMAD.MOV.U32 R21, RZ, RZ, RZ ;  /* 0x000000ffff157224 */ /* 0x000fe200078e00ff */
[----:B------:R-:W-:Y:S01]  /*0300*/  MOV R22, R17 ;  /* 0x0000001100167202 */ /* 0x000fe20000000f00 */
[----:B------:R-:W1:Y:S01]  /*0310*/  LDCU UR8, c[0x0][0x390] ;  /* 0x00007200ff0877ac */ /* 0x000e620008000800 */
[C---:B0-----:R-:W-:Y:S02]  /*0320*/  IADD3 R19, P0, PT, R15.reuse, UR4, RZ ;  /* 0x000000040f137c10 */ /* 0x041fe4000ff1e0ff */
[----:B------:R-:W-:Y:S02]  /*0330*/  IADD3 R15, P3, PT, R15, R26, RZ ;  /* 0x0000001a0f0f7210 */ /* 0x000fe40007f7e0ff */
[C---:B------:R-:W-:Y:S01]  /*0340*/  IADD3.X R20, PT, PT, R16.reuse, UR5, RZ, P0, !PT ;  /* 0x0000000510147c10 */ /* 0x040fe200087fe4ff */
[----:B-1----:R-:W-:Y:S01]  /*0350*/  IMAD.U32 R34, RZ, RZ, UR8 ;  /* 0x00000008ff227e24 */ /* 0x002fe2000f8e00ff */
[----:B------:R-:W-:Y:S01]  /*0360*/  ISETP.NE.U32.AND P1, PT, R19, RZ, PT ;  /* 0x000000ff1300720c */ /* 0x000fe20003f25070 */
[----:B------:R-:W-:Y:S01]  /*0370*/  IMAD.X R16, R16, 0x1, R18, P3 ;  /* 0x0000000110107824 */ /* 0x000fe200018e0612 */
[----:B------:R-:W-:-:S02]  /*0380*/  ISETP.GE.U32.AND P2, PT, R15, UR6, PT ;  /* 0x000000060f007c0c */ /* 0x000fc4000bf46070 */
[----:B------:R-:W-:Y:S02]  /*0390*/  ISETP.NE.AND.EX P1, PT, R20, RZ, PT, P1 ;  /* 0x000000ff1400720c */ /* 0x000fe40003f25310 */
[----:B------:R-:W-:Y:S02]  /*03a0*/  ISETP.GE.U32.AND.EX P2, PT, R16, UR7, PT, P2 ;  /* 0x0000000710007c0c */ /* 0x000fe4000bf46120 */
[----:B------:R-:W-:-:S11]  /*03b0*/  SEL R23, RZ, 0x1, P1 ;  /* 0x00000001ff177807 */ /* 0x000fd60000800000 */
.L_x_1335:
[----:B------:R-:W-:Y:S01]  /*03c0*/  ISETP.NE.AND P0, PT, R34, RZ, PT ;  /* 0x000000ff2200720c */ /* 0x000fe20003f05270 */
[----:B------:R-:W-:Y:S02]  /*03d0*/  HFMA2 R43, -RZ, RZ, 0, 0 ;  /* 0x00000000ff2b7431 */ /* 0x000fe400000001ff */
[----:B------:R-:W-:Y:S02]  /*03e0*/  IMAD.MOV.U32 R36, RZ, RZ, R22 ;  /* 0x000000ffff247224 */ /* 0x000fe400078e0016 */
[----:B------:R-:W-:Y:S02]  /*03f0*/  IMAD.MOV.U32 R42, RZ, RZ, R23 ;  /* 0x000000ffff2a7224 */ /* 0x000fe400078e0017 */
[----:B------:R-:W-:-:S06]  /*0400*/  IMAD.MOV.U32 R22, RZ, RZ, R34 ;  /* 0x000000ffff167224 */ /* 0x000fcc00078e0022 */
[----:B------:R-:W-:Y:S05]  /*0410*/  @!P0 BRA `(.L_x_2) ;  /* 0x0000000800948947 */ /* 0x000fea0003800000 */
[----:B------:R-:W-:Y:S01]  /*0420*/  ISETP.NE.AND P0, PT, R22, 0x1, PT ;  /* 0x000000011600780c */ /* 0x000fe20003f05270 */
[----:B------:R-:W-:-:S12]  /*0430*/  BSSY.RECONVERGENT B0, `(.L_x_2) ;  /* 0x00000a3000007945 */ /* 0x000fd80003800200 */
[----:B------:R-:W-:Y:S01]  /*0440*/  @!P0 SEL R42, RZ, 0x3, P1 ;  /* 0x00000003ff2a8807 */ /* 0x000fe20000800000 */
[----:B------:R-:W-:Y:S01]  /*0450*/  @!P0 IMAD.MOV.U32 R43, RZ, RZ, RZ ;  /* 0x000000ffff2b8224 */ /* 0x000fe200078e00ff */
[----:B------:R-:W-:Y:S06]  /*0460*/  @!P0 BRA `(.L_x_3) ;  /* 0x00000008007c8947 */ /* 0x000fec0003800000 */
[----:B------:R-:W-:Y:S01]  /*0470*/  IMAD.IADD R35, R17, 0x1, R21 ;  /* 0x0000000111237824 */ /* 0x000fe200078e0215 */
[----:B------:R-:W-:-:S04]  /*0480*/  CS2R R42, SRZ ;  /* 0x00000000002a7805 */ /* 0x000fc8000001ff00 */
[-CC-:B------:R-:W-:Y:S02]  /*0490*/  SHF.R.U64 R34, R19, R35.reuse, R20.reuse ;  /* 0x0000002313227219 */ /* 0x180fe40000001214 */
[----:B------:R-:W-:Y:S02]  /*04a0*/  SHF.R.U32.HI R37, RZ, R35, R20 ;  /* 0x00000023ff257219 */ /* 0x000fe40000011614 */
[----:B------:R-:W-:-:S04]  /*04b0*/  ISETP.NE.U32.AND P0, PT, R34, RZ, PT ;  /* 0x000000ff2200720c */ /* 0x000fc80003f05070 */
[----:B------:R-:W-:-:S13]  /*04c0*/  ISETP.NE.AND.EX P0, PT, R37, RZ, PT, P0 ;  /* 0x000000ff2500720c */ /* 0x000fda0003f05300 */
[----:B------:R-:W-:Y:S05]  /*04d0*/  @P0 BRA `(.L_x_3) ;  /* 0x0000000800600947 */ /* 0x000fea0003800000 */
[----:B------:R-:W-:Y:S02]  /*04e0*/  ISETP.GE.AND P0, PT, R35, 0x1, PT ;  /* 0x000000012300780c */ /* 0x000fe40003f06270 */
[----:B------:R-:W-:-:S11]  /*04f0*/  CS2R R34, SRZ ;  /* 0x0000000000227805 */ /* 0x000fd6000001ff00 */
[----:B------:R-:W-:Y:S05]  /*0500*/  @!P0 BRA `(.L_x_4) ;  /* 0x0000000800408947 */ /* 0x000fea0003800000 */
[----:B------:R-:W0:Y:S01]  /*0510*/  LDC R34, c[0x0][0x390] ;  /* 0x0000e400ff227b82 */ /* 0x000e220000000800 */
[----:B------:R-:W-:Y:S01]  /*0520*/  LOP3.LUT R42, R36, 0x3, RZ, 0xc0, !PT ;  /* 0x00000003242a7812 */ /* 0x000fe200078ec0ff */
[----:B------:R-:W-:Y:S01]  /*0530*/  IMAD.MOV.U32 R37, RZ, RZ, R20 ;  /* 0x000000ffff257224 */ /* 0x000fe200078e0014 */
[----:B------:R-:W-:Y:S02]  /*0540*/  MOV R38, R19 ;  /* 0x0000001300267202 */ /* 0x000fe40000000f00 */
[----:B0-----:R-:W-:-:S04]  /*0550*/  IADD3 R34, PT, PT, R21, -0x2, R34 ;  /* 0xfffffffe15227810 */ /* 0x001fc80007ffe022 */
[----:B------:R-:W-:Y:S02]  /*0560*/  ISETP.GE.U32.AND P0, PT, R34, 0x3, PT ;  /* 0x000000032200780c */ /* 0x000fe40003f06070 */
[----:B------:R-:W-:-:S11]  /*0570*/  CS2R R34, SRZ ;  /* 0x0000000000227805 */ /* 0x000fd6000001ff00 */
[----:B------:R-:W-:Y:S05]  /*0580*/  @!P0 BRA `(.L_x_5) ;  /* 0x0000000400d88947 */ /* 0x000fea0003800000 */
[----:B------:R-:W-:Y:S02]  /*0590*/  LOP3.LUT R34, R36, 0xfffffffc, RZ, 0xc0, !PT ;  /* 0xfffffffc24227812 */ /* 0x000fe400078ec0ff */
[----:B------:R-:W-:Y:S01]  /*05a0*/  CS2R R24, SRZ ;  /* 0x0000000000187805 */ /* 0x000fe2000001ff00 */
[----:B------:R-:W-:Y:S01]  /*05b0*/  IMAD.MOV.U32 R38, RZ, RZ, R19 ;  /* 0x000000ffff267224 */ /* 0x000fe200078e0013 */
[----:B------:R-:W-:Y:S01]  /*05c0*/  MOV R37, R20 ;  /* 0x0000001400257202 */ /* 0x000fe20000000f00 */
[----:B------:R-:W-:-:S05]  /*05d0*/  IMAD.MOV R34, RZ, RZ, -R34 ;  /* 0x000000ffff227224 */ /* 0x000fca00078e0a22 */
[----:B------:R-:W-:-:S13]  /*05e0*/  ISETP.GE.AND P0, PT, R34, RZ, PT ;  /* 0x000000ff2200720c */ /* 0x000fda0003f06270 */
[----:B------:R-:W-:Y:S05]  /*05f0*/  @P0 BRA `(.L_x_6) ;  /* 0x0000000400740947 */ /* 0x000fea0003800000 */
[----:B------:R-:W-:Y:S01]  /*0600*/  IMAD.MOV R35, RZ, RZ, -R34 ;  /* 0x000000ffff237224 */ /* 0x000fe200078e0a22 */
[----:B------:R-:W-:-:S04]  /*0610*/  PLOP3.LUT P0, PT, PT, PT, PT, 0x80, 0x8 ;  /* 0x000000000008781c */ /* 0x000fc80003f0f070 */
[----:B------:R-:W-:-:S13]  /*0620*/  ISETP.GT.AND P3, PT, R35, 0xc, PT ;  /* 0x0000000c2300780c */ /* 0x000fda0003f64270 */
[----:B------:R-:W-:Y:S05]  /*0630*/  @!P3 BRA `(.L_x_7) ;  /* 0x0000000000e0b947 */ /* 0x000fea0003800000 */
[----:B------:R-:W-:-:S13]  /*0640*/  PLOP3.LUT P0, PT, PT, PT, PT, 0x8, 0x80 ;  /* 0x000000000080781c */ /* 0x000fda0003f0e170 */
.L_x_8:
[----:B------:R-:W-:Y:S01]  /*0650*/  IMAD.SHL.U32 R35, R24, 0x8, RZ ;  /* 0x0000000818237824 */ /* 0x000fe200078e00ff */
[C-C-:B------:R-:W-:Y:S01]  /*0660*/  SHF.R.U64 R39, R38.reuse, 0x2, R37.reuse ;  /* 0x0000000226277819 */ /* 0x140fe20000001225 */
[C---:B------:R-:W-:Y:S01]  /*0670*/  IMAD.SHL.U32 R36, R38.reuse, 0x4, RZ ;  /* 0x0000000426247824 */ /* 0x040fe200078e00ff */
[--C-:B------:R-:W-:Y:S01]  /*0680*/  SHF.R.U64 R44, R38, 0x3, R37.reuse ;  /* 0x00000003262c7819 */ /* 0x100fe20000001225 */
[----:B------:R-:W-:Y:S01]  /*0690*/  VIADD R34, R34, 0x10 ;  /* 0x0000001022227836 */ /* 0x000fe20000000000 */
[--C-:B------:R-:W-:Y:S02]  /*06a0*/  SHF.R.U64 R40, R38, 0x4, R37.reuse ;  /* 0x0000000426287819 */ /* 0x100fe40000001225 */
[----:B------:R-:W-:Y:S02]  /*06b0*/  LOP3.LUT R35, R35, 0x4, R36, 0xf8, !PT ;  /* 0x0000000423237812 */ /* 0x000fe400078ef824 */
[----:B------:R-:W-:Y:S02]  /*06c0*/  SHF.R.U32.HI R37, RZ, 0x4, R37 ;  /* 0x00000004ff257819 */ /* 0x000fe40000011625 */
[----:B------:R-:W-:Y:S01]  /*06d0*/  LOP3.LUT R36, R35, 0x2, R38, 0xf8, !PT ;  /* 0x0000000223247812 */ /* 0x000fe200078ef826 */
[----:B------:R-:W-:Y:S01]  /*06e0*/  IMAD.SHL.U32 R38, R40, 0x4, RZ ;  /* 0x0000000428267824 */ /* 0x000fe200078e00ff */
[----:B------:R-:W-:-:S02]  /*06f0*/  SHF.L.U64.HI R45, R24, 0x3, R25 ;  /* 0x00000003182d7819 */ /* 0x000fc40000010219 */
[----:B------:R-:W-:Y:S02]  /*0700*/  LOP3.LUT R36, R36, 0x1, R39, 0xf8, !PT ;  /* 0x0000000124247812 */ /* 0x000fe400078ef827 */
[----:B------:R-:W-:Y:S02]  /*0710*/  ISETP.GE.AND P3, PT, R34, -0xc, PT ;  /* 0xfffffff42200780c */ /* 0x000fe40003f66270 */
[----:B------:R-:W-:-:S04]  /*0720*/  SHF.L.U32 R35, R36, 0x1, RZ ;  /* 0x0000000124237819 */ /* 0x000fc800000006ff */
[----:B------:R-:W-:Y:S02]  /*0730*/  LOP3.LUT R35, R35, 0x1, R44, 0xf8, !PT ;  /* 0x0000000123237812 */ /* 0x000fe400078ef82c */
[----:B------:R-:W-:-:S03]  /*0740*/  SHF.L.U64.HI R44, R36, 0x1, R45 ;  /* 0x00000001242c7819 */ /* 0x000fc6000001022d */
[----:B------:R-:W-:-:S05]  /*0750*/  IMAD.SHL.U32 R43, R35, 0x8, RZ ;  /* 0x00000008232b7824 */ /* 0x000fca00078e00ff */
[----:B------:R-:W-:Y:S02]  /*0760*/  LOP3.LUT R43, R43, 0x4, R38, 0xf8, !PT ;  /* 0x000000042b2b7812 */ /* 0x000fe400078ef826 */
[----:B------:R-:W-:Y:S02]  /*0770*/  SHF.R.U64 R38, R40, 0x2, R37 ;  /* 0x0000000228267819 */ /* 0x000fe40000001225 */
[----:B------:R-:W-:-:S04]  /*0780*/  LOP3.LUT R43, R43, 0x2, R40, 0xf8, !PT ;  /* 0x000000022b2b7812 */ /* 0x000fc800078ef828 */
[----:B------:R-:W-:Y:S02]  /*0790*/  LOP3.LUT R43, R43, 0x1, R38, 0xf8, !PT ;  /* 0x000000012b2b7812 */ /* 0x000fe400078ef826 */
[C-C-:B------:R-:W-:Y:S02]  /*07a0*/  SHF.R.U64 R38, R40.reuse, 0x3, R37.reuse ;  /* 0x0000000328267819 */ /* 0x140fe40000001225 */
[--C-:B------:R-:W-:Y:S01]  /*07b0*/  SHF.R.U64 R40, R40, 0x4, R37.reuse ;  /* 0x0000000428287819 */ /* 0x100fe20000001225 */
[----:B------:R-:W-:Y:S01]  /*07c0*/  IMAD.SHL.U32 R41, R43, 0x2, RZ ;  /* 0x000000022b297824 */ /* 0x000fe200078e00ff */
[----:B------:R-:W-:-:S04]  /*07d0*/  SHF.R.U32.HI R37, RZ, 0x4, R37 ;  /* 0x00000004ff257819 */ /* 0x000fc80000011625 */
[----:B------:R-:W-:Y:S02]  /*07e0*/  LOP3.LUT R41, R41, 0x1, R38, 0xf8, !PT ;  /* 0x0000000129297812 */ /* 0x000fe400078ef826 */
[C---:B------:R-:W-:Y:S02]  /*07f0*/  SHF.L.U32 R38, R40.reuse, 0x2, RZ ;  /* 0x0000000228267819 */ /* 0x040fe400000006ff */
[----:B------:R-:W-:Y:S01]  /*0800*/  SHF.R.U64 R25, R40, 0x3, R37 ;  /* 0x0000000328197819 */ /* 0x000fe20000001225 */
[----:B------:R-:W-:-:S05]  /*0810*/  IMAD.SHL.U32 R39, R41, 0x8, RZ ;  /* 0x0000000829277824 */ /* 0x000fca00078e00ff */
[----:B------:R-:W-:Y:S02]  /*0820*/  LOP3.LUT R39, R39, 0x4, R38, 0xf8, !PT ;  /* 0x0000000427277812 */ /* 0x000fe400078ef826 */
[----:B------:R-:W-:Y:S02]  /*0830*/  SHF.R.U64 R38, R40, 0x2, R37 ;  /* 0x0000000228267819 */ /* 0x000fe40000001225 */
[----:B------:R-:W-:-:S04]  /*0840*/  LOP3.LUT R39, R39, 0x2, R40, 0xf8, !PT ;  /* 0x0000000227277812 */ /* 0x000fc800078ef828 */
[----:B------:R-:W-:Y:S02]  /*0850*/  LOP3.LUT R39, R39, 0x1, R38, 0xf8, !PT ;  /* 0x0000000127277812 */ /* 0x000fe400078ef826 */
[--C-:B------:R-:W-:Y:S02]  /*0860*/  SHF.R.U64 R38, R40, 0x4, R37.reuse ;  /* 0x0000000428267819 */ /* 0x100fe40000001225 */
[----:B------:R-:W-:Y:S01]  /*0870*/  SHF.L.U64.HI R40, R35, 0x3, R44 ;  /* 0x0000000323287819 */ /* 0x000fe2000001022c */
[----:B------:R-:W-:Y:S01]  /*0880*/  IMAD.SHL.U32 R24, R39, 0x2, RZ ;  /* 0x0000000227187824 */ /* 0x000fe200078e00ff */
[----:B------:R-:W-:Y:S02]  /*0890*/  SHF.R.U32.HI R37, RZ, 0x4, R37 ;  /* 0x00000004ff257819 */ /* 0x000fe40000011625 */
[----:B------:R-:W-:Y:S02]  /*08a0*/  SHF.L.U64.HI R40, R43, 0x1, R40 ;  /* 0x000000012b287819 */ /* 0x000fe40000010228 */
[----:B------:R-:W-:Y:S01]  /*08b0*/  LOP3.LUT R36, R24, 0x1, R25, 0xf8, !PT ;  /* 0x0000000118247812 */ /* 0x000fe200078ef819 */
[----:B------:R-:W-:Y:S01]  /*08c0*/  IMAD.SHL.U32 R24, R38, 0x4, RZ ;  /* 0x0000000426187824 */ /* 0x000fe200078e00ff */
[----:B------:R-:W-:-:S02]  /*08d0*/  SHF.L.U64.HI R40, R41, 0x3, R40 ;  /* 0x0000000329287819 */ /* 0x000fc40000010228 */
[----:B------:R-:W-:Y:S02]  /*08e0*/  SHF.L.U32 R25, R36, 0x3, RZ ;  /* 0x0000000324197819 */ /* 0x000fe400000006ff */
[----:B------:R-:W-:Y:S02]  /*08f0*/  SHF.L.U64.HI R35, R39, 0x1, R40 ;  /* 0x0000000127237819 */ /* 0x000fe40000010228 */
[----:B------:R-:W-:Y:S02]  /*0900*/  LOP3.LUT R25, R25, 0x4, R24, 0xf8, !PT ;  /* 0x0000000419197812 */ /* 0x000fe400078ef818 */
[----:B------:R-:W-:Y:S02]  /*0910*/  SHF.R.U64 R24, R38, 0x2, R37 ;  /* 0x0000000226187819 */ /* 0x000fe40000001225 */
[----:B------:R-:W-:Y:S02]  /*0920*/  LOP3.LUT R25, R25, 0x2, R38, 0xf8, !PT ;  /* 0x0000000219197812 */ /* 0x000fe400078ef826 */
[----:B------:R-:W-:-:S02]  /*0930*/  SHF.L.U64.HI R36, R36, 0x3, R35 ;  /* 0x0000000324247819 */ /* 0x000fc40000010223 */
[----:B------:R-:W-:Y:S02]  /*0940*/  LOP3.LUT R25, R25, 0x1, R24, 0xf8, !PT ;  /* 0x0000000119197812 */ /* 0x000fe400078ef818 */
[C-C-:B------:R-:W-:Y:S02]  /*0950*/  SHF.R.U64 R35, R38.reuse, 0x3, R37.reuse ;  /* 0x0000000326237819 */ /* 0x140fe40000001225 */
[--C-:B------:R-:W-:Y:S01]  /*0960*/  SHF.R.U64 R38, R38, 0x4, R37.reuse ;  /* 0x0000000426267819 */ /* 0x100fe20000001225 */
[C---:B------:R-:W-:Y:S01]  /*0970*/  IMAD.SHL.U32 R24, R25.reuse, 0x2, RZ ;  /* 0x0000000219187824 */ /* 0x040fe200078e00ff */
[----:B------:R-:W-:Y:S02]  /*0980*/  SHF.L.U64.HI R25, R25, 0x1, R36 ;  /* 0x0000000119197819 */ /* 0x000fe40000010224 */
[----:B------:R-:W-:Y:S02]  /*0990*/  SHF.R.U32.HI R37, RZ, 0x4, R37 ;  /* 0x00000004ff257819 */ /* 0x000fe40000011625 */
[----:B------:R-:W-:Y:S01]  /*09a0*/  LOP3.LUT R24, R24, 0x1, R35, 0xf8, !PT ;  /* 0x0000000118187812 */ /* 0x000fe200078ef823 */
[----:B------:R-:W-:Y:S06]  /*09b0*/  @!P3 BRA `(.L_x_8) ;  /* 0xfffffffc0024b947 */ /* 0x000fec000383ffff */
.L_x_7:
[----:B------:R-:W-:-:S05]  /*09c0*/  IMAD.MOV R35, RZ, RZ, -R34 ;  /* 0x000000ffff237224 */ /* 0x000fca00078e0a22 */
[----:B------:R-:W-:-:S13]  /*09d0*/  ISETP.GT.AND P3, PT, R35, 0x4, PT ;  /* 0x000000042300780c */ /* 0x000fda0003f64270 */
[----:B------:R-:W-:Y:S05]  /*09e0*/  @!P3 BRA `(.L_x_9) ;  /* 0x000000000070b947 */ /* 0x000fea0003800000 */
[----:B------:R-:W-:Y:S01]  /*09f0*/  IMAD.SHL.U32 R36, R38, 0x4, RZ ;  /* 0x0000000426247824 */ /* 0x000fe200078e00ff */
[----:B------:R-:W-:Y:S01]  /*0a00*/  SHF.L.U32 R35, R24, 0x3, RZ ;  /* 0x0000000318237819 */ /* 0x000fe200000006ff */
[----:B------:R-:W-:Y:S01]  /*0a10*/  VIADD R34, R34, 0x8 ;  /* 0x0000000822227836 */ /* 0x000fe20000000000 */
[C-C-:B------:R-:W-:Y:S02]  /*0a20*/  SHF.R.U64 R39, R38.reuse, 0x2, R37.reuse ;  /* 0x0000000226277819 */ /* 0x140fe40000001225 */
[----:B------:R-:W-:Y:S02]  /*0a30*/  LOP3.LUT R35, R35, 0x4, R36, 0xf8, !PT ;  /* 0x0000000423237812 */ /* 0x000fe400078ef824 */
[C-C-:B------:R-:W-:Y:S02]  /*0a40*/  SHF.R.U64 R36, R38.reuse, 0x3, R37.reuse ;  /* 0x0000000326247819 */ /* 0x140fe40000001225 */
[----:B------:R-:W-:Y:S02]  /*0a50*/  LOP3.LUT R40, R35, 0x2, R38, 0xf8, !PT ;  /* 0x0000000223287812 */ /* 0x000fe400078ef826 */
[----:B------:R-:W-:-:S02]  /*0a60*/  SHF.R.U64 R38, R38, 0x4, R37 ;  /* 0x0000000426267819 */ /* 0x000fc40000001225 */
[----:B------:R-:W-:Y:S02]  /*0a70*/  LOP3.LUT R40, R40, 0x1, R39, 0xf8, !PT ;  /* 0x0000000128287812 */ /* 0x000fe400078ef827 */
[----:B------:R-:W-:Y:S02]  /*0a80*/  SHF.R.U32.HI R37, RZ, 0x4, R37 ;  /* 0x00000004ff257819 */ /* 0x000fe40000011625 */
[----:B------:R-:W-:Y:S01]  /*0a90*/  SHF.L.U64.HI R41, R24, 0x3, R25 ;  /* 0x0000000318297819 */ /* 0x000fe20000010219 */
[----:B------:R-:W-:Y:S01]  /*0aa0*/  IMAD.SHL.U32 R39, R40, 0x2, RZ ;  /* 0x0000000228277824 */ /* 0x000fe200078e00ff */
[C---:B------:R-:W-:Y:S02]  /*0ab0*/  SHF.R.U64 R24, R38.reuse, 0x2, R37 ;  /* 0x0000000226187819 */ /* 0x040fe40000001225 */
[----:B------:R-:W-:Y:S02]  /*0ac0*/  PLOP3.LUT P0, PT, PT, PT, PT, 0x8, 0x80 ;  /* 0x000000000080781c */ /* 0x000fe40003f0e170 */
[----:B------:R-:W-:Y:S01]  /*0ad0*/  LOP3.LUT R39, R39, 0x1, R36, 0xf8, !PT ;  /* 0x0000000127277812 */ /* 0x000fe200078ef824 */
[----:B------:R-:W-:-:S03]  /*0ae0*/  IMAD.SHL.U32 R36, R38, 0x4, RZ ;  /* 0x0000000426247824 */ /* 0x000fc600078e00ff */
[----:B------:R-:W-:-:S04]  /*0af0*/  SHF.L.U32 R35, R39, 0x3, RZ ;  /* 0x0000000327237819 */ /* 0x000fc800000006ff */
[----:B------:R-:W-:Y:S02]  /*0b00*/  LOP3.LUT R35, R35, 0x4, R36, 0xf8, !PT ;  /* 0x0000000423237812 */ /* 0x000fe400078ef824 */
[----:B------:R-:W-:Y:S02]  /*0b10*/  SHF.L.U64.HI R36, R40, 0x1, R41 ;  /* 0x0000000128247819 */ /* 0x000fe40000010229 */
[----:B------:R-:W-:Y:S02]  /*0b20*/  LOP3.LUT R25, R35, 0x2, R38, 0xf8, !PT ;  /* 0x0000000223197812 */ /* 0x000fe400078ef826 */
[----:B------:R-:W-:Y:S02]  /*0b30*/  SHF.R.U64 R35, R38, 0x3, R37 ;  /* 0x0000000326237819 */ /* 0x000fe40000001225 */
[----:B------:R-:W-:Y:S02]  /*0b40*/  LOP3.LUT R25, R25, 0x1, R24, 0xf8, !PT ;  /* 0x0000000119197812 */ /* 0x000fe400078ef818 */
[----:B------:R-:W-:-:S02]  /*0b50*/  SHF.L.U64.HI R36, R39, 0x3, R36 ;  /* 0x0000000327247819 */ /* 0x000fc40000010224 */
[--C-:B------:R-:W-:Y:S01]  /*0b60*/  SHF.R.U64 R38, R38, 0x4, R37.reuse ;  /* 0x0000000426267819 */ /* 0x100fe20000001225 */
[C---:B------:R-:W-:Y:S01]  /*0b70*/  IMAD.SHL.U32 R24, R25.reuse, 0x2, RZ ;  /* 0x0000000219187824 */ /* 0x040fe200078e00ff */
[----:B------:R-:W-:Y:S02]  /*0b80*/  SHF.L.U64.HI R25, R25, 0x1, R36 ;  /* 0x0000000119197819 */ /* 0x000fe40000010224 */
[----:B------:R-:W-:Y:S02]  /*0b90*/  SHF.R.U32.HI R37, RZ, 0x4, R37 ;  /* 0x00000004ff257819 */ /* 0x000fe40000011625 */
[----:B------:R-:W-:-:S07]  /*0ba0*/  LOP3.LUT R24, R24, 0x1, R35, 0xf8, !PT ;  /* 0x0000000118187812 */ /* 0x000fce00078ef823 */
.L_x_9:
[----:B------:R-:W-:-:S13]  /*0bb0*/  ISETP.NE.OR P0, PT, R34, RZ, P0 ;  /* 0x000000ff2200720c */ /* 0x000fda0000705670 */
[----:B------:R-:W-:Y:S05]  /*0bc0*/  @!P0 BRA `(.L_x_10) ;  /* 0x0000000000408947 */ /* 0x000fea0003800000 */
.L_x_6:
[----:B------:R-:W-:Y:S01]  /*0bd0*/  IMAD.SHL.U32 R36, R24, 0x8, RZ ;  /* 0x0000000818247824 */ /* 0x000fe200078e00ff */
[----:B------:R-:W-:Y:S01]  /*0be0*/  SHF.L.U32 R35, R38, 0x2, RZ ;  /* 0x0000000226237819 */ /* 0x000fe200000006ff */
[----:B------:R-:W-:Y:S01]  /*0bf0*/  VIADD R34, R34, 0x4 ;  /* 0x0000000422227836 */ /* 0x000fe20000000000 */
[----:B------:R-:W-:Y:S02]  /*0c00*/  SHF.L.U64.HI R25, R24, 0x3, R25 ;  /* 0x0000000318197819 */ /* 0x000fe40000010219 */
[----:B------:R-:W-:Y:S02]  /*0c10*/  LOP3.LUT R39, R36, 0x4, R35, 0xf8, !PT ;  /* 0x0000000424277812 */ /* 0x000fe400078ef823 */
[----:B------:R-:W-:Y:S02]  /*0c20*/  ISETP.NE.AND P0, PT, R34, RZ, PT ;  /* 0x000000ff2200720c */ /* 0x000fe40003f05270 */
[----:B------:R-:W-:Y:S02]  /*0c30*/  SHF.R.U64 R35, R38, 0x2, R37 ;  /* 0x0000000226237819 */ /* 0x000fe40000001225 */
[----:B------:R-:W-:-:S02]  /*0c40*/  LOP3.LUT R36, R39, 0x2, R38, 0xf8, !PT ;  /* 0x0000000227247812 */ /* 0x000fc400078ef826 */
[----:B------:R-:W-:Y:S02]  /*0c50*/  SHF.R.U64 R24, R38, 0x3, R37 ;  /* 0x0000000326187819 */ /* 0x000fe40000001225 */
[----:B------:R-:W-:Y:S02]  /*0c60*/  LOP3.LUT R36, R36, 0x1, R35, 0xf8, !PT ;  /* 0x0000000124247812 */ /* 0x000fe400078ef823 */
[----:B------:R-:W-:Y:S02]  /*0c70*/  SHF.R.U64 R38, R38, 0x4, R37 ;  /* 0x0000000426267819 */ /* 0x000fe40000001225 */
[C---:B------:R-:W-:Y:S01]  /*0c80*/  SHF.L.U64.HI R25, R36.reuse, 0x1, R25 ;  /* 0x0000000124197819 */ /* 0x040fe20000010219 */
[----:B------:R-:W-:Y:S01]  /*0c90*/  IMAD.SHL.U32 R35, R36, 0x2, RZ ;  /* 0x0000000224237824 */ /* 0x000fe200078e00ff */
[----:B------:R-:W-:-:S04]  /*0ca0*/  SHF.R.U32.HI R37, RZ, 0x4, R37 ;  /* 0x00000004ff257819 */ /* 0x000fc80000011625 */
[----:B------:R-:W-:Y:S01]  /*0cb0*/  LOP3.LUT R24, R35, 0x1, R24, 0xf8, !PT ;  /* 0x0000000123187812 */ /* 0x000fe200078ef818 */
[----:B------:R-:W-:Y:S06]  /*0cc0*/  @P0 BRA `(.L_x_6) ;  /* 0xfffffffc00c00947 */ /* 0x000fec000383ffff */
.L_x_10:
[C---:B------:R-:W-:Y:S01]  /*0cd0*/  SHF.L.U64.HI R34, R24.reuse, 0x1, R25 ;  /* 0x0000000118227819 */ /* 0x040fe20000010219 */
[----:B------:R-:W-:-:S07]  /*0ce0*/  IMAD.SHL.U32 R35, R24, 0x2, RZ ;  /* 0x0000000218237824 */ /* 0x000fce00078e00ff */
.L_x_5:
[----:B------:R-:W-:-:S13]  /*0cf0*/  ISETP.NE.AND P0, PT, R42, RZ, PT ;  /* 0x000000ff2a00720c */ /* 0x000fda0003f05270 */
[----:B------:R-:W-:Y:S05]  /*0d00*/  @!P0 BRA `(.L_x_11) ;  /* 0x0000000000388947 */ /* 0x000fea0003800000 */
[----:B------:R-:W-:Y:S02]  /*0d10*/  ISETP.NE.AND P0, PT, R42, 0x1, PT ;  /* 0x000000012a00780c */ /* 0x000fe40003f05270 */
[----:B------:R-:W-:-:S04]  /*0d20*/  LOP3.LUT R24, R38, 0x1, RZ, 0xc0, !PT ;  /* 0x0000000126187812 */ /* 0x000fc800078ec0ff */
[----:B------:R-:W-:-:S04]  /*0d30*/  IADD3 R24, P3, PT, R35, R24, RZ ;  /* 0x0000001823187210 */ /* 0x000fc80007f7e0ff */
[----:B------:R-:W-:-:S03]  /*0d40*/  IADD3.X R25, PT, PT, RZ, R34, RZ, P3, !PT ;  /* 0x00000022ff197210 */ /* 0x000fc60001ffe4ff */
[----:B------:R-:W-:Y:S06]  /*0d50*/  @!P0 BRA `(.L_x_11) ;  /* 0x0000000000248947 */ /* 0x000fec0003800000 */
[----:B------:R-:W-:Y:S01]  /*0d60*/  ISETP.NE.AND P0, PT, R42, 0x2, PT ;  /* 0x000000022a00780c */ /* 0x000fe20003f05270 */
[----:B------:R-:W-:Y:S01]  /*0d70*/  IMAD.SHL.U32 R35, R24, 0x2, RZ ;  /* 0x0000000218237824 */ /* 0x000fe200078e00ff */
[----:B------:R-:W-:Y:S02]  /*0d80*/  SHF.R.U64 R34, R38, 0x1, R37 ;  /* 0x0000000126227819 */ /* 0x000fe40000001225 */
[----:B------:R-:W-:Y:S02]  /*0d90*/  SHF.L.U64.HI R25, R24, 0x1, R25 ;  /* 0x0000000118197819 */ /* 0x000fe40000010219 */
[----:B------:R-:W-:-:S07]  /*0da0*/  LOP3.LUT R24, R35, 0x1, R34, 0xf8, !PT ;  /* 0x0000000123187812 */ /* 0x000fce00078ef822 */
[----:B------:R-:W-:Y:S01]  /*0db0*/  @P0 IMAD.SHL.U32 R35, R24, 0x2, RZ ;  /* 0x0000000218230824 */ /* 0x000fe200078e00ff */
[----:B------:R-:W-:Y:S02]  /*0dc0*/  @P0 SHF.R.U64 R34, R38, 0x2, R37 ;  /* 0x0000000226220819 */ /* 0x000fe40000001225 */
[----:B------:R-:W-:Y:S02]  /*0dd0*/  @P0 SHF.L.U64.HI R25, R24, 0x1, R25 ;  /* 0x0000000118190819 */ /* 0x000fe40000010219 */
[----:B------:R-:W-:-:S07]  /*0de0*/  @P0 LOP3.LUT R24, R35, 0x1, R34, 0xf8, !PT ;  /* 0x0000000123180812 */ /* 0x000fce00078ef822 */
.L_x_11:
[C---:B------:R-:W-:Y:S01]  /*0df0*/  SHF.L.U64.HI R34, R24.reuse, 0x1, R25 ;  /* 0x0000000118227819 */ /* 0x040fe20000010219 */
[----:B------:R-:W-:-:S07]  /*0e00*/  IMAD.SHL.U32 R35, R24, 0x2, RZ ;  /* 0x0000000218237824 */ /* 0x000fce00078e00ff */
.L_x_4:
[----:B------:R-:W-:-:S05]  /*0e10*/  HFMA2 R43, -RZ, RZ, 0, 5.9604644775390625e-08 ;  /* 0x00000001ff2b7431 */ /* 0x000fca00000001ff */
[CC--:B------:R-:W-:Y:S02]  /*0e20*/  SHF.L.U32 R42, R43.reuse, R22.reuse, RZ ;  /* 0x000000162b2a7219 */ /* 0x0c0fe400000006ff */
[----:B------:R-:W-:Y:S02]  /*0e30*/  SHF.L.U64.HI R43, R43, R22, RZ ;  /* 0x000000162b2b7219 */ /* 0x000fe400000102ff */
[----:B------:R-:W-:-:S04]  /*0e40*/  IADD3 R42, P0, P3, R42, 0x1, R35 ;  /* 0x000000012a2a7810 */ /* 0x000fc80007b1e023 */
[----:B------:R-:W-:-:S09]  /*0e50*/  IADD3.X R43, PT, PT, R43, RZ, R34, P0, P3 ;  /* 0x000000ff2b2b7210 */ /* 0x000fd200007e6422 */
.L_x_3:
[----:B------:R-:W-:Y:S05]  /*0e60*/  BSYNC.RECONVERGENT B0 ;  /* 0x0000000000007941 */ /* 0x000fea0003800200 */
.L_x_2:
[----:B------:R-:W-:Y:S01]  /*0e70*/  ISETP.NE.U32.AND P0, PT, R42, RZ, PT ;  /* 0x000000ff2a00720c */ /* 0x000fe20003f05070 */
[----:B------:R-:W-:Y:S03]  /*0e80*/  BSSY.RECONVERGENT B0, `(.L_x_12) ;  /* 0x00031f0000007945 */ /* 0x000fe60003800200 */
[----:B------:R-:W-:-:S13]  /*0e90*/  ISETP.NE.AND.EX P0, PT, R43, RZ, PT, P0 ;  /* 0x000000ff2b00720c */ /* 0x000fda0003f05300 */
[----:B------:R-:W-:Y:S05]  /*0ea0*/  @!P0 BRA `(.L_x_13) ;  /* 0x0000031c00b48947 */ /* 0x000fea0003800000 */
[----:B------:R-:W-:Y:S01]  /*0eb0*/  ISETP.NE.U32.AND P0, PT, R43, RZ, PT ;  /* 0x000000ff2b00720c */ /* 0x000fe20003f05070 */
[----:B------:R-:W-:Y:S01]  /*0ec0*/  POPC R34, R42 ;  /* 0x0000002a00227309 */ /* 0x000fe20000000000 */
[C---:B------:R-:W-:Y:S02]  /*0ed0*/  IADD3 R40, P3, PT, R42.reuse, -0x2, RZ ;  /* 0xfffffffe2a287810 */ /* 0x040fe40007f7e0ff */
[----:B------:R-:W-:-:S05]  /*0ee0*/  SEL R38, R42, R43, !P0 ;  /* 0x0000002b2a267207 */ /* 0x000fca0004000000 */
[----:B------:R-:W0:Y:S08]  /*0ef0*/  POPC R35, R43 ;  /* 0x0000002b00237309 */ /* 0x000e300000000000 */
[----:B------:R-:W1:Y:S01]  /*0f00*/  FLO.U32 R38, R38 ;  /* 0x0000002600267300 */ /* 0x000e6200000e0000 */
[----:B0-----:R-:W-:-:S07]  /*0f10*/  IMAD.IADD R41, R34, 0x1, R35 ;  /* 0x0000000122297824 */ /* 0x001fce00078e0223 */
[----:B------:R-:W0:Y:S01]  /*0f20*/  I2F.F64.U32 R34, R41 ;  /* 0x0000002900227312 */ /* 0x000e220000201800 */
[-C--:B------:R-:W-:Y:S02]  /*0f30*/  VIMNMX.U32 R0, PT, PT, R0, R41.reuse, PT ;  /* 0x0000002900007248 */ /* 0x080fe40003fe0000 */
[----:B------:R-:W-:Y:S02]  /*0f40*/  VIMNMX.U32 R2, PT, PT, R2, R41, !PT ;  /* 0x0000002902027248 */ /* 0x000fe40007fe0000 */
[C---:B-1----:R-:W-:Y:S02]  /*0f50*/  IADD3 R36, PT, PT, -R38.reuse, 0x1f, RZ ;  /* 0x0000001f26247810 */ /* 0x042fe40007ffe1ff */
[----:B------:R-:W-:-:S03]  /*0f60*/  IADD3 R37, PT, PT, -R38, 0x3f, RZ ;  /* 0x0000003f26257810 */ /* 0x000fc60007ffe1ff */
[----:B------:R-:W-:Y:S01]  /*0f70*/  @P0 IMAD.MOV R37, RZ, RZ, R36 ;  /* 0x000000ffff250224 */ /* 0x000fe200078e0224 */
[----:B------:R-:W-:Y:S02]  /*0f80*/  ISETP.GE.U32.AND P0, PT, R40, 0x2, PT ;  /* 0x000000022800780c */ /* 0x000fe40003f06070 */
[----:B------:R-:W-:Y:S02]  /*0f90*/  IADD3.X R40, PT, PT, R43, -0x1, RZ, P3, !PT ;  /* 0xffffffff2b287810 */ /* 0x000fe40001ffe4ff */
[----:B------:R-:W-:Y:S01]  /*0fa0*/  LOP3.LUT R39, R37, 0x3f, RZ, 0x3c, !PT ;  /* 0x0000003f25277812 */ /* 0x000fe200078e3cff */
[----:B0-----:R-:W-:Y:S01]  /*0fb0*/  DADD R30, R30, R34 ;  /* 0x000000001e1e7229 */ /* 0x001fe20000000022 */
[----:B------:R-:W-:Y:S02]  /*0fc0*/  ISETP.GE.U32.AND.EX P0, PT, R40, RZ, PT, P0 ;  /* 0x000000ff2800720c */ /* 0x000fe40003f06100 */
[----:B------:R-:W0:Y:S01]  /*0fd0*/  I2F.F64.U32 R36, R39 ;  /* 0x0000002700247312 */ /* 0x000e220000201800 */
[----:B------:R-:W-:-:S02]  /*0fe0*/  IADD3 R11, P3, PT, R11, 0x1, RZ ;  /* 0x000000010b0b7810 */ /* 0x000fc40007f7e0ff */
[-C--:B------:R-:W-:Y:S02]  /*0ff0*/  VIMNMX.U32 R10, PT, PT, R10, R39.reuse, PT ;  /* 0x000000270a0a7248 */ /* 0x080fe40003fe0000 */
[----:B------:R-:W-:Y:S01]  /*1000*/  VIMNMX.U32 R9, PT, PT, R9, R39, !PT ;  /* 0x0000002709097248 */ /* 0x000fe20007fe0000 */
[----:B------:R-:W-:Y:S01]  /*1010*/  IMAD.X R12, RZ, RZ, R12, P3 ;  /* 0x000000ffff0c7224 */ /* 0x000fe200018e060c */
[----:B0-----:R-:W-:-:S04]  /*1020*/  DADD R28, R28, R36 ;  /* 0x000000001c1c7229 */ /* 0x001fc80000000024 */
[----:B------:R-:W-:Y:S07]  /*1030*/  @!P0 BRA `(.L_x_14) ;  /* 0x0000019800a88947 */ /* 0x000fee0003800000 */
[C---:B------:R-:W-:Y:S02]  /*1040*/  LOP3.LUT R34, R42.reuse, 0x1, RZ, 0xc0, !PT ;  /* 0x000000012a227812 */ /* 0x040fe400078ec0ff */
[----:B------:R-:W-:Y:S02]  /*1050*/  ISETP.NE.U32.AND P0, PT, R42, 0x1, PT ;  /* 0x000000012a00780c */ /* 0x000fe40003f05070 */
[----:B------:R-:W-:Y:S02]  /*1060*/  ISETP.NE.U32.AND P3, PT, R34, 0x1, PT ;  /* 0x000000012200780c */ /* 0x000fe40003f65070 */
[----:B------:R-:W-:Y:S02]  /*1070*/  ISETP.NE.AND.EX P0, PT, R43, RZ, PT, P0 ;  /* 0x000000ff2b00720c */ /* 0x000fe40003f05300 */
[----:B------:R-:W-:-:S04]  /*1080*/  ISETP.NE.U32.AND.EX P3, PT, RZ, RZ, PT, P3 ;  /* 0x000000ffff00720c */ /* 0x000fc80003f65130 */
[----:B------:R-:W-:-:S13]  /*1090*/  PLOP3.LUT P0, PT, P0, P3, PT, 0x8f, 0xf8 ;  /* 0x0000000000f8781c */ /* 0x000fda0000707177 */
[----:B------:R-:W-:Y:S05]  /*10a0*/  @P0 BRA `(.L_x_13) ;  /* 0x0000031c00340947 */ /* 0x000fea0003800000 */
[----:B------:R-:W-:-:S04]  /*10b0*/  ISETP.GE.U32.AND P0, PT, R42, 0x9, PT ;  /* 0x000000092a00780c */ /* 0x000fc80003f06070 */
[----:B------:R-:W-:-:S13]  /*10c0*/  ISETP.GE.U32.AND.EX P0, PT, R43, RZ, PT, P0 ;  /* 0x000000ff2b00720c */ /* 0x000fda0003f06100 */
[----:B------:R-:W-:Y:S05]  /*10d0*/  @!P0 BRA `(.L_x_14) ;  /* 0x0000019800808947 */ /* 0x000fea0003800000 */
[----:B------:R-:W-:Y:S02]  /*10e0*/  IMAD R37, R43, -0x55555555, RZ ;  /* 0xaaaaaaab2b257824 */ /* 0x000fe400078e02ff */
[----:B------:R-:W-:-:S04]  /*10f0*/  IMAD.WIDE.U32 R34, R42, -0x55555555, RZ ;  /* 0xaaaaaaab2a227825 */ /* 0x000fc800078e00ff */
[----:B------:R-:W-:Y:S01]  /*1100*/  IMAD R37, R42, -0x55555556, R37 ;  /* 0xaaaaaaaa2a257824 */ /* 0x000fe200078e0225 */
[----:B------:R-:W-:-:S04]  /*1110*/  ISETP.GE.U32.AND P0, PT, R34, 0x55555556, PT ;  /* 0x555555562200780c */ /* 0x000fc80003f06070 */
[----:B------:R-:W-:-:S04]  /*1120*/  IADD3 R34, PT, PT, R35, R37, RZ ;  /* 0x0000002523227210 */ /* 0x000fc80007ffe0ff */
[----:B------:R-:W-:-:S13]  /*1130*/  ISETP.GE.U32.AND.EX P0, PT, R34, 0x55555555, PT, P0 ;  /* 0x555555552200780c */ /* 0x000fda0003f06100 */
[----:B------:R-:W-:Y:S05]  /*1140*/  @!P0 BRA `(.L_x_13) ;  /* 0x0000031c000c8947 */ /* 0x000fea0003800000 */
[----:B------:R-:W-:-:S04]  /*1150*/  ISETP.GT.U32.AND P0, PT, R42, -0x1, PT ;  /* 0xffffffff2a00780c */ /* 0x000fc80003f04070 */
[----:B------:R-:W-:-:S13]  /*1160*/  ISETP.GT.U32.AND.EX P0, PT, R43, RZ, PT, P0 ;  /* 0x000000ff2b00720c */ /* 0x000fda0003f04100 */
[----:B------:R-:W-:Y:S05]  /*1170*/  @P0 BRA `(.L_x_15) ;  /* 0x0000001800880947 */ /* 0x000fea0003800000 */
[----:B------:R-:W-:-:S05]  /*1180*/  IMAD R34, R42, -0x55555555, RZ ;  /* 0xaaaaaaab2a227824 */ /* 0x000fca00078e02ff */
[----:B------:R-:W-:-:S13]  /*1190*/  ISETP.GE.U32.AND P0, PT, R34, 0x55555556, PT ;  /* 0x555555562200780c */ /* 0x000fda0003f06070 */
[----:B------:R-:W-:Y:S05]  /*11a0*/  @!P0 BRA `(.L_x_13) ;  /* 0x0000031800f48947 */ /* 0x000fea0003800000 */
[----:B------:R-:W-:Y:S01]  /*11b0*/  VIADD R41, R42, 0xffffffff ;  /* 0xffffffff2a297836 */ /* 0x000fe20000000000 */
[----:B------:R-:W-:Y:S01]  /*11c0*/  BSSY.RECONVERGENT B2, `(.L_x_16) ;  /* 0x0000009000027945 */ /* 0x000fe20003800200 */
[----:B------:R-:W-:Y:S02]  /*11d0*/  IMAD.MOV.U32 R34, RZ, RZ, RZ ;  /* 0x000000ffff227224 */ /* 0x000fe400078e00ff */
[----:B------:R-:W-:-:S07]  /*11e0*/  IMAD.MOV.U32 R35, RZ, RZ, R41 ;  /* 0x000000ffff237224 */ /* 0x000fce00078e0029 */
.L_x_17:
[----:B------:R-:W-:Y:S02]  /*11f0*/  LOP3.LUT P0, RZ, R35, 0x2, RZ, 0xc0, !PT ;  /* 0x0000000223ff7812 */ /* 0x000fe4000780c0ff */
[----:B------:R-:W-:Y:S02]  /*1200*/  SHF.R.U32.HI R47, RZ, 0x1, R35 ;  /* 0x00000001ff2f7819 */ /* 0x000fe40000011623 */
[----:B------:R-:W-:Y:S01]  /*1210*/  MOV R40, R34 ;  /* 0x0000002200287202 */ /* 0x000fe20000000f00 */
[----:B------:R-:W-:Y:S02]  /*1220*/  VIADD R34, R34, 0x1 ;  /* 0x0000000122227836 */ /* 0x000fe40000000000 */
[----:B------:R-:W-:-:S06]  /*1230*/  IMAD.MOV.U32 R35, RZ, RZ, R47 ;  /* 0x000000ffff237224 */ /* 0x000fcc00078e002f */
[----:B------:R-:W-:Y:S05]  /*1240*/  @!P0 BRA `(.L_x_17) ;  /* 0xfffffffc00e88947 */ /* 0x000fea000383ffff */
[----:B------:R-:W-:Y:S05]  /*1250*/  BSYNC.RECONVERGENT B2 ;  /* 0x0000000000027941 */ /* 0x000fea0003800200 */
.L_x_16:
[----:B------:R-:W0:Y:S02]  /*1260*/  LDCU.64 UR4, c[0x3][URZ] ;  /* 0x00c00000ff0477ac */ /* 0x000e240008000a00 */
[----:B0-----:R-:W-:-:S04]  /*1270*/  ISETP.GT.U32.AND P0, PT, R42, UR4, PT ;  /* 0x000000042a007c0c */ /* 0x001fc8000bf04070 */
[----:B------:R-:W-:-:S13]  /*1280*/  ISETP.GT.U32.AND.EX P0, PT, R43, UR5, PT, P0 ;  /* 0x000000052b007c0c */ /* 0x000fda000bf04100 */
[----:B------:R-:W-:Y:S05]  /*1290*/  @!P0 BRA `(.L_x_18) ;  /* 0x00000008000c8947 */ /* 0x000fea0003800000 */
[----:B------:R-:W0:Y:S01]  /*12a0*/  LDCU.64 UR4, c[0x3][URZ] ;  /* 0x00c00000ff0477ac */ /* 0x000e220008000a00 */
[----:B------:R-:W-:Y:S01]  /*12b0*/  HFMA2 R44, -RZ, RZ, 0, 0 ;  /* 0x00000000ff2c7431 */ /* 0x000fe200000001ff */
[----:B------:R-:W-:Y:S01]  /*12c0*/  BSSY.RECONVERGENT B2, `(.L_x_19) ;  /* 0x000004f000027945 */ /* 0x000fe20003800200 */
[----:B------:R-:W-:Y:S02]  /*12d0*/  IMAD.MOV.U32 R45, RZ, RZ, 0x1 ;  /* 0x00000001ff2d7424 */ /* 0x000fe400078e00ff */
[----:B------:R-:W-:Y:S02]  /*12e0*/  IMAD.MOV.U32 R46, RZ, RZ, R47 ;  /* 0x000000ffff2e7224 */ /* 0x000fe400078e002f */
[----:B0-----:R-:W-:Y:S02]  /*12f0*/  IMAD.U32 R52, RZ, RZ, UR4 ;  /* 0x00000004ff347e24 */ /* 0x001fe4000f8e00ff */
[----:B------:R-:W-:-:S07]  /*1300*/  IMAD.U32 R53, RZ, RZ, UR5 ;  /* 0x00000005ff357e24 */ /* 0x000fce000f8e00ff */
.L_x_26:
[----:B------:R-:W-:Y:S01]  /*1310*/  LOP3.LUT R34, R46, 0x1, RZ, 0xc0, !PT ;  /* 0x000000012e227812 */ /* 0x000fe200078ec0ff */
[----:B------:R-:W-:Y:S03]  /*1320*/  BSSY.RECONVERGENT B3, `(.L_x_20) ;  /* 0x0000023000037945 */ /* 0x000fe60003800200 */
[----:B------:R-:W-:-:S13]  /*1330*/  ISETP.NE.U32.AND P0, PT, R34, 0x1, PT ;  /* 0x000000012200780c */ /* 0x000fda0003f05070 */
[----:B------:R-:W-:Y:S05]  /*1340*/  @P0 BRA `(.L_x_21) ;  /* 0x0000000000800947 */ /* 0x000fea0003800000 */
[-C--:B------:R-:W-:Y:S02]  /*1350*/  IMAD R44, R44, R52.reuse, RZ ;  /* 0x000000342c2c7224 */ /* 0x080fe400078e02ff */
[----:B------:R-:W-:-:S04]  /*1360*/  IMAD.WIDE.U32 R38, R45, R52, RZ ;  /* 0x000000342d267225 */ /* 0x000fc800078e00ff */
[----:B------:R-:W-:-:S05]  /*1370*/  IMAD R45, R53, R45, R44 ;  /* 0x0000002d352d7224 */ /* 0x000fca00078e022c */
[----:B------:R-:W-:-:S04]  /*1380*/  IADD3 R49, PT, PT, R39, R45, RZ ;  /* 0x0000002d27317210 */ /* 0x000fc80007ffe0ff */
[----:B------:R-:W-:-:S04]  /*1390*/  LOP3.LUT R34, R49, R43, RZ, 0xfc, !PT ;  /* 0x0000002b31227212 */ /* 0x000fc800078efcff */
[----:B------:R-:W-:-:S13]  /*13a0*/  ISETP.NE.U32.AND P0, PT, R34, RZ, PT ;  /* 0x000000ff2200720c */ /* 0x000fda0003f05070 */
[----:B------:R-:W-:Y:S05]  /*13b0*/  @P0 BRA `(.L_x_22) ;  /* 0x00000000004c0947 */ /* 0x000fea0003800000 */
[----:B------:R-:W0:Y:S01]  /*13c0*/  I2F.U32.RP R36, R42 ;  /* 0x0000002a00247306 */ /* 0x000e220000209000 */
[----:B------:R-:W-:Y:S01]  /*13d0*/  ISETP.NE.U32.AND P3, PT, R42, RZ, PT ;  /* 0x000000ff2a00720c */ /* 0x000fe20003f65070 */
[----:B------:R-:W-:-:S06]  /*13e0*/  IMAD.MOV.U32 R44, RZ, RZ, RZ ;  /* 0x000000ffff2c7224 */ /* 0x000fcc00078e00ff */
[----:B0-----:R-:W0:Y:S02]  /*13f0*/  MUFU.RCP R36, R36 ;  /* 0x0000002400247308 */ /* 0x001e240000001000 */
[----:B0-----:R-:W-:-:S06]  /*1400*/  VIADD R34, R36, 0xffffffe ;  /* 0x0ffffffe24227836 */ /* 0x001fcc0000000000 */
[----:B------:R0:W1:Y:S02]  /*1410*/  F2I.FTZ.U32.TRUNC.NTZ R35, R34 ;  /* 0x0000002200237305 */ /* 0x000064000021f000 */
[----:B0-----:R-:W-:Y:S02]  /*1420*/  IMAD.MOV.U32 R34, RZ, RZ, RZ ;  /* 0x000000ffff227224 */ /* 0x001fe400078e00ff */
[----:B-1----:R-:W-:-:S04]  /*1430*/  IMAD.MOV R37, RZ, RZ, -R35 ;  /* 0x000000ffff257224 */ /* 0x002fc800078e0a23 */
[----:B------:R-:W-:-:S04]  /*1440*/  IMAD R37, R37, R42, RZ ;  /* 0x0000002a25257224 */ /* 0x000fc800078e02ff */
[----:B------:R-:W-:-:S06]  /*1450*/  IMAD.HI.U32 R35, R35, R37, R34 ;  /* 0x0000002523237227 */ /* 0x000fcc00078e0022 */
[----:B------:R-:W-:-:S05]  /*1460*/  IMAD.HI.U32 R35, R35, R38, RZ ;  /* 0x0000002623237227 */ /* 0x000fca00078e00ff */
[----:B------:R-:W-:-:S05]  /*1470*/  IADD3 R35, PT, PT, -R35, RZ, RZ ;  /* 0x000000ff23237210 */ /* 0x000fca0007ffe1ff */
[----:B------:R-:W-:-:S05]  /*1480*/  IMAD R45, R42, R35, R38 ;  /* 0x000000232a2d7224 */ /* 0x000fca00078e0226 */
[----:B------:R-:W-:-:S13]  /*1490*/  ISETP.GE.U32.AND P0, PT, R45, R42, PT ;  /* 0x0000002a2d00720c */ /* 0x000fda0003f06070 */
[----:B------:R-:W-:-:S05]  /*14a0*/  @P0 IMAD.IADD R45, R45, 0x1, -R42 ;  /* 0x000000012d2d0824 */ /* 0x000fca00078e0a2a */
[----:B------:R-:W-:-:S13]  /*14b0*/  ISETP.GE.U32.AND P0, PT, R45, R42, PT ;  /* 0x0000002a2d00720c */ /* 0x000fda0003f06070 */
[----:B------:R-:W-:Y:S01]  /*14c0*/  @P0 IMAD.IADD R45, R45, 0x1, -R42 ;  /* 0x000000012d2d0824 */ /* 0x000fe200078e0a2a */
[----:B------:R-:W-:Y:S01]  /*14d0*/  @!P3 LOP3.LUT R45, RZ, R42, RZ, 0x33, !PT ;  /* 0x0000002aff2db212 */ /* 0x000fe200078e33ff */
[----:B------:R-:W-:Y:S06]  /*14e0*/  BRA `(.L_x_21) ;  /* 0x0000000000187947 */ /* 0x000fec0003800000 */
.L_x_22:
[----:B------:R-:W-:Y:S01]  /*14f0*/  MOV R50, R42 ;  /* 0x0000002a00327202 */ /* 0x000fe20000000f00 */
[----:B------:R-:W-:Y:S01]  /*1500*/  IMAD.MOV.U32 R51, RZ, RZ, R43 ;  /* 0x000000ffff337224 */ /* 0x000fe200078e002b */
[----:B------:R-:W-:-:S07]  /*1510*/  MOV R39, 0x1530 ;  /* 0x0000153000277802 */ /* 0x000fce0000000f00 */
[----:B------:R-:W-:Y:S05]  /*1520*/  CALL.REL.NOINC `($__internal_0_$__cuda_sm20_rem_u64) ;  /* 0x0000032000e47944 */ /* 0x000fea0003c00000 */
[----:B------:R-:W-:Y:S02]  /*1530*/  IMAD.MOV.U32 R45, RZ, RZ, R34 ;  /* 0x000000ffff2d7224 */ /* 0x000fe400078e0022 */
[----:B------:R-:W-:-:S07]  /*1540*/  IMAD.MOV.U32 R44, RZ, RZ, R35 ;  /* 0x000000ffff2c7224 */ /* 0x000fce00078e0023 */
.L_x_21:
[----:B------:R-:W-:Y:S05]  /*1550*/  BSYNC.RECONVERGENT B3 ;  /* 0x0000000000037941 */ /* 0x000fea0003800200 */
.L_x_20:
[-C--:B------:R-:W-:Y:S01]  /*1560*/  IMAD R35, R53, R52.reuse, RZ ;  /* 0x0000003435237224 */ /* 0x080fe200078e02ff */
[----:B------:R-:W-:Y:S01]  /*1570*/  BSSY.RECONVERGENT B3, `(.L_x_23) ;  /* 0x0000020000037945 */ /* 0x000fe20003800200 */
[----:B------:R-:W-:-:S04]  /*1580*/  IMAD.WIDE.U32 R38, R52, R52, RZ ;  /* 0x0000003434267225 */ /* 0x000fc800078e00ff */
[----:B------:R-:W-:-:S05]  /*1590*/  IMAD R35, R52, R53, R35 ;  /* 0x0000003534237224 */ /* 0x000fca00078e0223 */
[----:B------:R-:W-:-:S04]  /*15a0*/  IADD3 R49, PT, PT, R39, R35, RZ ;  /* 0x0000002327317210 */ /* 0x000fc80007ffe0ff */
[----:B------:R-:W-:-:S04]  /*15b0*/  LOP3.LUT R34, R49, R43, RZ, 0xfc, !PT ;  /* 0x0000002b31227212 */ /* 0x000fc800078efcff */
[----:B------:R-:W-:-:S13]  /*15c0*/  ISETP.NE.U32.AND P0, PT, R34, RZ, PT ;  /* 0x000000ff2200720c */ /* 0x000fda0003f05070 */
[----:B------:R-:W-:Y:S05]  /*15d0*/  @P0 BRA `(.L_x_24) ;  /* 0x00000000004c0947 */ /* 0x000fea0003800000 */
[----:B------:R-:W0:Y:S01]  /*15e0*/  I2F.U32.RP R36, R42 ;  /* 0x0000002a00247306 */ /* 0x000e220000209000 */
[----:B------:R-:W-:Y:S01]  /*15f0*/  IMAD.MOV.U32 R34, RZ, RZ, RZ ;  /* 0x000000ffff227224 */ /* 0x000fe200078e00ff */
[----:B------:R-:W-:Y:S01]  /*1600*/  ISETP.NE.U32.AND P3, PT, R42, RZ, PT ;  /* 0x000000ff2a00720c */ /* 0x000fe20003f65070 */
[----:B------:R-:W-:-:S05]  /*1610*/  IMAD.MOV.U32 R53, RZ, RZ, RZ ;  /* 0x000000ffff357224 */ /* 0x000fca00078e00ff */
[----:B0-----:R-:W0:Y:S02]  /*1620*/  MUFU.RCP R36, R36 ;  /* 0x0000002400247308 */ /* 0x001e240000001000 */
[----:B0-----:R-:W-:-:S06]  /*1630*/  VIADD R37, R36, 0xffffffe ;  /* 0x0ffffffe24257836 */ /* 0x001fcc0000000000 */
[----:B------:R-:W0:Y:S02]  /*1640*/  F2I.FTZ.U32.TRUNC.NTZ R35, R37 ;  /* 0x0000002500237305 */ /* 0x000e24000021f000 */
[----:B0-----:R-:W-:-:S04]  /*1650*/  IMAD.MOV R39, RZ, RZ, -R35 ;  /* 0x000000ffff277224 */ /* 0x001fc800078e0a23 */
        /* <DEDUP_REMOVED lines=11> */
.L_x_24:
[----:B------:R-:W-:Y:S01]  /*1710*/  MOV R50, R42 ;  /* 0x0000002a00327202 */ /* 0x000fe20000000f00 */
[----:B------:R-:W-:Y:S01]  /*1720*/  IMAD.MOV.U32 R51, RZ, RZ, R43 ;  /* 0x000000ffff337224 */ /* 0x000fe200078e002b */
[----:B------:R-:W-:-:S07]  /*1730*/  MOV R39, 0x1750 ;  /* 0x0000175000277802 */ /* 0x000fce0000000f00 */
[----:B------:R-:W-:Y:S05]  /*1740*/  CALL.REL.NOINC `($__internal_0_$__cuda_sm20_rem_u64) ;  /* 0x00000320005c7944 */ /* 0x000fea0003c00000 */
[----:B------:R-:W-:Y:S02]  /*1750*/  IMAD.MOV.U32 R52, RZ, RZ, R34 ;  /* 0x000000ffff347224 */ /* 0x000fe400078e0022 */
[----:B------:R-:W-:-:S07]  /*1760*/  IMAD.MOV.U32 R53, RZ, RZ, R35 ;  /* 0x000000ffff357224 */ /* 0x000fce00078e0023 */
.L_x_25:
[----:B------:R-:W-:Y:S05]  /*1770*/  BSYNC.RECONVERGENT B3 ;  /* 0x0000000000037941 */ /* 0x000fea0003800200 */
.L_x_23:
[----:B------:R-:W-:Y:S02]  /*1780*/  ISETP.GT.U32.AND P0, PT, R46, 0x1, PT ;  /* 0x000000012e00780c */ /* 0x000fe40003f04070 */
[----:B------:R-:W-:-:S11]  /*1790*/  SHF.R.U32.HI R46, RZ, 0x1, R46 ;  /* 0x00000001ff2e7819 */ /* 0x000fd6000001162e */
[----:B------:R-:W-:Y:S05]  /*17a0*/  @P0 BRA `(.L_x_26) ;  /* 0xfffffff800d80947 */ /* 0x000fea000383ffff */
[----:B------:R-:W-:Y:S05]  /*17b0*/  BSYNC.RECONVERGENT B2 ;  /* 0x0000000000027941 */ /* 0x000fea0003800200 */
.L_x_19:
[C---:B------:R-:W-:Y:S02]  /*17c0*/  ISETP.NE.U32.AND P0, PT, R45.reuse, R41, PT ;  /* 0x000000292d00720c */ /* 0x040fe40003f05070 */
[----:B------:R-:W-:Y:S02]  /*17d0*/  ISETP.EQ.U32.AND P3, PT, R45, 0x1, PT ;  /* 0x000000012d00780c */ /* 0x000fe40003f62070 */
[----:B------:R-:W-:-:S04]  /*17e0*/  ISETP.NE.AND.EX P0, PT, R44, RZ, PT, P0 ;  /* 0x000000ff2c00720c */ /* 0x000fc80003f05300 */
[----:B------:R-:W-:-:S13]  /*17f0*/  ISETP.EQ.OR.EX P0, PT, R44, RZ, !P0, P3 ;  /* 0x000000ff2c00720c */ /* 0x000fda0004702730 */
[----:B------:R-:W-:Y:S05]  /*1800*/  @P0 BRA `(.L_x_18) ;  /* 0x0000000000b00947 */ /* 0x000fea0003800000 */
[----:B------:R-:W-:-:S13]  /*1810*/  ISETP.NE.AND P0, PT, R40, RZ, PT ;  /* 0x000000ff2800720c */ /* 0x000fda0003f05270 */
[----:B------:R-:W-:Y:S05]  /*1820*/  @!P0 BRA `(.L_x_13) ;  /* 0x0000031400548947 */ /* 0x000fea0003800000 */
[----:B------:R-:W-:-:S07]  /*1830*/  HFMA2 R46, -RZ, RZ, 0, 0 ;  /* 0x00000000ff2e7431 */ /* 0x000fce00000001ff */
.L_x_30:
[-C--:B------:R-:W-:Y:S01]  /*1840*/  IMAD R34, R44, R45.reuse, RZ ;  /* 0x0000002d2c227224 */ /* 0x080fe200078e02ff */
[----:B------:R-:W-:Y:S01]  /*1850*/  BSSY.RECONVERGENT B2, `(.L_x_27) ;  /* 0x0000020000027945 */ /* 0x000fe20003800200 */
[----:B------:R-:W-:-:S04]  /*1860*/  IMAD.WIDE.U32 R38, R45, R45, RZ ;  /* 0x0000002d2d267225 */ /* 0x000fc800078e00ff */
[----:B------:R-:W-:-:S04]  /*1870*/  IMAD R45, R45, R44, R34 ;  /* 0x0000002c2d2d7224 */ /* 0x000fc800078e0222 */
[----:B------:R-:W-:-:S05]  /*1880*/  IMAD.IADD R49, R39, 0x1, R45 ;  /* 0x0000000127317824 */ /* 0x000fca00078e022d */
[----:B------:R-:W-:-:S04]  /*1890*/  LOP3.LUT R34, R49, R43, RZ, 0xfc, !PT ;  /* 0x0000002b31227212 */ /* 0x000fc800078efcff */
[----:B------:R-:W-:-:S13]  /*18a0*/  ISETP.NE.U32.AND P0, PT, R34, RZ, PT ;  /* 0x000000ff2200720c */ /* 0x000fda0003f05070 */
[----:B------:R-:W-:Y:S05]  /*18b0*/  @P0 BRA `(.L_x_28) ;  /* 0x00000000004c0947 */ /* 0x000fea0003800000 */
[----:B------:R-:W0:Y:S01]  /*18c0*/  I2F.U32.RP R36, R42 ;  /* 0x0000002a00247306 */ /* 0x000e220000209000 */
[----:B------:R-:W-:Y:S01]  /*18d0*/  MOV R34, RZ ;  /* 0x000000ff00227202 */ /* 0x000fe20000000f00 */
[----:B------:R-:W-:Y:S01]  /*18e0*/  HFMA2 R44, -RZ, RZ, 0, 0 ;  /* 0x00000000ff2c7431 */ /* 0x000fe200000001ff */
[----:B------:R-:W-:-:S05]  /*18f0*/  ISETP.NE.U32.AND P3, PT, R42, RZ, PT ;  /* 0x000000ff2a00720c */ /* 0x000fca0003f65070 */
[----:B0-----:R-:W0:Y:S02]  /*1900*/  MUFU.RCP R36, R36 ;  /* 0x0000002400247308 */ /* 0x001e240000001000 */
[----:B0-----:R-:W-:-:S06]  /*1910*/  VIADD R35, R36, 0xffffffe ;  /* 0x0ffffffe24237836 */ /* 0x001fcc0000000000 */
[----:B------:R-:W0:Y:S02]  /*1920*/  F2I.FTZ.U32.TRUNC.NTZ R35, R35 ;  /* 0x0000002300237305 */ /* 0x000e24000021f000 */
[----:B0-----:R-:W-:-:S04]  /*1930*/  IMAD.MOV R37, RZ, RZ, -R35 ;  /* 0x000000ffff257224 */ /* 0x001fc800078e0a23 */
[----:B------:R-:W-:-:S04]  /*1940*/  IMAD R37, R37, R42, RZ ;  /* 0x0000002a25257224 */ /* 0x000fc800078e02ff */
[----:B------:R-:W-:-:S06]  /*1950*/  IMAD.HI.U32 R37, R35, R37, R34 ;  /* 0x0000002523257227 */ /* 0x000fcc00078e0022 */
[----:B------:R-:W-:-:S04]  /*1960*/  IMAD.HI.U32 R34, R37, R38, RZ ;  /* 0x0000002625227227 */ /* 0x000fc800078e00ff */
[----:B------:R-:W-:-:S04]  /*1970*/  IMAD.MOV R45, RZ, RZ, -R34 ;  /* 0x000000ffff2d7224 */ /* 0x000fc800078e0a22 */
[----:B------:R-:W-:-:S05]  /*1980*/  IMAD R45, R42, R45, R38 ;  /* 0x0000002d2a2d7224 */ /* 0x000fca00078e0226 */
[----:B------:R-:W-:-:S13]  /*1990*/  ISETP.GE.U32.AND P0, PT, R45, R42, PT ;  /* 0x0000002a2d00720c */ /* 0x000fda0003f06070 */
[----:B------:R-:W-:-:S05]  /*19a0*/  @P0 IMAD.IADD R45, R45, 0x1, -R42 ;  /* 0x000000012d2d0824 */ /* 0x000fca00078e0a2a */
[----:B------:R-:W-:-:S13]  /*19b0*/  ISETP.GE.U32.AND P0, PT, R45, R42, PT ;  /* 0x0000002a2d00720c */ /* 0x000fda0003f06070 */
[----:B------:R-:W-:Y:S01]  /*19c0*/  @P0 IMAD.IADD R45, R45, 0x1, -R42 ;  /* 0x000000012d2d0824 */ /* 0x000fe200078e0a2a */
[----:B------:R-:W-:Y:S01]  /*19d0*/  @!P3 LOP3.LUT R45, RZ, R42, RZ, 0x33, !PT ;  /* 0x0000002aff2db212 */ /* 0x000fe200078e33ff */
[----:B------:R-:W-:Y:S06]  /*19e0*/  BRA `(.L_x_29) ;  /* 0x0000000000187947 */ /* 0x000fec0003800000 */
.L_x_28:
[----:B------:R-:W-:Y:S01]  /*19f0*/  IMAD.MOV.U32 R50, RZ, RZ, R42 ;  /* 0x000000ffff327224 */ /* 0x000fe200078e002a */
[----:B------:R-:W-:Y:S01]  /*1a00*/  MOV R39, 0x1a30 ;  /* 0x00001a3000277802 */ /* 0x000fe20000000f00 */
[----:B------:R-:W-:-:S07]  /*1a10*/  IMAD.MOV.U32 R51, RZ, RZ, R43 ;  /* 0x000000ffff337224 */ /* 0x000fce00078e002b */
[----:B------:R-:W-:Y:S05]  /*1a20*/  CALL.REL.NOINC `($__internal_0_$__cuda_sm20_rem_u64) ;  /* 0x0000031c00a47944 */ /* 0x000fea0003c00000 */
[----:B------:R-:W-:Y:S01]  /*1a30*/  IMAD.MOV.U32 R45, RZ, RZ, R34 ;  /* 0x000000ffff2d7224 */ /* 0x000fe200078e0022 */
[----:B------:R-:W-:-:S07]  /*1a40*/  MOV R44, R35 ;  /* 0x00000023002c7202 */ /* 0x000fce0000000f00 */
.L_x_29:
[----:B------:R-:W-:Y:S05]  /*1a50*/  BSYNC.RECONVERGENT B2 ;  /* 0x0000000000027941 */ /* 0x000fea0003800200 */
.L_x_27:
[----:B------:R-:W-:-:S04]  /*1a60*/  ISETP.NE.U32.AND P0, PT, R45, R41, PT ;  /* 0x000000292d00720c */ /* 0x000fc80003f05070 */
[----:B------:R-:W-:-:S13]  /*1a70*/  ISETP.NE.AND.EX P0, PT, R44, RZ, PT, P0 ;  /* 0x000000ff2c00720c */ /* 0x000fda0003f05300 */
[----:B------:R-:W-:Y:S05]  /*1a80*/  @!P0 BRA `(.L_x_18) ;  /* 0x0000000000108947 */ /* 0x000fea0003800000 */
[----:B------:R-:W-:-:S05]  /*1a90*/  VIADD R46, R46, 0x1 ;  /* 0x000000012e2e7836 */ /* 0x000fca0000000000 */
[----:B------:R-:W-:-:S13]  /*1aa0*/  ISETP.NE.AND P0, PT, R46, R40, PT ;  /* 0x000000282e00720c */ /* 0x000fda0003f05270 */
[----:B------:R-:W-:Y:S05]  /*1ab0*/  @!P0 BRA `(.L_x_13) ;  /* 0x0000031000b08947 */ /* 0x000fea0003800000 */
[----:B------:R-:W-:Y:S05]  /*1ac0*/  BRA `(.L_x_30) ;  /* 0xfffffffc005c7947 */ /* 0x000fea000383ffff */
.L_x_18:
[----:B------:R-:W0:Y:S02]  /*1ad0*/  LDCU.64 UR4, c[0x3][0x8] ;  /* 0x00c00100ff0477ac */ /* 0x000e240008000a00 */
[----:B0-----:R-:W-:-:S04]  /*1ae0*/  ISETP.GT.U32.AND P0, PT, R42, UR4, PT ;  /* 0x000000042a007c0c */ /* 0x001fc8000bf04070 */
[----:B------:R-:W-:-:S13]  /*1af0*/  ISETP.GT.U32.AND.EX P0, PT, R43, UR5, PT, P0 ;  /* 0x000000052b007c0c */ /* 0x000fda000bf04100 */
[----:B------:R-:W-:Y:S05]  /*1b00*/  @!P0 BRA `(.L_x_31) ;  /* 0x00000008000c8947 */ /* 0x000fea0003800000 */
[----:B------:R-:W0:Y:S01]  /*1b10*/  LDCU.64 UR4, c[0x3][0x8] ;  /* 0x00c00100ff0477ac */ /* 0x000e220008000a00 */
[----:B------:R-:W-:Y:S01]  /*1b20*/  BSSY.RECONVERGENT B2, `(.L_x_32) ;  /* 0x0000050000027945 */ /* 0x000fe20003800200 */
[----:B------:R-:W-:Y:S01]  /*1b30*/  IMAD.MOV.U32 R45, RZ, RZ, 0x1 ;  /* 0x00000001ff2d7424 */ /* 0x000fe200078e00ff */
[----:B------:R-:W-:Y:S01]  /*1b40*/  MOV R46, R47 ;  /* 0x0000002f002e7202 */ /* 0x000fe20000000f00 */
[----:B------:R-:W-:Y:S02]  /*1b50*/  IMAD.MOV.U32 R44, RZ, RZ, RZ ;  /* 0x000000ffff2c7224 */ /* 0x000fe400078e00ff */
[----:B0-----:R-:W-:Y:S02]  /*1b60*/  IMAD.U32 R52, RZ, RZ, UR4 ;  /* 0x00000004ff347e24 */ /* 0x001fe4000f8e00ff */
[----:B------:R-:W-:-:S07]  /*1b70*/  IMAD.U32 R53, RZ, RZ, UR5 ;  /* 0x00000005ff357e24 */ /* 0x000fce000f8e00ff */
.L_x_39:
[----:B------:R-:W-:Y:S01]  /*1b80*/  LOP3.LUT R34, R46, 0x1, RZ, 0xc0, !PT ;  /* 0x000000012e227812 */ /* 0x000fe200078ec0ff */
[----:B------:R-:W-:Y:S03]  /*1b90*/  BSSY.RECONVERGENT B3, `(.L_x_33) ;  /* 0x0000023000037945 */ /* 0x000fe60003800200 */
[----:B------:R-:W-:-:S13]  /*1ba0*/  ISETP.NE.U32.AND P0, PT, R34, 0x1, PT ;  /* 0x000000012200780c */ /* 0x000fda0003f05070 */
[----:B------:R-:W-:Y:S05]  /*1bb0*/  @P0 BRA `(.L_x_34) ;  /* 0x0000000000800947 */ /* 0x000fea0003800000 */
[-C--:B------:R-:W-:Y:S02]  /*1bc0*/  IMAD R44, R44, R52.reuse, RZ ;  /* 0x000000342c2c7224 */ /* 0x080fe400078e02ff */
[----:B------:R-:W-:-:S04]  /*1bd0*/  IMAD.WIDE.U32 R38, R45, R52, RZ ;  /* 0x000000342d267225 */ /* 0x000fc800078e00ff */
[----:B------:R-:W-:-:S04]  /*1be0*/  IMAD R45, R53, R45, R44 ;  /* 0x0000002d352d7224 */ /* 0x000fc800078e022c */
[----:B------:R-:W-:-:S05]  /*1bf0*/  IMAD.IADD R49, R39, 0x1, R45 ;  /* 0x0000000127317824 */ /* 0x000fca00078e022d */
        /* <DEDUP_REMOVED lines=8> */
[----:B0-----:R-:W-:-:S06]  /*1c80*/  IADD3 R35, PT, PT, R36, 0xffffffe, RZ ;  /* 0x0ffffffe24237810 */ /* 0x001fcc0007ffe0ff */
        /* <DEDUP_REMOVED lines=8> */
[----:B------:R-:W-:-:S04]  /*1d10*/  @P0 IADD3 R45, PT, PT, R45, -R42, RZ ;  /* 0x8000002a2d2d0210 */ /* 0x000fc80007ffe0ff */
[----:B------:R-:W-:-:S13]  /*1d20*/  ISETP.GE.U32.AND P0, PT, R45, R42, PT ;  /* 0x0000002a2d00720c */ /* 0x000fda0003f06070 */
[----:B------:R-:W-:Y:S01]  /*1d30*/  @P0 IMAD.IADD R45, R45, 0x1, -R42 ;  /* 0x000000012d2d0824 */ /* 0x000fe200078e0a2a */
[----:B------:R-:W-:Y:S01]  /*1d40*/  @!P3 LOP3.LUT R45, RZ, R42, RZ, 0x33, !PT ;  /* 0x0000002aff2db212 */ /* 0x000fe200078e33ff */
[----:B------:R-:W-:Y:S06]  /*1d50*/  BRA `(.L_x_34) ;  /* 0x0000000000187947 */ /* 0x000fec0003800000 */
.L_x_35:
[----:B------:R-:W-:Y:S01]  /*1d60*/  IMAD.MOV.U32 R50, RZ, RZ, R42 ;  /* 0x000000ffff327224 */ /* 0x000fe200078e002a */
[----:B------:R-:W-:Y:S02]  /*1d70*/  MOV R51, R43 ;  /* 0x0000002b00337202 */ /* 0x000fe40000000f00 */
[----:B------:R-:W-:-:S07]  /*1d80*/  MOV R39, 0x1da0 ;  /* 0x00001da000277802 */ /* 0x000fce0000000f00 */
[----:B------:R-:W-:Y:S05]  /*1d90*/  CALL.REL.NOINC `($__internal_0_$__cuda_sm20_rem_u64) ;  /* 0x0000031800c87944 */ /* 0x000fea0003c00000 */
[----:B------:R-:W-:Y:S02]  /*1da0*/  IMAD.MOV.U32 R45, RZ, RZ, R34 ;  /* 0x000000ffff2d7224 */ /* 0x000fe400078e0022 */
[----:B------:R-:W-:-:S07]  /*1db0*/  IMAD.MOV.U32 R44, RZ, RZ, R35 ;  /* 0x000000ffff2c7224 */ /* 0x000fce00078e0023 */
.L_x_34:
[----:B------:R-:W-:Y:S05]  /*1dc0*/  BSYNC.RECONVERGENT B3 ;  /* 0x0000000000037941 */ /* 0x000fea0003800200 */
.L_x_33:
        /* <DEDUP_REMOVED lines=27> */
.L_x_37:
[----:B------:R-:W-:Y:S01]  /*1f80*/  IMAD.MOV.U32 R50, RZ, RZ, R42 ;  /* 0x000000ffff327224 */ /* 0x000fe200078e002a */
[----:B------:R-:W-:Y:S02]  /*1f90*/  MOV R51, R43 ;  /* 0x0000002b00337202 */ /* 0x000fe40000000f00 */
[----:B------:R-:W-:-:S07]  /*1fa0*/  MOV R39, 0x1fc0 ;  /* 0x00001fc000277802 */ /* 0x000fce0000000f00 */
[----:B------:R-:W-:Y:S05]  /*1fb0*/  CALL.REL.NOINC `($__internal_0_$__cuda_sm20_rem_u64) ;  /* 0x0000031800407944 */ /* 0x000fea0003c00000 */
[----:B------:R-:W-:Y:S02]  /*1fc0*/  IMAD.MOV.U32 R52, RZ, RZ, R34 ;  /* 0x000000ffff347224 */ /* 0x000fe400078e0022 */
[----:B------:R-:W-:-:S07]  /*1fd0*/  IMAD.MOV.U32 R53, RZ, RZ, R35 ;  /* 0x000000ffff357224 */ /* 0x000fce00078e0023 */
.L_x_38:
[----:B------:R-:W-:Y:S05]  /*1fe0*/  BSYNC.RECONVERGENT B3 ;  /* 0x0000000000037941 */ /* 0x000fea0003800200 */
.L_x_36:
[----:B------:R-:W-:Y:S02]  /*1ff0*/  ISETP.GT.U32.AND P0, PT, R46, 0x1, PT ;  /* 0x000000012e00780c */ /* 0x000fe40003f04070 */
[----:B------:R-:W-:-:S11]  /*2000*/  SHF.R.U32.HI R46, RZ, 0x1, R46 ;  /* 0x00000001ff2e7819 */ /* 0x000fd6000001162e */
[----:B------:R-:W-:Y:S05]  /*2010*/  @P0 BRA `(.L_x_39) ;  /* 0xfffffff800d80947 */ /* 0x000fea000383ffff */
[----:B------:R-:W-:Y:S05]  /*2020*/  BSYNC.RECONVERGENT B2 ;  /* 0x0000000000027941 */ /* 0x000fea0003800200 */
.L_x_32:
[C---:B------:R-:W-:Y:S02]  /*2030*/  ISETP.NE.U32.AND P0, PT, R45.reuse, R41, PT ;  /* 0x000000292d00720c */ /* 0x040fe40003f05070 */
[----:B------:R-:W-:Y:S02]  /*2040*/  ISETP.EQ.U32.AND P3, PT, R45, 0x1, PT ;  /* 0x000000012d00780c */ /* 0x000fe40003f62070 */
[----:B------:R-:W-:-:S04]  /*2050*/  ISETP.NE.AND.EX P0, PT, R44, RZ, PT, P0 ;  /* 0x000000ff2c00720c */ /* 0x000fc80003f05300 */
[----:B------:R-:W-:-:S13]  /*2060*/  ISETP.EQ.OR.EX P0, PT, R44, RZ, !P0, P3 ;  /* 0x000000ff2c00720c */ /* 0x000fda0004702730 */
[----:B------:R-:W-:Y:S05]  /*2070*/  @P0 BRA `(.L_x_31) ;  /* 0x0000000000b00947 */ /* 0x000fea0003800000 */
[----:B------:R-:W-:-:S13]  /*2080*/  ISETP.NE.AND P0, PT, R40, RZ, PT ;  /* 0x000000ff2800720c */ /* 0x000fda0003f05270 */
[----:B------:R-:W-:Y:S05]  /*2090*/  @!P0 BRA `(.L_x_13) ;  /* 0x0000030c00388947 */ /* 0x000fea0003800000 */
[----:B------:R-:W-:-:S07]  /*20a0*/  IMAD.MOV.U32 R46, RZ, RZ, RZ ;  /* 0x000000ffff2e7224 */ /* 0x000fce00078e00ff */
.L_x_43:
        /* <DEDUP_REMOVED lines=27> */
.L_x_41:
[----:B------:R-:W-:Y:S01]  /*2260*/  MOV R50, R42 ;  /* 0x0000002a00327202 */ /* 0x000fe20000000f00 */
[----:B------:R-:W-:Y:S01]  /*2270*/  IMAD.MOV.U32 R51, RZ, RZ, R43 ;  /* 0x000000ffff337224 */ /* 0x000fe200078e002b */
[----:B------:R-:W-:-:S07]  /*2280*/  MOV R39, 0x22a0 ;  /* 0x000022a000277802 */ /* 0x000fce0000000f00 */
[----:B------:R-:W-:Y:S05]  /*2290*/  CALL.REL.NOINC `($__internal_0_$__cuda_sm20_rem_u64) ;  /* 0x0000031400887944 */ /* 0x000fea0003c00000 */
[----:B------:R-:W-:Y:S02]  /*22a0*/  IMAD.MOV.U32 R45, RZ, RZ, R34 ;  /* 0x000000ffff2d7224 */ /* 0x000fe400078e0022 */
[----:B------:R-:W-:-:S07]  /*22b0*/  IMAD.MOV.U32 R44, RZ, RZ, R35 ;  /* 0x000000ffff2c7224 */ /* 0x000fce00078e0023 */
.L_x_42:
[----:B------:R-:W-:Y:S05]  /*22c0*/  BSYNC.RECONVERGENT B2 ;  /* 0x0000000000027941 */ /* 0x000fea0003800200 */
.L_x_40:
[----:B------:R-:W-:-:S04]  /*22d0*/  ISETP.NE.U32.AND P0, PT, R45, R41, PT ;  /* 0x000000292d00720c */ /* 0x000fc80003f05070 */
[----:B------:R-:W-:-:S13]  /*22e0*/  ISETP.NE.AND.EX P0, PT, R44, RZ, PT, P0 ;  /* 0x000000ff2c00720c */ /* 0x000fda0003f05300 */
[----:B------:R-:W-:Y:S05]  /*22f0*/  @!P0 BRA `(.L_x_31) ;  /* 0x0000000000108947 */ /* 0x000fea0003800000 */
[----:B------:R-:W-:-:S04]  /*2300*/  IADD3 R46, PT, PT, R46, 0x1, RZ ;  /* 0x000000012e2e7810 */ /* 0x000fc80007ffe0ff */
[----:B------:R-:W-:-:S13]  /*2310*/  ISETP.NE.AND P0, PT, R46, R40, PT ;  /* 0x000000282e00720c */ /* 0x000fda0003f05270 */
[----:B------:R-:W-:Y:S05]  /*2320*/  @!P0 BRA `(.L_x_13) ;  /* 0x0000030800948947 */ /* 0x000fea0003800000 */
[----:B------:R-:W-:Y:S05]  /*2330*/  BRA `(.L_x_43) ;  /* 0xfffffffc005c7947 */ /* 0x000fea000383ffff */
.L_x_31:
[----:B------:R-:W0:Y:S02]  /*2340*/  LDCU.64 UR4, c[0x3][0x10] ;  /* 0x00c00200ff0477ac */ /* 0x000e240008000a00 */
[----:B0-----:R-:W-:-:S04]  /*2350*/  ISETP.GT.U32.AND P0, PT, R42, UR4, PT ;  /* 0x000000042a007c0c */ /* 0x001fc8000bf04070 */
[----:B------:R-:W-:-:S13]  /*2360*/  ISETP.GT.U32.AND.EX P0, PT, R43, UR5, PT, P0 ;  /* 0x000000052b007c0c */ /* 0x000fda000bf04100 */
[----:B------:R-:W-:Y:S05]  /*2370*/  @!P0 BRA `(.L_x_14) ;  /* 0x0000018400d88947 */ /* 0x000fea0003800000 */
[----:B------:R-:W0:Y:S01]  /*2380*/  LDCU.64 UR4, c[0x3][0x10] ;  /* 0x00c00200ff0477ac */ /* 0x000e220008000a00 */
[----:B------:R-:W-:Y:S01]  /*2390*/  BSSY.RECONVERGENT B2, `(.L_x_44) ;  /* 0x000004f000027945 */ /* 0x000fe20003800200 */
[----:B------:R-:W-:Y:S02]  /*23a0*/  IMAD.MOV.U32 R45, RZ, RZ, 0x1 ;  /* 0x00000001ff2d7424 */ /* 0x000fe400078e00ff */
[----:B------:R-:W-:Y:S02]  /*23b0*/  IMAD.MOV.U32 R44, RZ, RZ, RZ ;  /* 0x000000ffff2c7224 */ /* 0x000fe400078e00ff */
[----:B0-----:R-:W-:Y:S01]  /*23c0*/  IMAD.U32 R52, RZ, RZ, UR4 ;  /* 0x00000004ff347e24 */ /* 0x001fe2000f8e00ff */
[----:B------:R-:W-:-:S07]  /*23d0*/  MOV R53, UR5 ;  /* 0x0000000500357c02 */ /* 0x000fce0008000f00 */
.L_x_51:
        /* <DEDUP_REMOVED lines=12> */
[----:B------:R-:W-:Y:S01]  /*24a0*/  HFMA2 R34, -RZ, RZ, 0, 0 ;  /* 0x00000000ff227431 */ /* 0x000fe200000001ff */
[----:B------:R-:W-:Y:S02]  /*24b0*/  ISETP.NE.U32.AND P3, PT, R42, RZ, PT ;  /* 0x000000ff2a00720c */ /* 0x000fe40003f65070 */
[----:B------:R-:W-:-:S04]  /*24c0*/  MOV R44, RZ ;  /* 0x000000ff002c7202 */ /* 0x000fc80000000f00 */
        /* <DEDUP_REMOVED lines=15> */
.L_x_47:
[----:B------:R-:W-:Y:S01]  /*25c0*/  IMAD.MOV.U32 R50, RZ, RZ, R42 ;  /* 0x000000ffff327224 */ /* 0x000fe200078e002a */
[----:B------:R-:W-:Y:S01]  /*25d0*/  MOV R39, 0x2600 ;  /* 0x0000260000277802 */ /* 0x000fe20000000f00 */
[----:B------:R-:W-:-:S07]  /*25e0*/  IMAD.MOV.U32 R51, RZ, RZ, R43 ;  /* 0x000000ffff337224 */ /* 0x000fce00078e002b */
[----:B------:R-:W-:Y:S05]  /*25f0*/  CALL.REL.NOINC `($__internal_0_$__cuda_sm20_rem_u64) ;  /* 0x0000031000b07944 */ /* 0x000fea0003c00000 */
[----:B------:R-:W-:Y:S01]  /*2600*/  IMAD.MOV.U32 R45, RZ, RZ, R34 ;  /* 0x000000ffff2d7224 */ /* 0x000fe200078e0022 */
[----:B------:R-:W-:-:S07]  /*2610*/  MOV R44, R35 ;  /* 0x00000023002c7202 */ /* 0x000fce0000000f00 */
.L_x_46:
[----:B------:R-:W-:Y:S05]  /*2620*/  BSYNC.RECONVERGENT B3 ;  /* 0x0000000000037941 */ /* 0x000fea0003800200 */
.L_x_45:
        /* <DEDUP_REMOVED lines=27> */
.L_x_49:
[----:B------:R-:W-:Y:S01]  /*27e0*/  IMAD.MOV.U32 R50, RZ, RZ, R42 ;  /* 0x000000ffff327224 */ /* 0x000fe200078e002a */
[----:B------:R-:W-:Y:S01]  /*27f0*/  MOV R39, 0x2820 ;  /* 0x0000282000277802 */ /* 0x000fe20000000f00 */
[----:B------:R-:W-:-:S07]  /*2800*/  IMAD.MOV.U32 R51, RZ, RZ, R43 ;  /* 0x000000ffff337224 */ /* 0x000fce00078e002b */
[----:B------:R-:W-:Y:S05]  /*2810*/  CALL.REL.NOINC `($__internal_0_$__cuda_sm20_rem_u64) ;  /* 0x0000031000287944 */ /* 0x000fea0003c00000 */
[----:B------:R-:W-:Y:S01]  /*2820*/  IMAD.MOV.U32 R52, RZ, RZ, R34 ;  /* 0x000000ffff347224 */ /* 0x000fe200078e0022 */
[----:B------:R-:W-:-:S07]  /*2830*/  MOV R53, R35 ;  /* 0x0000002300357202 */ /* 0x000fce0000000f00 */
.L_x_50:
[----:B------:R-:W-:Y:S05]  /*2840*/  BSYNC.RECONVERGENT B3 ;  /* 0x0000000000037941 */ /* 0x000fea0003800200 */
.L_x_48:
[----:B------:R-:W-:Y:S02]  /*2850*/  ISETP.GT.U32.AND P0, PT, R47, 0x1, PT ;  /* 0x000000012f00780c */ /* 0x000fe40003f04070 */
[----:B------:R-:W-:-:S11]  /*2860*/  SHF.R.U32.HI R47, RZ, 0x1, R47 ;  /* 0x00000001ff2f7819 */ /* 0x000fd6000001162f */
[----:B------:R-:W-:Y:S05]  /*2870*/  @P0 BRA `(.L_x_51) ;  /* 0xfffffff800d80947 */ /* 0x000fea000383ffff */
[----:B------:R-:W-:Y:S05]  /*2880*/  BSYNC.RECONVERGENT B2 ;  /* 0x0000000000027941 */ /* 0x000fea0003800200 */
.L_x_44:
        /* <DEDUP_REMOVED lines=8> */
.L_x_55:
        /* <DEDUP_REMOVED lines=15> */
[----:B0-----:R-:W-:-:S05]  /*2a00*/  IADD3 R37, PT, PT, RZ, -R35, RZ ;  /* 0x80000023ff257210 */ /* 0x001fca0007ffe0ff */
        /* <DEDUP_REMOVED lines=8> */
[-C--:B------:R-:W-:Y:S02]  /*2a90*/  @P0 IADD3 R45, PT, PT, R45, -R42.reuse, RZ ;  /* 0x8000002a2d2d0210 */ /* 0x080fe40007ffe0ff */
[----:B------:R-:W-:Y:S01]  /*2aa0*/  @!P3 LOP3.LUT R45, RZ, R42, RZ, 0x33, !PT ;  /* 0x0000002aff2db212 */ /* 0x000fe200078e33ff */
[----:B------:R-:W-:Y:S06]  /*2ab0*/  BRA `(.L_x_54) ;  /* 0x0000000000187947 */ /* 0x000fec0003800000 */
.L_x_53:
[----:B------:R-:W-:Y:S01]  /*2ac0*/  IMAD.MOV.U32 R50, RZ, RZ, R42 ;  /* 0x000000ffff327224 */ /* 0x000fe200078e002a */
[----:B------:R-:W-:Y:S01]  /*2ad0*/  MOV R39, 0x2b00 ;  /* 0x00002b0000277802 */ /* 0x000fe20000000f00 */
[----:B------:R-:W-:-:S07]  /*2ae0*/  IMAD.MOV.U32 R51, RZ, RZ, R43 ;  /* 0x000000ffff337224 */ /* 0x000fce00078e002b */
[----:B------:R-:W-:Y:S05]  /*2af0*/  CALL.REL.NOINC `($__internal_0_$__cuda_sm20_rem_u64) ;  /* 0x0000030c00707944 */ /* 0x000fea0003c00000 */
[----:B------:R-:W-:Y:S01]  /*2b00*/  MOV R45, R34 ;  /* 0x00000022002d7202 */ /* 0x000fe20000000f00 */
[----:B------:R-:W-:-:S07]  /*2b10*/  IMAD.MOV.U32 R44, RZ, RZ, R35 ;  /* 0x000000ffff2c7224 */ /* 0x000fce00078e0023 */
.L_x_54:
[----:B------:R-:W-:Y:S05]  /*2b20*/  BSYNC.RECONVERGENT B2 ;  /* 0x0000000000027941 */ /* 0x000fea0003800200 */
.L_x_52:
[----:B------:R-:W-:-:S04]  /*2b30*/  ISETP.NE.U32.AND P0, PT, R45, R41, PT ;  /* 0x000000292d00720c */ /* 0x000fc80003f05070 */
[----:B------:R-:W-:-:S13]  /*2b40*/  ISETP.NE.AND.EX P0, PT, R44, RZ, PT, P0 ;  /* 0x000000ff2c00720c */ /* 0x000fda0003f05300 */
[----:B------:R-:W-:Y:S05]  /*2b50*/  @!P0 BRA `(.L_x_14) ;  /* 0x0000017c00e08947 */ /* 0x000fea0003800000 */
[----:B------:R-:W-:-:S05]  /*2b60*/  VIADD R46, R46, 0x1 ;  /* 0x000000012e2e7836 */ /* 0x000fca0000000000 */
[----:B------:R-:W-:-:S13]  /*2b70*/  ISETP.NE.AND P0, PT, R46, R40, PT ;  /* 0x000000282e00720c */ /* 0x000fda0003f05270 */
[----:B------:R-:W-:Y:S05]  /*2b80*/  @!P0 BRA `(.L_x_13) ;  /* 0x00000300007c8947 */ /* 0x000fea0003800000 */
[----:B------:R-:W-:Y:S05]  /*2b90*/  BRA `(.L_x_55) ;  /* 0xfffffffc005c7947 */ /* 0x000fea000383ffff */
.L_x_15:
[----:B------:R-:W-:Y:S01]  /*2ba0*/  IADD3 R46, P0, PT, R42, -0x1, RZ ;  /* 0xffffffff2a2e7810 */ /* 0x000fe20007f1e0ff */
[----:B------:R-:W-:Y:S01]  /*2bb0*/  BSSY.RECONVERGENT B2, `(.L_x_56) ;  /* 0x000000b000027945 */ /* 0x000fe20003800200 */
[----:B------:R-:W-:Y:S02]  /*2bc0*/  IMAD.MOV.U32 R34, RZ, RZ, RZ ;  /* 0x000000ffff227224 */ /* 0x000fe400078e00ff */
[----:B------:R-:W-:Y:S02]  /*2bd0*/  IADD3.X R40, PT, PT, R43, -0x1, RZ, P0, !PT ;  /* 0xffffffff2b287810 */ /* 0x000fe400007fe4ff */
[----:B------:R-:W-:-:S03]  /*2be0*/  MOV R41, R46 ;  /* 0x0000002e00297202 */ /* 0x000fc60000000f00 */
[----:B------:R-:W-:-:S07]  /*2bf0*/  IMAD.MOV.U32 R44, RZ, RZ, R40 ;  /* 0x000000ffff2c7224 */ /* 0x000fce00078e0028 */
.L_x_57:
[C---:B------:R-:W-:Y:S01]  /*2c00*/  LOP3.LUT P0, RZ, R41.reuse, 0x2, RZ, 0xc0, !PT ;  /* 0x0000000229ff7812 */ /* 0x040fe2000780c0ff */
[----:B------:R-:W-:Y:S01]  /*2c10*/  IMAD.MOV.U32 R45, RZ, RZ, R34 ;  /* 0x000000ffff2d7224 */ /* 0x000fe200078e0022 */
[--C-:B------:R-:W-:Y:S01]  /*2c20*/  SHF.R.U64 R41, R41, 0x1, R44.reuse ;  /* 0x0000000129297819 */ /* 0x100fe2000000122c */
[----:B------:R-:W-:Y:S01]  /*2c30*/  VIADD R34, R34, 0x1 ;  /* 0x0000000122227836 */ /* 0x000fe20000000000 */
[----:B------:R-:W-:-:S09]  /*2c40*/  SHF.R.U32.HI R44, RZ, 0x1, R44 ;  /* 0x00000001ff2c7819 */ /* 0x000fd2000001162c */
[----:B------:R-:W-:Y:S05]  /*2c50*/  @!P0 BRA `(.L_x_57) ;  /* 0xfffffffc00e88947 */ /* 0x000fea000383ffff */
[----:B------:R-:W-:Y:S05]  /*2c60*/  BSYNC.RECONVERGENT B2 ;  /* 0x0000000000027941 */ /* 0x000fea0003800200 */
.L_x_56:
[----:B------:R-:W-:-:S07]  /*2c70*/  HFMA2 R55, -RZ, RZ, 0, 0 ;  /* 0x00000000ff377431 */ /* 0x000fce00000001ff */
.L_x_672:
[----:B------:R-:W-:Y:S01]  /*2c80*/  UMOV UR4, 0x18 ;  /* 0x0000001800047882 */ /* 0x000fe20000000000 */
[----:B------:R-:W-:Y:S01]  /*2c90*/  BSSY.RELIABLE B2, `(.L_x_58) ;  /* 0x00017e1000027945 */ /* 0x000fe20003800100 */
[----:B------:R-:W-:-:S06]  /*2ca0*/  LEA R58, R55, UR4, 0x3 ;  /* 0x00000004373a7c11 */ /* 0x000fcc000f8e18ff */
[----:B------:R-:W0:Y:S02]  /*2cb0*/  LDC.64 R58, c[0x3][R58] ;  /* 0x00c000003a3a7b82 */ /* 0x000e240000000a00 */
[----:B0-----:R-:W-:-:S04]  /*2cc0*/  ISETP.GE.U32.AND P0, PT, R58, R42, PT ;  /* 0x0000002a3a00720c */ /* 0x001fc80003f06070 */
[----:B------:R-:W-:-:S13]  /*2cd0*/  ISETP.GE.U32.AND.EX P0, PT, R59, R43, PT, P0 ;  /* 0x0000002b3b00720c */ /* 0x000fda0003f06100 */
[----:B------:R-:W-:Y:S05]  /*2ce0*/  @P0 BRA `(.L_x_59) ;  /* 0x0000017c006c0947 */ /* 0x000fea0003800000 */
[----:B------:R-:W-:Y:S01]  /*2cf0*/  BSSY.RECONVERGENT B3, `(.L_x_60) ;  /* 0x0000fe0000037945 */ /* 0x000fe20003800200 */
[----:B------:R-:W-:Y:S01]  /*2d00*/  IMAD.MOV.U32 R48, RZ, RZ, 0x1 ;  /* 0x00000001ff307424 */ /* 0x000fe200078e00ff */
[----:B------:R-:W-:Y:S01]  /*2d10*/  MOV R52, R44 ;  /* 0x0000002c00347202 */ /* 0x000fe20000000f00 */
[----:B------:R-:W-:Y:S02]  /*2d20*/  IMAD.MOV.U32 R47, RZ, RZ, RZ ;  /* 0x000000ffff2f7224 */ /* 0x000fe400078e00ff */
[----:B------:R-:W-:-:S07]  /*2d30*/  IMAD.MOV.U32 R53, RZ, RZ, R41 ;  /* 0x000000ffff357224 */ /* 0x000fce00078e0029 */
.L_x_467:
[----:B------:R-:W-:Y:S01]  /*2d40*/  LOP3.LUT R34, R53, 0x1, RZ, 0xc0, !PT ;  /* 0x0000000135227812 */ /* 0x000fe200078ec0ff */
[----:B------:R-:W-:Y:S03]  /*2d50*/  BSSY.RECONVERGENT B5, `(.L_x_61) ;  /* 0x00007eb000057945 */ /* 0x000fe60003800200 */
[----:B------:R-:W-:-:S04]  /*2d60*/  ISETP.NE.U32.AND P0, PT, R34, 0x1, PT ;  /* 0x000000012200780c */ /* 0x000fc80003f05070 */
[----:B------:R-:W-:-:S13]  /*2d70*/  ISETP.NE.U32.AND.EX P0, PT, RZ, RZ, PT, P0 ;  /* 0x000000ffff00720c */ /* 0x000fda0003f05100 */
[----:B------:R-:W-:Y:S05]  /*2d80*/  @P0 BRA `(.L_x_62) ;  /* 0x0000007c009c0947 */ /* 0x000fea0003800000 */
[----:B------:R-:W-:Y:S01]  /*2d90*/  IMAD.WIDE.U32 R34, R47, R58, RZ ;  /* 0x0000003a2f227225 */ /* 0x000fe200078e00ff */
[----:B------:R-:W-:Y:S03]  /*2da0*/  BSSY.RECONVERGENT B4, `(.L_x_63) ;  /* 0x00007c9000047945 */ /* 0x000fe60003800200 */
[----:B------:R-:W-:-:S04]  /*2db0*/  IMAD.WIDE.U32 R34, P0, R59, R48, R34 ;  /* 0x000000303b227225 */ /* 0x000fc80007800022 */
[----:B------:R-:W-:-:S04]  /*2dc0*/  IMAD.WIDE.U32 R48, R48, R58, RZ ;  /* 0x0000003a30307225 */ /* 0x000fc800078e00ff */
[----:B------:R-:W-:Y:S01]  /*2dd0*/  IMAD.X R61, RZ, RZ, RZ, P0 ;  /* 0x000000ffff3d7224 */ /* 0x000fe200000e06ff */
[----:B------:R-:W-:Y:S01]  /*2de0*/  IADD3 R49, P0, PT, R49, R34, RZ ;  /* 0x0000002231317210 */ /* 0x000fe20007f1e0ff */
[----:B------:R-:W-:Y:S02]  /*2df0*/  IMAD.MOV.U32 R60, RZ, RZ, R35 ;  /* 0x000000ffff3c7224 */ /* 0x000fe400078e0023 */
[----:B------:R-:W-:Y:S02]  /*2e00*/  IMAD.MOV.U32 R38, RZ, RZ, R48 ;  /* 0x000000ffff267224 */ /* 0x000fe400078e0030 */
[----:B------:R-:W-:-:S03]  /*2e10*/  IMAD.WIDE.U32.X R60, R59, R47, R60, P0 ;  /* 0x0000002f3b3c7225 */ /* 0x000fc600000e043c */
[----:B------:R-:W-:-:S04]  /*2e20*/  ISETP.NE.U32.AND P0, PT, R60, RZ, PT ;  /* 0x000000ff3c00720c */ /* 0x000fc80003f05070 */
[----:B------:R-:W-:-:S13]  /*2e30*/  ISETP.NE.AND.EX P0, PT, R61, RZ, PT, P0 ;  /* 0x000000ff3d00720c */ /* 0x000fda0003f05300 */
[----:B------:R-:W-:Y:S05]  /*2e40*/  @!P0 BRA `(.L_x_64) ;  /* 0x0000007800f88947 */ /* 0x000fea0003800000 */
[----:B------:R-:W-:Y:S01]  /*2e50*/  LOP3.LUT R34, R49, R43, RZ, 0xfc, !PT ;  /* 0x0000002b31227212 */ /* 0x000fe200078efcff */
[----:B------:R-:W-:Y:S03]  /*2e60*/  BSSY.RECONVERGENT B6, `(.L_x_65) ;  /* 0x000001c000067945 */ /* 0x000fe60003800200 */
        /* <DEDUP_REMOVED lines=21> */
.L_x_66:
[----:B------:R-:W-:Y:S01]  /*2fc0*/  IMAD.MOV.U32 R50, RZ, RZ, R42 ;  /* 0x000000ffff327224 */ /* 0x000fe200078e002a */
[----:B------:R-:W-:Y:S02]  /*2fd0*/  MOV R51, R43 ;  /* 0x0000002b00337202 */ /* 0x000fe40000000f00 */
[----:B------:R-:W-:-:S07]  /*2fe0*/  MOV R39, 0x3000 ;  /* 0x0000300000277802 */ /* 0x000fce0000000f00 */
[----:B------:R-:W-:Y:S05]  /*2ff0*/  CALL.REL.NOINC `($__internal_0_$__cuda_sm20_rem_u64) ;  /* 0x0000030800307944 */ /* 0x000fea0003c00000 */
[----:B------:R-:W-:Y:S02]  /*3000*/  IMAD.MOV.U32 R62, RZ, RZ, R34 ;  /* 0x000000ffff3e7224 */ /* 0x000fe400078e0022 */
[----:B------:R-:W-:-:S07]  /*3010*/  IMAD.MOV.U32 R63, RZ, RZ, R35 ;  /* 0x000000ffff3f7224 */ /* 0x000fce00078e0023 */
.L_x_67:
[----:B------:R-:W-:Y:S05]  /*3020*/  BSYNC.RECONVERGENT B6 ;  /* 0x0000000000067941 */ /* 0x000fea0003800200 */
.L_x_65:
[----:B------:R-:W-:Y:S01]  /*3030*/  LOP3.LUT R34, R61, R43, RZ, 0xfc, !PT ;  /* 0x0000002b3d227212 */ /* 0x000fe200078efcff */
[----:B------:R-:W-:Y:S03]  /*3040*/  BSSY.RECONVERGENT B6, `(.L_x_68) ;  /* 0x000001c000067945 */ /* 0x000fe60003800200 */
[----:B------:R-:W-:-:S13]  /*3050*/  ISETP.NE.U32.AND P0, PT, R34, RZ, PT ;  /* 0x000000ff2200720c */ /* 0x000fda0003f05070 */
[----:B------:R-:W-:Y:S05]  /*3060*/  @P0 BRA `(.L_x_69) ;  /* 0x00000000004c0947 */ /* 0x000fea0003800000 */
[----:B------:R-:W0:Y:S01]  /*3070*/  I2F.U32.RP R36, R42 ;  /* 0x0000002a00247306 */ /* 0x000e220000209000 */
[----:B------:R-:W-:Y:S01]  /*3080*/  IMAD.MOV.U32 R34, RZ, RZ, RZ ;  /* 0x000000ffff227224 */ /* 0x000fe200078e00ff */
[----:B------:R-:W-:-:S06]  /*3090*/  ISETP.NE.U32.AND P3, PT, R42, RZ, PT ;  /* 0x000000ff2a00720c */ /* 0x000fcc0003f65070 */
        /* <DEDUP_REMOVED lines=8> */
[----:B------:R-:W-:Y:S02]  /*3120*/  IMAD R34, R42, R35, R60 ;  /* 0x000000232a227224 */ /* 0x000fe400078e023c */
[----:B------:R-:W-:-:S03]  /*3130*/  IMAD.MOV.U32 R35, RZ, RZ, RZ ;  /* 0x000000ffff237224 */ /* 0x000fc600078e00ff */
[----:B------:R-:W-:-:S13]  /*3140*/  ISETP.GE.U32.AND P0, PT, R34, R42, PT ;  /* 0x0000002a2200720c */ /* 0x000fda0003f06070 */
[----:B------:R-:W-:-:S05]  /*3150*/  @P0 IMAD.IADD R34, R34, 0x1, -R42 ;  /* 0x0000000122220824 */ /* 0x000fca00078e0a2a */
[----:B------:R-:W-:-:S13]  /*3160*/  ISETP.GE.U32.AND P0, PT, R34, R42, PT ;  /* 0x0000002a2200720c */ /* 0x000fda0003f06070 */
[-C--:B------:R-:W-:Y:S02]  /*3170*/  @P0 IADD3 R34, PT, PT, R34, -R42.reuse, RZ ;  /* 0x8000002a22220210 */ /* 0x080fe40007ffe0ff */
[----:B------:R-:W-:Y:S01]  /*3180*/  @!P3 LOP3.LUT R34, RZ, R42, RZ, 0x33, !PT ;  /* 0x0000002aff22b212 */ /* 0x000fe200078e33ff */
[----:B------:R-:W-:Y:S06]  /*3190*/  BRA `(.L_x_70) ;  /* 0x0000000000187947 */ /* 0x000fec0003800000 */
.L_x_69:
[----:B------:R-:W-:Y:S01]  /*31a0*/  IMAD.MOV.U32 R38, RZ, RZ, R60 ;  /* 0x000000ffff267224 */ /* 0x000fe200078e003c */
[----:B------:R-:W-:Y:S01]  /*31b0*/  MOV R50, R42 ;  /* 0x0000002a00327202 */ /* 0x000fe20000000f00 */
[----:B------:R-:W-:Y:S01]  /*31c0*/  IMAD.MOV.U32 R49, RZ, RZ, R61 ;  /* 0x000000ffff317224 */ /* 0x000fe200078e003d */
[----:B------:R-:W-:Y:S01]  /*31d0*/  MOV R39, 0x3200 ;  /* 0x0000320000277802 */ /* 0x000fe20000000f00 */
[----:B------:R-:W-:-:S07]  /*31e0*/  IMAD.MOV.U32 R51, RZ, RZ, R43 ;  /* 0x000000ffff337224 */ /* 0x000fce00078e002b */
[----:B------:R-:W-:Y:S05]  /*31f0*/  CALL.REL.NOINC `($__internal_0_$__cuda_sm20_rem_u64) ;  /* 0x0000030400b07944 */ /* 0x000fea0003c00000 */
.L_x_70:
[----:B------:R-:W-:Y:S05]  /*3200*/  BSYNC.RECONVERGENT B6 ;  /* 0x0000000000067941 */ /* 0x000fea0003800200 */
.L_x_68:
[C---:B------:R-:W-:Y:S01]  /*3210*/  SHF.L.U64.HI R49, R34.reuse, 0x1, R35 ;  /* 0x0000000122317819 */ /* 0x040fe20000010223 */
[----:B------:R-:W-:Y:S01]  /*3220*/  BSSY.RECONVERGENT B6, `(.L_x_71) ;  /* 0x000001c000067945 */ /* 0x000fe20003800200 */
[----:B------:R-:W-:Y:S02]  /*3230*/  IMAD.SHL.U32 R38, R34, 0x2, RZ ;  /* 0x0000000222267824 */ /* 0x000fe400078e00ff */
[----:B------:R-:W-:-:S04]  /*3240*/  LOP3.LUT R35, R49, R43, RZ, 0xfc, !PT ;  /* 0x0000002b31237212 */ /* 0x000fc800078efcff */
        /* <DEDUP_REMOVED lines=21> */
.L_x_72:
[----:B------:R-:W-:Y:S01]  /*33a0*/  IMAD.MOV.U32 R50, RZ, RZ, R42 ;  /* 0x000000ffff327224 */ /* 0x000fe200078e002a */
[----:B------:R-:W-:Y:S01]  /*33b0*/  MOV R39, 0x33e0 ;  /* 0x000033e000277802 */ /* 0x000fe20000000f00 */
[----:B------:R-:W-:-:S07]  /*33c0*/  IMAD.MOV.U32 R51, RZ, RZ, R43 ;  /* 0x000000ffff337224 */ /* 0x000fce00078e002b */
[----:B------:R-:W-:Y:S05]  /*33d0*/  CALL.REL.NOINC `($__internal_0_$__cuda_sm20_rem_u64) ;  /* 0x0000030400387944 */ /* 0x000fea0003c00000 */
.L_x_73:
[----:B------:R-:W-:Y:S05]  /*33e0*/  BSYNC.RECONVERGENT B6 ;  /* 0x0000000000067941 */ /* 0x000fea0003800200 */
.L_x_71:
[C---:B------:R-:W-:Y:S01]  /*33f0*/  SHF.L.U64.HI R49, R34.reuse, 0x1, R35 ;  /* 0x0000000122317819 */ /* 0x040fe20000010223 */
[----:B------:R-:W-:Y:S01]  /*3400*/  BSSY.RECONVERGENT B6, `(.L_x_74) ;  /* 0x000001c000067945 */ /* 0x000fe20003800200 */
[----:B------:R-:W-:Y:S02]  /*3410*/  SHF.L.U32 R38, R34, 0x1, RZ ;  /* 0x0000000122267819 */ /* 0x000fe400000006ff */
        /* <DEDUP_REMOVED lines=14> */
[----:B------:R-:W-:Y:S02]  /*3500*/  IMAD R34, R42, R35, R38 ;  /* 0x000000232a227224 */ /* 0x000fe400078e0226 */
[----:B------:R-:W-:-:S03]  /*3510*/  IMAD.MOV.U32 R35, RZ, RZ, RZ ;  /* 0x000000ffff237224 */ /* 0x000fc600078e00ff */
[----:B------:R-:W-:-:S13]  /*3520*/  ISETP.GE.U32.AND P0, PT, R34, R42, PT ;  /* 0x0000002a2200720c */ /* 0x000fda0003f06070 */
[----:B------:R-:W-:-:S05]  /*3530*/  @P0 IMAD.IADD R34, R34, 0x1, -R42 ;  /* 0x0000000122220824 */ /* 0x000fca00078e0a2a */
[----:B------:R-:W-:-:S13]  /*3540*/  ISETP.GE.U32.AND P0, PT, R34, R42, PT ;  /* 0x0000002a2200720c */ /* 0x000fda0003f06070 */
[----:B------:R-:W-:Y:S01]  /*3550*/  @P0 IMAD.IADD R34, R34, 0x1, -R42 ;  /* 0x0000000122220824 */ /* 0x000fe200078e0a2a */
[----:B------:R-:W-:Y:S01]  /*3560*/  @!P3 LOP3.LUT R34, RZ, R42, RZ, 0x33, !PT ;  /* 0x0000002aff22b212 */ /* 0x000fe200078e33ff */
[----:B------:R-:W-:Y:S06]  /*3570*/  BRA `(.L_x_76) ;  /* 0x0000000000107947 */ /* 0x000fec0003800000 */
.L_x_75:
[----:B------:R-:W-:Y:S01]  /*3580*/  MOV R50, R42 ;  /* 0x0000002a00327202 */ /* 0x000fe20000000f00 */
[----:B------:R-:W-:Y:S01]  /*3590*/  IMAD.MOV.U32 R51, RZ, RZ, R43 ;  /* 0x000000ffff337224 */ /* 0x000fe200078e002b */
[----:B------:R-:W-:-:S07]  /*35a0*/  MOV R39, 0x35c0 ;  /* 0x000035c000277802 */ /* 0x000fce0000000f00 */
[----:B------:R-:W-:Y:S05]  /*35b0*/  CALL.REL.NOINC `($__internal_0_$__cuda_sm20_rem_u64) ;  /* 0x0000030000c07944 */ /* 0x000fea0003c00000 */
.L_x_76:
[----:B------:R-:W-:Y:S05]  /*35c0*/  BSYNC.RECONVERGENT B6 ;  /* 0x0000000000067941 */ /* 0x000fea0003800200 */
.L_x_74:
        /* <DEDUP_REMOVED lines=25> */
.L_x_78:
[----:B------:R-:W-:Y:S01]  /*3760*/  IMAD.MOV.U32 R50, RZ, RZ, R42 ;  /* 0x000000ffff327224 */ /* 0x000fe200078e002a */
[----:B------:R-:W-:Y:S01]  /*3770*/  MOV R39, 0x37a0 ;  /* 0x000037a000277802 */ /* 0x000fe20000000f00 */
[----:B------:R-:W-:-:S07]  /*3780*/  IMAD.MOV.U32 R51, RZ, RZ, R43 ;  /* 0x000000ffff337224 */ /* 0x000fce00078e002b */
[----:B------:R-:W-:Y:S05]  /*3790*/  CALL.REL.NOINC `($__internal_0_$__cuda_sm20_rem_u64) ;  /* 0x0000030000487944 */ /* 0x000fea0003c00000 */
.L_x_79:
[----:B------:R-:W-:Y:S05]  /*37a0*/  BSYNC.RECONVERGENT B6 ;  /* 0x0000000000067941 */ /* 0x000fea0003800200 */
.L_x_77:
        /* <DEDUP_REMOVED lines=25> */
.L_x_81:
[----:B------:R-:W-:Y:S01]  /*3940*/  MOV R50, R42 ;  /* 0x0000002a00327202 */ /* 0x000fe20000000f00 */
[----:B------:R-:W-:Y:S01]  /*3950*/  IMAD.MOV.U32 R51, RZ, RZ, R43 ;  /* 0x000000ffff337224 */ /* 0x000fe200078e002b */
[----:B------:R-:W-:-:S07]  /*3960*/  MOV R39, 0x3980 ;  /* 0x0000398000277802 */ /* 0x000fce0000000f00 */
[----:B------:R-:W-:Y:S05]  /*3970*/  CALL.REL.NOINC `($__internal_0_$__cuda_sm20_rem_u64) ;  /* 0x000002fc00d07944 */ /* 0x000fea0003c00000 */
.L_x_82:
[----:B------:R-:W-:Y:S05]  /*3980*/  BSYNC.RECONVERGENT B6 ;  /* 0x0000000000067941 */ /* 0x000fea0003800200 */
.L_x_80:
        /* <DEDUP_REMOVED lines=25> */
.L_x_84:
[----:B------:R-:W-:Y:S01]  /*3b20*/  IMAD.MOV.U32 R50, RZ, RZ, R42 ;  /* 0x000000ffff327224 */ /* 0x000fe200078e002a */
[----:B------:R-:W-:Y:S01]  /*3b30*/  MOV R39, 0x3b60 ;  /* 0x00003b6000277802 */ /* 0x000fe20000000f00 */
[----:B------:R-:W-:-:S07]  /*3b40*/  IMAD.MOV.U32 R51, RZ, RZ, R43 ;  /* 0x000000ffff337224 */ /* 0x000fce00078e002b */
[----:B------:R-:W-:Y:S05]  /*3b50*/  CALL.REL.NOINC `($__internal_0_$__cuda_sm20_rem_u64) ;  /* 0x000002fc00587944 */ /* 0x000fea0003c00000 */
.L_x_85:
[----:B------:R-:W-:Y:S05]  /*3b60*/  BSYNC.RECONVERGENT B6 ;  /* 0x0000000000067941 */ /* 0x000fea0003800200 */
.L_x_83:
        /* <DEDUP_REMOVED lines=25> */
.L_x_87:
[----:B------:R-:W-:Y:S01]  /*3d00*/  MOV R50, R42 ;  /* 0x0000002a00327202 */ /* 0x000fe20000000f00 */
[----:B------:R-:W-:Y:S01]  /*3d10*/  IMAD.MOV.U32 R51, RZ, RZ, R43 ;  /* 0x000000ffff337224 */ /* 0x000fe200078e002b */
[----:B------:R-:W-:-:S07]  /*3d20*/  MOV R39, 0x3d40 ;  /* 0x00003d4000277802 */ /* 0x000fce0000000f00 */
[----:B------:R-:W-:Y:S05]  /*3d30*/  CALL.REL.NOINC `($__internal_0_$__cuda_sm20_rem_u64) ;  /* 0x000002f800e07944 */ /* 0x000fea0003c00000 */
.L_x_88:
[----:B------:R-:W-:Y:S05]  /*3d40*/  BSYNC.RECONVERGENT B6 ;  /* 0x0000000000067941 */ /* 0x000fea0003800200 */
.L_x_86:
        /* <DEDUP_REMOVED lines=25> */
.L_x_90:
[----:B------:R-:W-:Y:S01]  /*3ee0*/  IMAD.MOV.U32 R50, RZ, RZ, R42 ;  /* 0x000000ffff327224 */ /* 0x000fe200078e002a */
[----:B------:R-:W-:Y:S01]  /*3ef0*/  MOV R39, 0x3f20 ;  /* 0x00003f2000277802 */ /* 0x000fe20000000f00 */
[----:B------:R-:W-:-:S07]  /*3f00*/  IMAD.MOV.U32 R51, RZ, RZ, R43 ;  /* 0x000000ffff337224 */ /* 0x000fce00078e002b */
[----:B------:R-:W-:Y:S05]  /*3f10*/  CALL.REL.NOINC `($__internal_0_$__cuda_sm20_rem_u64) ;  /* 0x000002f800687944 */ /* 0x000fea0003c00000 */
.L_x_91:
[----:B------:R-:W-:Y:S05]  /*3f20*/  BSYNC.RECONVERGENT B6 ;  /* 0x0000000000067941 */ /* 0x000fea0003800200 */
.L_x_89:
        /* <DEDUP_REMOVED lines=25> */
.L_x_93:
[----:B------:R-:W-:Y:S01]  /*40c0*/  MOV R50, R42 ;  /* 0x0000002a00327202 */ /* 0x000fe20000000f00 */
[----:B------:R-:W-:Y:S01]  /*40d0*/  IMAD.MOV.U32 R51, RZ, RZ, R43 ;  /* 0x000000ffff337224 */ /* 0x000fe200078e002b */
[----:B------:R-:W-:-:S07]  /*40e0*/  MOV R39, 0x4100 ;  /* 0x0000410000277802 */ /* 0x000fce0000000f00 */
[----:B------:R-:W-:Y:S05]  /*40f0*/  CALL.REL.NOINC `($__internal_0_$__cuda_sm20_rem_u64) ;  /* 0x000002f400f07944 */ /* 0x000fea0003c00000 */
.L_x_94:
[----:B------:R-:W-:Y:S05]  /*4100*/  BSYNC.RECONVERGENT B6 ;  /* 0x0000000000067941 */ /* 0x000fea0003800200 */
.L_x_92:
        /* <DEDUP_REMOVED lines=25> */
.L_x_96:
[----:B------:R-:W-:Y:S01]  /*42a0*/  IMAD.MOV.U32 R50, RZ, RZ, R42 ;  /* 0x000000ffff327224 */ /* 0x000fe200078e002a */
[----:B------:R-:W-:Y:S01]  /*42b0*/  MOV R39, 0x42e0 ;  /* 0x000042e000277802 */ /* 0x000fe20000000f00 */
[----:B------:R-:W-:-:S07]  /*42c0*/  IMAD.MOV.U32 R51, RZ, RZ, R43 ;  /* 0x000000ffff337224 */ /* 0x000fce00078e002b */
[----:B------:R-:W-:Y:S05]  /*42d0*/  CALL.REL.NOINC `($__internal_0_$__cuda_sm20_rem_u64) ;  /* 0x000002f400787944 */ /* 0x000fea0003c00000 */
.L_x_97:
[----:B------:R-:W-:Y:S05]  /*42e0*/  BSYNC.RECONVERGENT B6 ;  /* 0x0000000000067941 */ /* 0x000fea0003800200 */
.L_x_95:
        /* <DEDUP_REMOVED lines=25> */
.L_x_99:
[----:B------:R-:W-:Y:S01]  /*4480*/  MOV R50, R42 ;  /* 0x0000002a00327202 */ /* 0x000fe20000000f00 */
[----:B------:R-:W-:Y:S01]  /*4490*/  IMAD.MOV.U32 R51, RZ, RZ, R43 ;  /* 0x000000ffff337224 */ /* 0x000fe200078e002b */
[----:B------:R-:W-:-:S07]  /*44a0*/  MOV R39, 0x44c0 ;  /* 0x000044c000277802 */ /* 0x000fce0000000f00 */
[----:B------:R-:W-:Y:S05]  /*44b0*/  CALL.REL.NOINC `($__internal_0_$__cuda_sm20_rem_u64) ;  /* 0x000002f400007944 */ /* 0x000fea0003c00000 */
.L_x_100:
[----:B------:R-:W-:Y:S05]  /*44c0*/  BSYNC.RECONVERGENT B6 ;  /* 0x0000000000067941 */ /* 0x000fea0003800200 */
.L_x_98:
        /* <DEDUP_REMOVED lines=25> */
.L_x_102:
[----:B------:R-:W-:Y:S01]  /*4660*/  IMAD.MOV.U32 R50, RZ, RZ, R42 ;  /* 0x000000ffff327224 */ /* 0x000fe200078e002a */
[----:B------:R-:W-:Y:S01]  /*4670*/  MOV R39, 0x46a0 ;  /* 0x000046a000277802 */ /* 0x000fe20000000f00 */
[----:B------:R-:W-:-:S07]  /*4680*/  IMAD.MOV.U32 R51, RZ, RZ, R43 ;  /* 0x000000ffff337224 */ /* 0x000fce00078e002b */
[----:B------:R-:W-:Y:S05]  /*4690*/  CALL.REL.NOINC `($__internal_0_$__cuda_sm20_rem_u64) ;  /* 0x000002f000887944 */ /* 0x000fea0003c00000 */
.L_x_103:
[----:B------:R-:W-:Y:S05]  /*46a0*/  BSYNC.RECONVERGENT B6 ;  /* 0x0000000000067941 */ /* 0x000fea0003800200 */
.L_x_101:
        /* <DEDUP_REMOVED lines=25> */
.L_x_105:
[----:B------:R-:W-:Y:S01]  /*4840*/  MOV R50, R42 ;  /* 0x0000002a00327202 */ /* 0x000fe20000000f00 */
[----:B------:R-:W-:Y:S01]  /*4850*/  IMAD.MOV.U32 R51, RZ, RZ, R43 ;  /* 0x000000ffff337224 */ /* 0x000fe200078e002b */
[----:B------:R-:W-:-:S07]  /*4860*/  MOV R39, 0x4880 ;  /* 0x0000488000277802 */ /* 0x000fce0000000f00 */
[----:B------:R-:W-:Y:S05]  /*4870*/  CALL.REL.NOINC `($__internal_0_$__cuda_sm20_rem_u64) ;  /* 0x000002f000107944 */ /* 0x000fea0003c00000 */
.L_x_106:
[----:B------:R-:W-:Y:S05]  /*4880*/  BSYNC.RECONVERGENT B6 ;  /* 0x0000000000067941 */ /* 0x000fea0003800200 */
.L_x_104:
        /* <DEDUP_REMOVED lines=25> */
.L_x_108:
[----:B------:R-:W-:Y:S01]  /*4a20*/  IMAD.MOV.U32 R50, RZ, RZ, R42 ;  /* 0x000000ffff327224 */ /* 0x000fe200078e002a */
[----:B------:R-:W-:Y:S01]  /*4a30*/  MOV R39, 0x4a60 ;  /* 0x00004a6000277802 */ /* 0x000fe20000000f00 */
[----:B------:R-:W-:-:S07]  /*4a40*/  IMAD.MOV.U32 R51, RZ, RZ, R43 ;  /* 0x000000ffff337224 */ /* 0x000fce00078e002b */
[----:B------:R-:W-:Y:S05]  /*4a50*/  CALL.REL.NOINC `($__internal_0_$__cuda_sm20_rem_u64) ;  /* 0x000002ec00987944 */ /* 0x000fea0003c00000 */
.L_x_109:
[----:B------:R-:W-:Y:S05]  /*4a60*/  BSYNC.RECONVERGENT B6 ;  /* 0x0000000000067941 */ /* 0x000fea0003800200 */
.L_x_107:
        /* <DEDUP_REMOVED lines=25> */
.L_x_111:
[----:B------:R-:W-:Y:S01]  /*4c00*/  MOV R50, R42 ;  /* 0x0000002a00327202 */ /* 0x000fe20000000f00 */
[----:B------:R-:W-:Y:S01]  /*4c10*/  IMAD.MOV.U32 R51, RZ, RZ, R43 ;  /* 0x000000ffff337224 */ /* 0x000fe200078e002b */
[----:B------:R-:W-:-:S07]  /*4c20*/  MOV R39, 0x4c40 ;  /* 0x00004c4000277802 */ /* 0x000fce0000000f00 */
[----:B------:R-:W-:Y:S05]  /*4c30*/  CALL.REL.NOINC `($__internal_0_$__cuda_sm20_rem_u64) ;  /* 0x000002ec00207944 */ /* 0x000fea0003c00000 */
.L_x_112:
[----:B------:R-:W-:Y:S05]  /*4c40*/  BSYNC.RECONVERGENT B6 ;  /* 0x0000000000067941 */ /* 0x000fea0003800200 */
.L_x_110:
        /* <DEDUP_REMOVED lines=25> */
.L_x_114:
[----:B------:R-:W-:Y:S01]  /*4de0*/  IMAD.MOV.U32 R50, RZ, RZ, R42 ;  /* 0x000000ffff327224 */ /* 0x000fe200078e002a */
[----:B------:R-:W-:Y:S01]  /*4df0*/  MOV R39, 0x4e20 ;  /* 0x00004e2000277802 */ /* 0x000fe20000000f00 */
[----:B------:R-:W-:-:S07]  /*4e00*/  IMAD.MOV.U32 R51, RZ, RZ, R43 ;  /* 0x000000ffff337224 */ /* 0x000fce00078e002b */
[----:B------:R-:W-:Y:S05]  /*4e10*/  CALL.REL.NOINC `($__internal_0_$__cuda_sm20_rem_u64) ;  /* 0x000002e800a87944 */ /* 0x000fea0003c00000 */
.L_x_115:
[----:B------:R-:W-:Y:S05]  /*4e20*/  BSYNC.RECONVERGENT B6 ;  /* 0x0000000000067941 */ /* 0x000fea0003800200 */
.L_x_113:
        /* <DEDUP_REMOVED lines=25> */
.L_x_117:
[----:B------:R-:W-:Y:S01]  /*4fc0*/  MOV R50, R42 ;  /* 0x0000002a00327202 */ /* 0x000fe20000000f00 */
[----:B------:R-:W-:Y:S01]  /*4fd0*/  IMAD.MOV.U32 R51, RZ, RZ, R43 ;  /* 0x000000ffff337224 */ /* 0x000fe200078e002b */
[----:B------:R-:W-:-:S07]  /*4fe0*/  MOV R39, 0x5000 ;  /* 0x0000500000277802 */ /* 0x000fce0000000f00 */
[----:B------:R-:W-:Y:S05]  /*4ff0*/  CALL.REL.NOINC `($__internal_0_$__cuda_sm20_rem_u64) ;  /* 0x000002e800307944 */ /* 0x000fea0003c00000 */
.L_x_118:
[----:B------:R-:W-:Y:S05]  /*5000*/  BSYNC.RECONVERGENT B6 ;  /* 0x0000000000067941 */ /* 0x000fea0003800200 */
.L_x_116:
        /* <DEDUP_REMOVED lines=25> */
.L_x_120:
[----:B------:R-:W-:Y:S01]  /*51a0*/  IMAD.MOV.U32 R50, RZ, RZ, R42 ;  /* 0x000000ffff327224 */ /* 0x000fe200078e002a */
[----:B------:R-:W-:Y:S01]  /*51b0*/  MOV R39, 0x51e0 ;  /* 0x000051e000277802 */ /* 0x000fe20000000f00 */
[----:B------:R-:W-:-:S07]  /*51c0*/  IMAD.MOV.U32 R51, RZ, RZ, R43 ;  /* 0x000000ffff337224 */ /* 0x000fce00078e002b */
[----:B------:R-:W-:Y:S05]  /*51d0*/  CALL.REL.NOINC `($__internal_0_$__cuda_sm20_rem_u64) ;  /* 0x000002e400b87944 */ /* 0x000fea0003c00000 */
.L_x_121:
[----:B------:R-:W-:Y:S05]  /*51e0*/  BSYNC.RECONVERGENT B6 ;  /* 0x0000000000067941 */ /* 0x000fea0003800200 */
.L_x_119:
        /* <DEDUP_REMOVED lines=25> */
.L_x_123:
[----:B------:R-:W-:Y:S01]  /*5380*/  MOV R50, R42 ;  /* 0x0000002a00327202 */ /* 0x000fe20000000f00 */
[----:B------:R-:W-:Y:S01]  /*5390*/  IMAD.MOV.U32 R51, RZ, RZ, R43 ;  /* 0x000000ffff337224 */ /* 0x000fe200078e002b */
[----:B------:R-:W-:-:S07]  /*53a0*/  MOV R39, 0x53c0 ;  /* 0x000053c000277802 */ /* 0x000fce0000000f00 */
[----:B------:R-:W-:Y:S05]  /*53b0*/  CALL.REL.NOINC `($__internal_0_$__cuda_sm20_rem_u64) ;  /* 0x000002e400407944 */ /* 0x000fea0003c00000 */
.L_x_124:
[----:B------:R-:W-:Y:S05]  /*53c0*/  BSYNC.RECONVERGENT B6 ;  /* 0x0000000000067941 */ /* 0x000fea0003800200 */
.L_x_122:
        /* <DEDUP_REMOVED lines=25> */
.L_x_126:
[----:B------:R-:W-:Y:S01]  /*5560*/  IMAD.MOV.U32 R50, RZ, RZ, R42 ;  /* 0x000000ffff327224 */ /* 0x000fe200078e002a */
[----:B------:R-:W-:Y:S01]  /*5570*/  MOV R39, 0x55a0 ;  /* 0x000055a000277802 */ /* 0x000fe20000000f00 */
[----:B------:R-:W-:-:S07]  /*5580*/  IMAD.MOV.U32 R51, RZ, RZ, R43 ;  /* 0x000000ffff337224 */ /* 0x000fce00078e002b */
[----:B------:R-:W-:Y:S05]  /*5590*/  CALL.REL.NOINC `($__internal_0_$__cuda_sm20_rem_u64) ;  /* 0x000002e000c87944 */ /* 0x000fea0003c00000 */
.L_x_127:
[----:B------:R-:W-:Y:S05]  /*55a0*/  BSYNC.RECONVERGENT B6 ;  /* 0x0000000000067941 */ /* 0x000fea0003800200 */
.L_x_125:
        /* <DEDUP_REMOVED lines=25> */
.L_x_129:
[----:B------:R-:W-:Y:S01]  /*5740*/  MOV R50, R42 ;  /* 0x0000002a00327202 */ /* 0x000fe20000000f00 */
[----:B------:R-:W-:Y:S01]  /*5750*/  IMAD.MOV.U32 R51, RZ, RZ, R43 ;  /* 0x000000ffff337224 */ /* 0x000fe200078e002b */
[----:B------:R-:W-:-:S07]  /*5760*/  MOV R39, 0x5780 ;  /* 0x0000578000277802 */ /* 0x000fce0000000f00 */
[----:B------:R-:W-:Y:S05]  /*5770*/  CALL.REL.NOINC `($__internal_0_$__cuda_sm20_rem_u64) ;  /* 0x000002e000507944 */ /* 0x000fea0003c00000 */
.L_x_130:
[----:B------:R-:W-:Y:S05]  /*5780*/  BSYNC.RECONVERGENT B6 ;  /* 0x0000000000067941 */ /* 0x000fea0003800200 */
.L_x_128:
        /* <DEDUP_REMOVED lines=25> */
.L_x_132:
[----:B------:R-:W-:Y:S01]  /*5920*/  IMAD.MOV.U32 R50, RZ, RZ, R42 ;  /* 0x000000ffff327224 */ /* 0x000fe200078e002a */
[----:B------:R-:W-:Y:S01]  /*5930*/  MOV R39, 0x5960 ;  /* 0x0000596000277802 */ /* 0x000fe20000000f00 */
[----:B------:R-:W-:-:S07]  /*5940*/  IMAD.MOV.U32 R51, RZ, RZ, R43 ;  /* 0x000000ffff337224 */ /* 0x000fce00078e002b */
[----:B------:R-:W-:Y:S05]  /*5950*/  CALL.REL.NOINC `($__internal_0_$__cuda_sm20_rem_u64) ;  /* 0x000002dc00d87944 */ /* 0x000fea0003c00000 */
.L_x_133:
[----:B------:R-:W-:Y:S05]  /*5960*/  BSYNC.RECONVERGENT B6 ;  /* 0x0000000000067941 */ /* 0x000fea0003800200 */
.L_x_131:
        /* <DEDUP_REMOVED lines=25> */
.L_x_135:
[----:B------:R-:W-:Y:S01]  /*5b00*/  MOV R50, R42 ;  /* 0x0000002a00327202 */ /* 0x000fe20000000f00 */
[----:B------:R-:W-:Y:S01]  /*5b10*/  IMAD.MOV.U32 R51, RZ, RZ, R43 ;  /* 0x000000ffff337224 */ /* 0x000fe200078e002b */
[----:B------:R-:W-:-:S07]  /*5b20*/  MOV R39, 0x5b40 ;  /* 0x00005b4000277802 */ /* 0x000fce0000000f00 */
[----:B------:R-:W-:Y:S05]  /*5b30*/  CALL.REL.NOINC `($__internal_0_$__cuda_sm20_rem_u64) ;  /* 0x000002dc00607944 */ /* 0x000fea0003c00000 */
.L_x_136:
[----:B------:R-:W-:Y:S05]  /*5b40*/  BSYNC.RECONVERGENT B6 ;  /* 0x0000000000067941 */ /* 0x000fea0003800200 */
.L_x_134:
        /* <DEDUP_REMOVED lines=25> */
.L_x_138:
[----:B------:R-:W-:Y:S01]  /*5ce0*/  IMAD.MOV.U32 R50, RZ, RZ, R42 ;  /* 0x000000ffff327224 */ /* 0x000fe200078e002a */
[----:B------:R-:W-:Y:S01]  /*5cf0*/  MOV R39, 0x5d20 ;  /* 0x00005d2000277802 */ /* 0x000fe20000000f00 */
[----:B------:R-:W-:-:S07]  /*5d00*/  IMAD.MOV.U32 R51, RZ, RZ, R43 ;  /* 0x000000ffff337224 */ /* 0x000fce00078e002b */
[----:B------:R-:W-:Y:S05]  /*5d10*/  CALL.REL.NOINC `($__internal_0_$__cuda_sm20_rem_u64) ;  /* 0x000002d800e87944 */ /* 0x000fea0003c00000 */
.L_x_139:
[----:B------:R-:W-:Y:S05]  /*5d20*/  BSYNC.RECONVERGENT B6 ;  /* 0x0000000000067941 */ /* 0x000fea0003800200 */
.L_x_137:
        /* <DEDUP_REMOVED lines=25> */
.L_x_141:
[----:B------:R-:W-:Y:S01]  /*5ec0*/  MOV R50, R42 ;  /* 0x0000002a00327202 */ /* 0x000fe20000000f00 */
[----:B------:R-:W-:Y:S01]  /*5ed0*/  IMAD.MOV.U32 R51, RZ, RZ, R43 ;  /* 0x000000ffff337224 */ /* 0x000fe200078e002b */
[----:B------:R-:W-:-:S07]  /*5ee0*/  MOV R39, 0x5f00 ;  /* 0x00005f0000277802 */ /* 0x000fce0000000f00 */
[----:B------:R-:W-:Y:S05]  /*5ef0*/  CALL.REL.NOINC `($__internal_0_$__cuda_sm20_rem_u64) ;  /* 0x000002d800707944 */ /* 0x000fea0003c00000 */
.L_x_142:
[----:B------:R-:W-:Y:S05]  /*5f00*/  BSYNC.RECONVERGENT B6 ;  /* 0x0000000000067941 */ /* 0x000fea0003800200 */
.L_x_140:
        /* <DEDUP_REMOVED lines=25> */
.L_x_144:
[----:B------:R-:W-:Y:S01]  /*60a0*/  IMAD.MOV.U32 R50, RZ, RZ, R42 ;  /* 0x000000ffff327224 */ /* 0x000fe200078e002a */
[----:B------:R-:W-:Y:S01]  /*60b0*/  MOV R39, 0x60e0 ;  /* 0x000060e000277802 */ /* 0x000fe20000000f00 */
[----:B------:R-:W-:-:S07]  /*60c0*/  IMAD.MOV.U32 R51, RZ, RZ, R43 ;  /* 0x000000ffff337224 */ /* 0x000fce00078e002b */
[----:B------:R-:W-:Y:S05]  /*60d0*/  CALL.REL.NOINC `($__internal_0_$__cuda_sm20_rem_u64) ;  /* 0x000002d400f87944 */ /* 0x000fea0003c00000 */
.L_x_145:
[----:B------:R-:W-:Y:S05]  /*60e0*/  BSYNC.RECONVERGENT B6 ;  /* 0x0000000000067941 */ /* 0x000fea0003800200 */
.L_x_143:
        /* <DEDUP_REMOVED lines=25> */
.L_x_147:
[----:B------:R-:W-:Y:S01]  /*6280*/  MOV R50, R42 ;  /* 0x0000002a00327202 */ /* 0x000fe20000000f00 */
[----:B------:R-:W-:Y:S01]  /*6290*/  IMAD.MOV.U32 R51, RZ, RZ, R43 ;  /* 0x000000ffff337224 */ /* 0x000fe200078e002b */
[----:B------:R-:W-:-:S07]  /*62a0*/  MOV R39, 0x62c0 ;  /* 0x000062c000277802 */ /* 0x000fce0000000f00 */
[----:B------:R-:W-:Y:S05]  /*62b0*/  CALL.REL.NOINC `($__internal_0_$__cuda_sm20_rem_u64) ;  /* 0x000002d400807944 */ /* 0x000fea0003c00000 */
.L_x_148:
[----:B------:R-:W-:Y:S05]  /*62c0*/  BSYNC.RECONVERGENT B6 ;  /* 0x0000000000067941 */ /* 0x000fea0003800200 */
.L_x_146:
        /* <DEDUP_REMOVED lines=25> */
.L_x_150:
[----:B------:R-:W-:Y:S01]  /*6460*/  IMAD.MOV.U32 R50, RZ, RZ, R42 ;  /* 0x000000ffff327224 */ /* 0x000fe200078e002a */
[----:B------:R-:W-:Y:S01]  /*6470*/  MOV R39, 0x64a0 ;  /* 0x000064a000277802 */ /* 0x000fe20000000f00 */
[----:B------:R-:W-:-:S07]  /*6480*/  IMAD.MOV.U32 R51, RZ, RZ, R43 ;  /* 0x000000ffff337224 */ /* 0x000fce00078e002b */
[----:B------:R-:W-:Y:S05]  /*6490*/  CALL.REL.NOINC `($__internal_0_$__cuda_sm20_rem_u64) ;  /* 0x000002d400087944 */ /* 0x000fea0003c00000 */
.L_x_151:
[----:B------:R-:W-:Y:S05]  /*64a0*/  BSYNC.RECONVERGENT B6 ;  /* 0x0000000000067941 */ /* 0x000fea0003800200 */
.L_x_149:
        /* <DEDUP_REMOVED lines=25> */
.L_x_153:
[----:B------:R-:W-:Y:S01]  /*6640*/  MOV R50, R42 ;  /* 0x0000002a00327202 */ /* 0x000fe20000000f00 */
[----:B------:R-:W-:Y:S01]  /*6650*/  IMAD.MOV.U32 R51, RZ, RZ, R43 ;  /* 0x000000ffff337224 */ /* 0x000fe200078e002b */
[----:B------:R-:W-:-:S07]  /*6660*/  MOV R39, 0x6680 ;  /* 0x0000668000277802 */ /* 0x000fce0000000f00 */
[----:B------:R-:W-:Y:S05]  /*6670*/  CALL.REL.NOINC `($__internal_0_$__cuda_sm20_rem_u64) ;  /* 0x000002d000907944 */ /* 0x000fea0003c00000 */
.L_x_154:
[----:B------:R-:W-:Y:S05]  /*6680*/  BSYNC.RECONVERGENT B6 ;  /* 0x0000000000067941 */ /* 0x000fea0003800200 */
.L_x_152:
        /* <DEDUP_REMOVED lines=25> */
.L_x_156:
[----:B------:R-:W-:Y:S01]  /*6820*/  IMAD.MOV.U32 R50, RZ, RZ, R42 ;  /* 0x000000ffff327224 */ /* 0x000fe200078e002a */
[----:B------:R-:W-:Y:S01]  /*6830*/  MOV R39, 0x6860 ;  /* 0x0000686000277802 */ /* 0x000fe20000000f00 */
[----:B------:R-:W-:-:S07]  /*6840*/  IMAD.MOV.U32 R51, RZ, RZ, R43 ;  /* 0x000000ffff337224 */ /* 0x000fce00078e002b */
[----:B------:R-:W-:Y:S05]  /*6850*/  CALL.REL.NOINC `($__internal_0_$__cuda_sm20_rem_u64) ;  /* 0x000002d000187944 */ /* 0x000fea0003c00000 */
.L_x_157:
[----:B------:R-:W-:Y:S05]  /*6860*/  BSYNC.RECONVERGENT B6 ;  /* 0x0000000000067941 */ /* 0x000fea0003800200 */
.L_x_155:
        /* <DEDUP_REMOVED lines=25> */
.L_x_159:
[----:B------:R-:W-:Y:S01]  /*6a00*/  MOV R50, R42 ;  /* 0x0000002a00327202 */ /* 0x000fe20000000f00 */
[----:B------:R-:W-:Y:S01]  /*6a10*/  IMAD.MOV.U32 R51, RZ, RZ, R43 ;  /* 0x000000ffff337224 */ /* 0x000fe200078e002b */
[----:B------:R-:W-:-:S07]  /*6a20*/  MOV R39, 0x6a40 ;  /* 0x00006a4000277802 */ /* 0x000fce0000000f00 */
[----:B------:R-:W-:Y:S05]  /*6a30*/  CALL.REL.NOINC `($__internal_0_$__cuda_sm20_rem_u64) ;  /* 0x000002cc00a07944 */ /* 0x000fea0003c00000 */
.L_x_160:
[----:B------:R-:W-:Y:S05]  /*6a40*/  BSYNC.RECONVERGENT B6 ;  /* 0x0000000000067941 */ /* 0x000fea0003800200 */
.L_x_158:
        /* <DEDUP_REMOVED lines=25> */
.L_x_162:
[----:B------:R-:W-:Y:S01]  /*6be0*/  IMAD.MOV.U32 R50, RZ, RZ, R42 ;  /* 0x000000ffff327224 */ /* 0x000fe200078e002a */
[----:B------:R-:W-:Y:S01]  /*6bf0*/  MOV R39, 0x6c20 ;  /* 0x00006c2000277802 */ /* 0x000fe20000000f00 */
[----:B------:R-:W-:-:S07]  /*6c00*/  IMAD.MOV.U32 R51, RZ, RZ, R43 ;  /* 0x000000ffff337224 */ /* 0x000fce00078e002b */
[----:B------:R-:W-:Y:S05]  /*6c10*/  CALL.REL.NOINC `($__internal_0_$__cuda_sm20_rem_u64) ;  /* 0x000002cc00287944 */ /* 0x000fea0003c00000 */
.L_x_163:
[----:B------:R-:W-:Y:S05]  /*6c20*/  BSYNC.RECONVERGENT B6 ;  /* 0x0000000000067941 */ /* 0x000fea0003800200 */
.L_x_161:
        /* <DEDUP_REMOVED lines=25> */
.L_x_165:
[----:B------:R-:W-:Y:S01]  /*6dc0*/  MOV R50, R42 ;  /* 0x0000002a00327202 */ /* 0x000fe20000000f00 */
[----:B------:R-:W-:Y:S01]  /*6dd0*/  IMAD.MOV.U32 R51, RZ, RZ, R43 ;  /* 0x000000ffff337224 */ /* 0x000fe200078e002b */
[----:B------:R-:W-:-:S07]  /*6de0*/  MOV R39, 0x6e00 ;  /* 0x00006e0000277802 */ /* 0x000fce0000000f00 */
[----:B------:R-:W-:Y:S05]  /*6df0*/  CALL.REL.NOINC `($__internal_0_$__cuda_sm20_rem_u64) ;  /* 0x000002c800b07944 */ /* 0x000fea0003c00000 */
.L_x_166:
[----:B------:R-:W-:Y:S05]  /*6e00*/  BSYNC.RECONVERGENT B6 ;  /* 0x0000000000067941 */ /* 0x000fea0003800200 */
.L_x_164:
        /* <DEDUP_REMOVED lines=25> */
.L_x_168:
[----:B------:R-:W-:Y:S01]  /*6fa0*/  IMAD.MOV.U32 R50, RZ, RZ, R42 ;  /* 0x000000ffff327224 */ /* 0x000fe200078e002a */
[----:B------:R-:W-:Y:S01]  /*6fb0*/  MOV R39, 0x6fe0 ;  /* 0x00006fe000277802 */ /* 0x000fe20000000f00 */
[----:B------:R-:W-:-:S07]  /*6fc0*/  IMAD.MOV.U32 R51, RZ, RZ, R43 ;  /* 0x000000ffff337224 */ /* 0x000fce00078e002b */
[----:B------:R-:W-:Y:S05]  /*6fd0*/  CALL.REL.NOINC `($__internal_0_$__cuda_sm20_rem_u64) ;  /* 0x000002c800387944 */ /* 0x000fea0003c00000 */
.L_x_169:
[----:B------:R-:W-:Y:S05]  /*6fe0*/  BSYNC.RECONVERGENT B6 ;  /* 0x0000000000067941 */ /* 0x000fea0003800200 */
.L_x_167:
        /* <DEDUP_REMOVED lines=25> */
.L_x_171:
[----:B------:R-:W-:Y:S01]  /*7180*/  MOV R50, R42 ;  /* 0x0000002a00327202 */ /* 0x000fe20000000f00 */
[----:B------:R-:W-:Y:S01]  /*7190*/  IMAD.MOV.U32 R51, RZ, RZ, R43 ;  /* 0x000000ffff337224 */ /* 0x000fe200078e002b */
[----:B------:R-:W-:-:S07]  /*71a0*/  MOV R39, 0x71c0 ;  /* 0x000071c000277802 */ /* 0x000fce0000000f00 */
[----:B------:R-:W-:Y:S05]  /*71b0*/  CALL.REL.NOINC `($__internal_0_$__cuda_sm20_rem_u64) ;  /* 0x000002c400c07944 */ /* 0x000fea0003c00000 */
.L_x_172:
[----:B------:R-:W-:Y:S05]  /*71c0*/  BSYNC.RECONVERGENT B6 ;  /* 0x0000000000067941 */ /* 0x000fea0003800200 */
.L_x_170:
        /* <DEDUP_REMOVED lines=25> */
.L_x_174:
[----:B------:R-:W-:Y:S01]  /*7360*/  IMAD.MOV.U32 R50, RZ, RZ, R42 ;  /* 0x000000ffff327224 */ /* 0x000fe200078e002a */
[----:B------:R-:W-:Y:S01]  /*7370*/  MOV R39, 0x73a0 ;  /* 0x000073a000277802 */ /* 0x000fe20000000f00 */
[----:B------:R-:W-:-:S07]  /*7380*/  IMAD.MOV.U32 R51, RZ, RZ, R43 ;  /* 0x000000ffff337224 */ /* 0x000fce00078e002b */
[----:B------:R-:W-:Y:S05]  /*7390*/  CALL.REL.NOINC `($__internal_0_$__cuda_sm20_rem_u64) ;  /* 0x000002c400487944 */ /* 0x000fea0003c00000 */
.L_x_175:
[----:B------:R-:W-:Y:S05]  /*73a0*/  BSYNC.RECONVERGENT B6 ;  /* 0x0000000000067941 */ /* 0x000fea0003800200 */
.L_x_173:
        /* <DEDUP_REMOVED lines=25> */
.L_x_177:
[----:B------:R-:W-:Y:S01]  /*7540*/  MOV R50, R42 ;  /* 0x0000002a00327202 */ /* 0x000fe20000000f00 */
[----:B------:R-:W-:Y:S01]  /*7550*/  IMAD.MOV.U32 R51, RZ, RZ, R43 ;  /* 0x000000ffff337224 */ /* 0x000fe200078e002b */
[----:B------:R-:W-:-:S07]  /*7560*/  MOV R39, 0x7580 ;  /* 0x0000758000277802 */ /* 0x000fce0000000f00 */
[----:B------:R-:W-:Y:S05]  /*7570*/  CALL.REL.NOINC `($__internal_0_$__cuda_sm20_rem_u64) ;  /* 0x000002c000d07944 */ /* 0x000fea0003c00000 */
.L_x_178:
[----:B------:R-:W-:Y:S05]  /*7580*/  BSYNC.RECONVERGENT B6 ;  /* 0x0000000000067941 */ /* 0x000fea0003800200 */
.L_x_176:
        /* <DEDUP_REMOVED lines=25> */
.L_x_180:
[----:B------:R-:W-:Y:S01]  /*7720*/  IMAD.MOV.U32 R50, RZ, RZ, R42 ;  /* 0x000000ffff327224 */ /* 0x000fe200078e002a */
[----:B------:R-:W-:Y:S01]  /*7730*/  MOV R39, 0x7760 ;  /* 0x0000776000277802 */ /* 0x000fe20000000f00 */
[----:B------:R-:W-:-:S07]  /*7740*/  IMAD.MOV.U32 R51, RZ, RZ, R43 ;  /* 0x000000ffff337224 */ /* 0x000fce00078e002b */
[----:B------:R-:W-:Y:S05]  /*7750*/  CALL.REL.NOINC `($__internal_0_$__cuda_sm20_rem_u64) ;  /* 0x000002c000587944 */ /* 0x000fea0003c00000 */
.L_x_181:
[----:B------:R-:W-:Y:S05]  /*7760*/  BSYNC.RECONVERGENT B6 ;  /* 0x0000000000067941 */ /* 0x000fea0003800200 */
.L_x_179:
        /* <DEDUP_REMOVED lines=25> */
.L_x_183:
[----:B------:R-:W-:Y:S01]  /*7900*/  MOV R50, R42 ;  /* 0x0000002a00327202 */ /* 0x000fe20000000f00 */
[----:B------:R-:W-:Y:S01]  /*7910*/  IMAD.MOV.U32 R51, RZ, RZ, R43 ;  /* 0x000000ffff337224 */ /* 0x000fe200078e002b */
[----:B------:R-:W-:-:S07]  /*7920*/  MOV R39, 0x7940 ;  /* 0x0000794000277802 */ /* 0x000fce0000000f00 */
[----:B------:R-:W-:Y:S05]  /*7930*/  CALL.REL.NOINC `($__internal_0_$__cuda_sm20_rem_u64) ;  /* 0x000002bc00e07944 */ /* 0x000fea0003c00000 */
.L_x_184:
[----:B------:R-:W-:Y:S05]  /*7940*/  BSYNC.RECONVERGENT B6 ;  /* 0x0000000000067941 */ /* 0x000fea0003800200 */
.L_x_182:
        /* <DEDUP_REMOVED lines=25> */
.L_x_186:
[----:B------:R-:W-:Y:S01]  /*7ae0*/  IMAD.MOV.U32 R50, RZ, RZ, R42 ;  /* 0x000000ffff327224 */ /* 0x000fe200078e002a */
[----:B------:R-:W-:Y:S01]  /*7af0*/  MOV R39, 0x7b20 ;  /* 0x00007b2000277802 */ /* 0x000fe20000000f00 */
[----:B------:R-:W-:-:S07]  /*7b00*/  IMAD.MOV.U32 R51, RZ, RZ, R43 ;  /* 0x000000ffff337224 */ /* 0x000fce00078e002b */
[----:B------:R-:W-:Y:S05]  /*7b10*/  CALL.REL.NOINC `($__internal_0_$__cuda_sm20_rem_u64) ;  /* 0x000002bc00687944 */ /* 0x000fea0003c00000 */
.L_x_187:
[----:B------:R-:W-:Y:S05]  /*7b20*/  BSYNC.RECONVERGENT B6 ;  /* 0x0000000000067941 */ /* 0x000fea0003800200 */
.L_x_185:
        /* <DEDUP_REMOVED lines=25> */
.L_x_189:
[----:B------:R-:W-:Y:S01]  /*7cc0*/  MOV R50, R42 ;  /* 0x0000002a00327202 */ /* 0x000fe20000000f00 */
[----:B------:R-:W-:Y:S01]  /*7cd0*/  IMAD.MOV.U32 R51, RZ, RZ, R43 ;  /* 0x000000ffff337224 */ /* 0x000fe200078e002b */
[----:B------:R-:W-:-:S07]  /*7ce0*/  MOV R39, 0x7d00 ;  /* 0x00007d0000277802 */ /* 0x000fce0000000f00 */
[----:B------:R-:W-:Y:S05]  /*7cf0*/  CALL.REL.NOINC `($__internal_0_$__cuda_sm20_rem_u64) ;  /* 0x000002b800f07944 */ /* 0x000fea0003c00000 */
.L_x_190:
[----:B------:R-:W-:Y:S05]  /*7d00*/  BSYNC.RECONVERGENT B6 ;  /* 0x0000000000067941 */ /* 0x000fea0003800200 */
.L_x_188:
        /* <DEDUP_REMOVED lines=25> */
.L_x_192:
[----:B------:R-:W-:Y:S01]  /*7ea0*/  IMAD.MOV.U32 R50, RZ, RZ, R42 ;  /* 0x000000ffff327224 */ /* 0x000fe200078e002a */
[----:B------:R-:W-:Y:S01]  /*7eb0*/  MOV R39, 0x7ee0 ;  /* 0x00007ee000277802 */ /* 0x000fe20000000f00 */
[----:B------:R-:W-:-:S07]  /*7ec0*/  IMAD.MOV.U32 R51, RZ, RZ, R43 ;  /* 0x000000ffff337224 */ /* 0x000fce00078e002b */
[----:B------:R-:W-:Y:S05]  /*7ed0*/  CALL.REL.NOINC `($__internal_0_$__cuda_sm20_rem_u64) ;  /* 0x000002b800787944 */ /* 0x000fea0003c00000 */
.L_x_193:
[----:B------:R-:W-:Y:S05]  /*7ee0*/  BSYNC.RECONVERGENT B6 ;  /* 0x0000000000067941 */ /* 0x000fea0003800200 */
.L_x_191:
        /* <DEDUP_REMOVED lines=25> */
.L_x_195:
[----:B------:R-:W-:Y:S01]  /*8080*/  MOV R50, R42 ;  /* 0x0000002a00327202 */ /* 0x000fe20000000f00 */
[----:B------:R-:W-:Y:S01]  /*8090*/  IMAD.MOV.U32 R51, RZ, RZ, R43 ;  /* 0x000000ffff337224 */ /* 0x000fe200078e002b */
[----:B------:R-:W-:-:S07]  /*80a0*/  MOV R39, 0x80c0 ;  /* 0x000080c000277802 */ /* 0x000fce0000000f00 */
[----:B------:R-:W-:Y:S05]  /*80b0*/  CALL.REL.NOINC `($__internal_0_$__cuda_sm20_rem_u64) ;  /* 0x000002b800007944 */ /* 0x000fea0003c00000 */
.L_x_196:
[----:B------:R-:W-:Y:S05]  /*80c0*/  BSYNC.RECONVERGENT B6 ;  /* 0x0000000000067941 */ /* 0x000fea0003800200 */
.L_x_194:
        /* <DEDUP_REMOVED lines=25> */
.L_x_198:
[----:B------:R-:W-:Y:S01]  /*8260*/  IMAD.MOV.U32 R50, RZ, RZ, R42 ;  /* 0x000000ffff327224 */ /* 0x000fe200078e002a */
[----:B------:R-:W-:Y:S01]  /*8270*/  MOV R39, 0x82a0 ;  /* 0x000082a000277802 */ /* 0x000fe20000000f00 */
[----:B------:R-:W-:-:S07]  /*8280*/  IMAD.MOV.U32 R51, RZ, RZ, R43 ;  /* 0x000000ffff337224 */ /* 0x000fce00078e002b */
[----:B------:R-:W-:Y:S05]  /*8290*/  CALL.REL.NOINC `($__internal_0_$__cuda_sm20_rem_u64) ;  /* 0x000002b400887944 */ /* 0x000fea0003c00000 */
.L_x_199:
[----:B------:R-:W-:Y:S05]  /*82a0*/  BSYNC.RECONVERGENT B6 ;  /* 0x0000000000067941 */ /* 0x000fea0003800200 */
.L_x_197:
        /* <DEDUP_REMOVED lines=25> */
.L_x_201:
[----:B------:R-:W-:Y:S01]  /*8440*/  MOV R50, R42 ;  /* 0x0000002a00327202 */ /* 0x000fe20000000f00 */
[----:B------:R-:W-:Y:S01]  /*8450*/  IMAD.MOV.U32 R51, RZ, RZ, R43 ;  /* 0x000000ffff337224 */ /* 0x000fe200078e002b */
[----:B------:R-:W-:-:S07]  /*8460*/  MOV R39, 0x8480 ;  /* 0x0000848000277802 */ /* 0x000fce0000000f00 */
[----:B------:R-:W-:Y:S05]  /*8470*/  CALL.REL.NOINC `($__internal_0_$__cuda_sm20_rem_u64) ;  /* 0x000002b400107944 */ /* 0x000fea0003c00000 */
.L_x_202:
[----:B------:R-:W-:Y:S05]  /*8480*/  BSYNC.RECONVERGENT B6 ;  /* 0x0000000000067941 */ /* 0x000fea0003800200 */
.L_x_200:
        /* <DEDUP_REMOVED lines=25> */
.L_x_204:
[----:B------:R-:W-:Y:S01]  /*8620*/  IMAD.MOV.U32 R50, RZ, RZ, R42 ;  /* 0x000000ffff327224 */ /* 0x000fe200078e002a */
[----:B------:R-:W-:Y:S01]  /*8630*/  MOV R39, 0x8660 ;  /* 0x0000866000277802 */ /* 0x000fe20000000f00 */
[----:B------:R-:W-:-:S07]  /*8640*/  IMAD.MOV.U32 R51, RZ, RZ, R43 ;  /* 0x000000ffff337224 */ /* 0x000fce00078e002b */
[----:B------:R-:W-:Y:S05]  /*8650*/  CALL.REL.NOINC `($__internal_0_$__cuda_sm20_rem_u64) ;  /* 0x000002b000987944 */ /* 0x000fea0003c00000 */
.L_x_205:
[----:B------:R-:W-:Y:S05]  /*8660*/  BSYNC.RECONVERGENT B6 ;  /* 0x0000000000067941 */ /* 0x000fea0003800200 */
.L_x_203:
        /* <DEDUP_REMOVED lines=25> */
.L_x_207:
[----:B------:R-:W-:Y:S01]  /*8800*/  MOV R50, R42 ;  /* 0x0000002a00327202 */ /* 0x000fe20000000f00 */
[----:B------:R-:W-:Y:S01]  /*8810*/  IMAD.MOV.U32 R51, RZ, RZ, R43 ;  /* 0x000000ffff337224 */ /* 0x000fe200078e002b */
[----:B------:R-:W-:-:S07]  /*8820*/  MOV R39, 0x8840 ;  /* 0x0000884000277802 */ /* 0x000fce0000000f00 */
[----:B------:R-:W-:Y:S05]  /*8830*/  CALL.REL.NOINC `($__internal_0_$__cuda_sm20_rem_u64) ;  /* 0x000002b000207944 */ /* 0x000fea0003c00000 */
.L_x_208:
[----:B------:R-:W-:Y:S05]  /*8840*/  BSYNC.RECONVERGENT B6 ;  /* 0x0000000000067941 */ /* 0x000fea0003800200 */
.L_x_206:
        /* <DEDUP_REMOVED lines=25> */
.L_x_210:
[----:B------:R-:W-:Y:S01]  /*89e0*/  IMAD.MOV.U32 R50, RZ, RZ, R42 ;  /* 0x000000ffff327224 */ /* 0x000fe200078e002a */
[----:B------:R-:W-:Y:S01]  /*89f0*/  MOV R39, 0x8a20 ;  /* 0x00008a2000277802 */ /* 0x000fe20000000f00 */
[----:B------:R-:W-:-:S07]  /*8a00*/  IMAD.MOV.U32 R51, RZ, RZ, R43 ;  /* 0x000000ffff337224 */ /* 0x000fce00078e002b */
[----:B------:R-:W-:Y:S05]  /*8a10*/  CALL.REL.NOINC `($__internal_0_$__cuda_sm20_rem_u64) ;  /* 0x000002ac00a87944 */ /* 0x000fea0003c00000 */
.L_x_211:
[----:B------:R-:W-:Y:S05]  /*8a20*/  BSYNC.RECONVERGENT B6 ;  /* 0x0000000000067941 */ /* 0x000fea0003800200 */
.L_x_209:
        /* <DEDUP_REMOVED lines=25> */
.L_x_213:
[----:B------:R-:W-:Y:S01]  /*8bc0*/  MOV R50, R42 ;  /* 0x0000002a00327202 */ /* 0x000fe20000000f00 */
[----:B------:R-:W-:Y:S01]  /*8bd0*/  IMAD.MOV.U32 R51, RZ, RZ, R43 ;  /* 0x000000ffff337224 */ /* 0x000fe200078e002b */
[----:B------:R-:W-:-:S07]  /*8be0*/  MOV R39, 0x8c00 ;  /* 0x00008c0000277802 */ /* 0x000fce0000000f00 */
[----:B------:R-:W-:Y:S05]  /*8bf0*/  CALL.REL.NOINC `($__internal_0_$__cuda_sm20_rem_u64) ;  /* 0x000002ac00307944 */ /* 0x000fea0003c00000 */
.L_x_214:
[----:B------:R-:W-:Y:S05]  /*8c00*/  BSYNC.RECONVERGENT B6 ;  /* 0x0000000000067941 */ /* 0x000fea0003800200 */
.L_x_212:
        /* <DEDUP_REMOVED lines=25> */
.L_x_216:
[----:B------:R-:W-:Y:S01]  /*8da0*/  IMAD.MOV.U32 R50, RZ, RZ, R42 ;  /* 0x000000ffff327224 */ /* 0x000fe200078e002a */
[----:B------:R-:W-:Y:S01]  /*8db0*/  MOV R39, 0x8de0 ;  /* 0x00008de000277802 */ /* 0x000fe20000000f00 */
[----:B------:R-:W-:-:S07]  /*8dc0*/  IMAD.MOV.U32 R51, RZ, RZ, R43 ;  /* 0x000000ffff337224 */ /* 0x000fce00078e002b */
[----:B------:R-:W-:Y:S05]  /*8dd0*/  CALL.REL.NOINC `($__internal_0_$__cuda_sm20_rem_u64) ;  /* 0x000002a800b87944 */ /* 0x000fea0003c00000 */
.L_x_217:
[----:B------:R-:W-:Y:S05]  /*8de0*/  BSYNC.RECONVERGENT B6 ;  /* 0x0000000000067941 */ /* 0x000fea0003800200 */
.L_x_215:
        /* <DEDUP_REMOVED lines=25> */
.L_x_219:
[----:B------:R-:W-:Y:S01]  /*8f80*/  MOV R50, R42 ;  /* 0x0000002a00327202 */ /* 0x000fe20000000f00 */
[----:B------:R-:W-:Y:S01]  /*8f90*/  IMAD.MOV.U32 R51, RZ, RZ, R43 ;  /* 0x000000ffff337224 */ /* 0x000fe200078e002b */
[----:B------:R-:W-:-:S07]  /*8fa0*/  MOV R39, 0x8fc0 ;  /* 0x00008fc000277802 */ /* 0x000fce0000000f00 */
[----:B------:R-:W-:Y:S05]  /*8fb0*/  CALL.REL.NOINC `($__internal_0_$__cuda_sm20_rem_u64) ;  /* 0x000002a800407944 */ /* 0x000fea0003c00000 */
.L_x_220:
[----:B------:R-:W-:Y:S05]  /*8fc0*/  BSYNC.RECONVERGENT B6 ;  /* 0x0000000000067941 */ /* 0x000fea0003800200 */
.L_x_218:
        /* <DEDUP_REMOVED lines=25> */
.L_x_222:
[----:B------:R-:W-:Y:S01]  /*9160*/  IMAD.MOV.U32 R50, RZ, RZ, R42 ;  /* 0x000000ffff327224 */ /* 0x000fe200078e002a */
[----:B------:R-:W-:Y:S01]  /*9170*/  MOV R39, 0x91a0 ;  /* 0x000091a000277802 */ /* 0x000fe20000000f00 */
[----:B------:R-:W-:-:S07]  /*9180*/  IMAD.MOV.U32 R51, RZ, RZ, R43 ;  /* 0x000000ffff337224 */ /* 0x000fce00078e002b */
[----:B------:R-:W-:Y:S05]  /*9190*/  CALL.REL.NOINC `($__internal_0_$__cuda_sm20_rem_u64) ;  /* 0x000002a400c87944 */ /* 0x000fea0003c00000 */
.L_x_223:
[----:B------:R-:W-:Y:S05]  /*91a0*/  BSYNC.RECONVERGENT B6 ;  /* 0x0000000000067941 */ /* 0x000fea0003800200 */
.L_x_221:
        /* <DEDUP_REMOVED lines=25> */
.L_x_225:
[----:B------:R-:W-:Y:S01]  /*9340*/  MOV R50, R42 ;  /* 0x0000002a00327202 */ /* 0x000fe20000000f00 */
[----:B------:R-:W-:Y:S01]  /*9350*/  IMAD.MOV.U32 R51, RZ, RZ, R43 ;  /* 0x000000ffff337224 */ /* 0x000fe200078e002b */
[----:B------:R-:W-:-:S07]  /*9360*/  MOV R39, 0x9380 ;  /* 0x0000938000277802 */ /* 0x000fce0000000f00 */
[----:B------:R-:W-:Y:S05]  /*9370*/  CALL.REL.NOINC `($__internal_0_$__cuda_sm20_rem_u64) ;  /* 0x000002a400507944 */ /* 0x000fea0003c00000 */
.L_x_226:
[----:B------:R-:W-:Y:S05]  /*9380*/  BSYNC.RECONVERGENT B6 ;  /* 0x0000000000067941 */ /* 0x000fea0003800200 */
.L_x_224:
        /* <DEDUP_REMOVED lines=25> */
.L_x_228:
[----:B------:R-:W-:Y:S01]  /*9520*/  IMAD.MOV.U32 R50, RZ, RZ, R42 ;  /* 0x000000ffff327224 */ /* 0x000fe200078e002a */
[----:B------:R-:W-:Y:S01]  /*9530*/  MOV R39, 0x9560 ;  /* 0x0000956000277802 */ /* 0x000fe20000000f00 */
[----:B------:R-:W-:-:S07]  /*9540*/  IMAD.MOV.U32 R51, RZ, RZ, R43 ;  /* 0x000000ffff337224 */ /* 0x000fce00078e002b */
[----:B------:R-:W-:Y:S05]  /*9550*/  CALL.REL.NOINC `($__internal_0_$__cuda_sm20_rem_u64) ;  /* 0x000002a000d87944 */ /* 0x000fea0003c00000 */
.L_x_229:
[----:B------:R-:W-:Y:S05]  /*9560*/  BSYNC.RECONVERGENT B6 ;  /* 0x0000000000067941 */ /* 0x000fea0003800200 */
.L_x_227:
        /* <DEDUP_REMOVED lines=25> */
.L_x_231:
[----:B------:R-:W-:Y:S01]  /*9700*/  MOV R50, R42 ;  /* 0x0000002a00327202 */ /* 0x000fe20000000f00 */
[----:B------:R-:W-:Y:S01]  /*9710*/  IMAD.MOV.U32 R51, RZ, RZ, R43 ;  /* 0x000000ffff337224 */ /* 0x000fe200078e002b */
[----:B------:R-:W-:-:S07]  /*9720*/  MOV R39, 0x9740 ;  /* 0x0000974000277802 */ /* 0x000fce0000000f00 */
[----:B------:R-:W-:Y:S05]  /*9730*/  CALL.REL.NOINC `($__internal_0_$__cuda_sm20_rem_u64) ;  /* 0x000002a000607944 */ /* 0x000fea0003c00000 */
.L_x_232:
[----:B------:R-:W-:Y:S05]  /*9740*/  BSYNC.RECONVERGENT B6 ;  /* 0x0000000000067941 */ /* 0x000fea0003800200 */
.L_x_230:
        /* <DEDUP_REMOVED lines=25> */
.L_x_234:
[----:B------:R-:W-:Y:S01]  /*98e0*/  IMAD.MOV.U32 R50, RZ, RZ, R42 ;  /* 0x000000ffff327224 */ /* 0x000fe200078e002a */
[----:B------:R-:W-:Y:S01]  /*98f0*/  MOV R39, 0x9920 ;  /* 0x0000992000277802 */ /* 0x000fe20000000f00 */
[----:B------:R-:W-:-:S07]  /*9900*/  IMAD.MOV.U32 R51, RZ, RZ, R43 ;  /* 0x000000ffff337224 */ /* 0x000fce00078e002b */
[----:B------:R-:W-:Y:S05]  /*9910*/  CALL.REL.NOINC `($__internal_0_$__cuda_sm20_rem_u64) ;  /* 0x0000029c00e87944 */ /* 0x000fea0003c00000 */
.L_x_235:
[----:B------:R-:W-:Y:S05]  /*9920*/  BSYNC.RECONVERGENT B6 ;  /* 0x0000000000067941 */ /* 0x000fea0003800200 */
.L_x_233:
        /* <DEDUP_REMOVED lines=25> */
.L_x_237:
[----:B------:R-:W-:Y:S01]  /*9ac0*/  MOV R50, R42 ;  /* 0x0000002a00327202 */ /* 0x000fe20000000f00 */
[----:B------:R-:W-:Y:S01]  /*9ad0*/  IMAD.MOV.U32 R51, RZ, RZ, R43 ;  /* 0x000000ffff337224 */ /* 0x000fe200078e002b */
[----:B------:R-:W-:-:S07]  /*9ae0*/  MOV R39, 0x9b00 ;  /* 0x00009b0000277802 */ /* 0x000fce0000000f00 */
[----:B------:R-:W-:Y:S05]  /*9af0*/  CALL.REL.NOINC `($__internal_0_$__cuda_sm20_rem_u64) ;  /* 0x0000029c00707944 */ /* 0x000fea0003c00000 */
.L_x_238:
[----:B------:R-:W-:Y:S05]  /*9b00*/  BSYNC.RECONVERGENT B6 ;  /* 0x0000000000067941 */ /* 0x000fea0003800200 */
.L_x_236:
        /* <DEDUP_REMOVED lines=25> */
.L_x_240:
[----:B------:R-:W-:Y:S01]  /*9ca0*/  IMAD.MOV.U32 R50, RZ, RZ, R42 ;  /* 0x000000ffff327224 */ /* 0x000fe200078e002a */
[----:B------:R-:W-:Y:S01]  /*9cb0*/  MOV R39, 0x9ce0 ;  /* 0x00009ce000277802 */ /* 0x000fe20000000f00 */
[----:B------:R-:W-:-:S07]  /*9cc0*/  IMAD.MOV.U32 R51, RZ, RZ, R43 ;  /* 0x000000ffff337224 */ /* 0x000fce00078e002b */
[----:B------:R-:W-:Y:S05]  /*9cd0*/  CALL.REL.NOINC `($__internal_0_$__cuda_sm20_rem_u64) ;  /* 0x0000029800f87944 */ /* 0x000fea0003c00000 */
.L_x_241:
[----:B------:R-:W-:Y:S05]  /*9ce0*/  BSYNC.RECONVERGENT B6 ;  /* 0x0000000000067941 */ /* 0x000fea0003800200 */
.L_x_239:
        /* <DEDUP_REMOVED lines=25> */
.L_x_243:
[----:B------:R-:W-:Y:S01]  /*9e80*/  MOV R50, R42 ;  /* 0x0000002a00327202 */ /* 0x000fe20000000f00 */
[----:B------:R-:W-:Y:S01]  /*9e90*/  IMAD.MOV.U32 R51, RZ, RZ, R43 ;  /* 0x000000ffff337224 */ /* 0x000fe200078e002b */
[----:B------:R-:W-:-:S07]  /*9ea0*/  MOV R39, 0x9ec0 ;  /* 0x00009ec000277802 */ /* 0x000fce0000000f00 */
[----:B------:R-:W-:Y:S05]  /*9eb0*/  CALL.REL.NOINC `($__internal_0_$__cuda_sm20_rem_u64) ;  /* 0x0000029800807944 */ /* 0x000fea0003c00000 */
.L_x_244:
[----:B------:R-:W-:Y:S05]  /*9ec0*/  BSYNC.RECONVERGENT B6 ;  /* 0x0000000000067941 */ /* 0x000fea0003800200 */
.L_x_242:
        /* <DEDUP_REMOVED lines=25> */
.L_x_246:
[----:B------:R-:W-:Y:S01]  /*a060*/  IMAD.MOV.U32 R50, RZ, RZ, R42 ;  /* 0x000000ffff327224 */ /* 0x000fe200078e002a */
[----:B------:R-:W-:Y:S01]  /*a070*/  MOV R39, 0xa0a0 ;  /* 0x0000a0a000277802 */ /* 0x000fe20000000f00 */
[----:B------:R-:W-:-:S07]  /*a080*/  IMAD.MOV.U32 R51, RZ, RZ, R43 ;  /* 0x000000ffff337224 */ /* 0x000fce00078e002b */
[----:B------:R-:W-:Y:S05]  /*a090*/  CALL.REL.NOINC `($__internal_0_$__cuda_sm20_rem_u64) ;  /* 0x0000029800087944 */ /* 0x000fea0003c00000 */
.L_x_247:
[----:B------:R-:W-:Y:S05]  /*a0a0*/  BSYNC.RECONVERGENT B6 ;  /* 0x0000000000067941 */ /* 0x000fea0003800200 */
.L_x_245:
        /* <DEDUP_REMOVED lines=25> */
.L_x_249:
[----:B------:R-:W-:Y:S01]  /*a240*/  MOV R50, R42 ;  /* 0x0000002a00327202 */ /* 0x000fe20000000f00 */
[----:B------:R-:W-:Y:S01]  /*a250*/  IMAD.MOV.U32 R51, RZ, RZ, R43 ;  /* 0x000000ffff337224 */ /* 0x000fe200078e002b */
[----:B------:R-:W-:-:S07]  /*a260*/  MOV R39, 0xa280 ;  /* 0x0000a28000277802 */ /* 0x000fce0000000f00 */
[----:B------:R-:W-:Y:S05]  /*a270*/  CALL.REL.NOINC `($__internal_0_$__cuda_sm20_rem_u64) ;  /* 0x0000029400907944 */ /* 0x000fea0003c00000 */
.L_x_250:
[----:B------:R-:W-:Y:S05]  /*a280*/  BSYNC.RECONVERGENT B6 ;  /* 0x0000000000067941 */ /* 0x000fea0003800200 */
.L_x_248:
        /* <DEDUP_REMOVED lines=25> */
.L_x_252:
[----:B------:R-:W-:Y:S01]  /*a420*/  IMAD.MOV.U32 R50, RZ, RZ, R42 ;  /* 0x000000ffff327224 */ /* 0x000fe200078e002a */
[----:B------:R-:W-:Y:S01]  /*a430*/  MOV R39, 0xa460 ;  /* 0x0000a46000277802 */ /* 0x000fe20000000f00 */
[----:B------:R-:W-:-:S07]  /*a440*/  IMAD.MOV.U32 R51, RZ, RZ, R43 ;  /* 0x000000ffff337224 */ /* 0x000fce00078e002b */
[----:B------:R-:W-:Y:S05]  /*a450*/  CALL.REL.NOINC `($__internal_0_$__cuda_sm20_rem_u64) ;  /* 0x0000029400187944 */ /* 0x000fea0003c00000 */
.L_x_253:
[----:B------:R-:W-:Y:S05]  /*a460*/  BSYNC.RECONVERGENT B6 ;  /* 0x0000000000067941 */ /* 0x000fea0003800200 */
.L_x_251:
        /* <DEDUP_REMOVED lines=25> */
.L_x_255:
[----:B------:R-:W-:Y:S01]  /*a600*/  MOV R50, R42 ;  /* 0x0000002a00327202 */ /* 0x000fe20000000f00 */
[----:B------:R-:W-:Y:S01]  /*a610*/  IMAD.MOV.U32 R51, RZ, RZ, R43 ;  /* 0x000000ffff337224 */ /* 0x000fe200078e002b */
[----:B------:R-:W-:-:S07]  /*a620*/  MOV R39, 0xa640 ;  /* 0x0000a64000277802 */ /* 0x000fce0000000f00 */
[----:B------:R-:W-:Y:S05]  /*a630*/  CALL.REL.NOINC `($__internal_0_$__cuda_sm20_rem_u64) ;  /* 0x0000029000a07944 */ /* 0x000fea0003c00000 */
.L_x_256:
[----:B------:R-:W-:Y:S05]  /*a640*/  BSYNC.RECONVERGENT B6 ;  /* 0x0000000000067941 */ /* 0x000fea0003800200 */
.L_x_254:
        /* <DEDUP_REMOVED lines=25> */
.L_x_258:
[----:B------:R-:W-:Y:S01]  /*a7e0*/  IMAD.MOV.U32 R50, RZ, RZ, R42 ;  /* 0x000000ffff327224 */ /* 0x000fe200078e002a */
[----:B------:R-:W-:Y:S01]  /*a7f0*/  MOV R39, 0xa820 ;  /* 0x0000a82000277802 */ /* 0x000fe20000000f00 */
[----:B------:R-:W-:-:S07]  /*a800*/  IMAD.MOV.U32 R51, RZ, RZ, R43 ;  /* 0x000000ffff337224 */ /* 0x000fce00078e002b */
[----:B------:R-:W-:Y:S05]  /*a810*/  CALL.REL.NOINC `($__internal_0_$__cuda_sm20_rem_u64) ;  /* 0x0000029000287944 */ /* 0x000fea0003c00000 */
.L_x_259:
[----:B------:R-:W-:Y:S05]  /*a820*/  BSYNC.RECONVERGENT B6 ;  /* 0x0000000000067941 */ /* 0x000fea0003800200 */
.L_x_257:
        /* <DEDUP_REMOVED lines=25> */
.L_x_261:
[----:B------:R-:W-:Y:S01]  /*a9c0*/  MOV R50, R42 ;  /* 0x0000002a00327202 */ /* 0x000fe20000000f00 */
[----:B------:R-:W-:Y:S01]  /*a9d0*/  IMAD.MOV.U32 R51, RZ, RZ, R43 ;  /* 0x000000ffff337224 */ /* 0x000fe200078e002b */
[----:B------:R-:W-:-:S07]  /*a9e0*/  MOV R39, 0xaa00 ;  /* 0x0000aa0000277802 */ /* 0x000fce0000000f00 */
[----:B------:R-:W-:Y:S05]  /*a9f0*/  CALL.REL.NOINC `($__internal_0_$__cuda_sm20_rem_u64) ;  /* 0x0000028c00b07944 */ /* 0x000fea0003c00000 */
.L_x_262:
[----:B------:R-:W-:Y:S05]  /*aa00*/  BSYNC.RECONVERGENT B6 ;  /* 0x0000000000067941 */ /* 0x000fea0003800200 */
.L_x_260:
[----:B------:R-:W-:-:S05]  /*aa10*/  IADD3 R38, P0, PT, R62, R34, RZ ;  /* 0x000000223e267210 */ /* 0x000fca0007f1e0ff */
[----:B------:R-:W-:-:S08]  /*aa20*/  IMAD.X R49, R63, 0x1, R35, P0 ;  /* 0x000000013f317824 */ /* 0x000fd000000e0623 */
.L_x_64:
[----:B------:R-:W-:Y:S05]  /*aa30*/  BSYNC.RECONVERGENT B4 ;  /* 0x0000000000047941 */ /* 0x000fea0003800200 */
.L_x_63:
        /* <DEDUP_REMOVED lines=22> */
.L_x_263:
[----:B------:R-:W-:Y:S01]  /*aba0*/  IMAD.MOV.U32 R50, RZ, RZ, R42 ;  /* 0x000000ffff327224 */ /* 0x000fe200078e002a */
[----:B------:R-:W-:Y:S01]  /*abb0*/  MOV R39, 0xabe0 ;  /* 0x0000abe000277802 */ /* 0x000fe20000000f00 */
[----:B------:R-:W-:-:S07]  /*abc0*/  IMAD.MOV.U32 R51, RZ, RZ, R43 ;  /* 0x000000ffff337224 */ /* 0x000fce00078e002b */
[----:B------:R-:W-:Y:S05]  /*abd0*/  CALL.REL.NOINC `($__internal_0_$__cuda_sm20_rem_u64) ;  /* 0x0000028c00387944 */ /* 0x000fea0003c00000 */
[----:B------:R-:W-:Y:S01]  /*abe0*/  MOV R48, R34 ;  /* 0x0000002200307202 */ /* 0x000fe20000000f00 */
[----:B------:R-:W-:-:S07]  /*abf0*/  IMAD.MOV.U32 R47, RZ, RZ, R35 ;  /* 0x000000ffff2f7224 */ /* 0x000fce00078e0023 */
.L_x_62:
[----:B------:R-:W-:Y:S05]  /*ac00*/  BSYNC.RECONVERGENT B5 ;  /* 0x0000000000057941 */ /* 0x000fea0003800200 */
.L_x_61:
[-C--:B------:R-:W-:Y:S01]  /*ac10*/  IMAD.WIDE.U32 R38, R59, R58.reuse, RZ ;  /* 0x0000003a3b267225 */ /* 0x080fe200078e00ff */
[----:B------:R-:W-:Y:S03]  /*ac20*/  BSSY.RECONVERGENT B4, `(.L_x_264) ;  /* 0x00007c9000047945 */ /* 0x000fe60003800200 */
[----:B------:R-:W-:-:S04]  /*ac30*/  IMAD.WIDE.U32 R34, R58, R58, RZ ;  /* 0x0000003a3a227225 */ /* 0x000fc800078e00ff */
[----:B------:R-:W-:-:S04]  /*ac40*/  IMAD.WIDE.U32 R38, P0, R58, R59, R38 ;  /* 0x0000003b3a267225 */ /* 0x000fc80007800026 */
[----:B------:R-:W-:Y:S01]  /*ac50*/  IMAD.X R37, RZ, RZ, RZ, P0 ;  /* 0x000000ffff257224 */ /* 0x000fe200000e06ff */
[----:B------:R-:W-:Y:S01]  /*ac60*/  IADD3 R49, P0, PT, R35, R38, RZ ;  /* 0x0000002623317210 */ /* 0x000fe20007f1e0ff */
[----:B------:R-:W-:Y:S01]  /*ac70*/  IMAD.MOV.U32 R36, RZ, RZ, R39 ;  /* 0x000000ffff247224 */ /* 0x000fe200078e0027 */
[----:B------:R-:W-:-:S03]  /*ac80*/  MOV R38, R34 ;  /* 0x0000002200267202 */ /* 0x000fc60000000f00 */
        /* <DEDUP_REMOVED lines=27> */
.L_x_267:
[----:B------:R-:W-:Y:S01]  /*ae40*/  MOV R50, R42 ;  /* 0x0000002a00327202 */ /* 0x000fe20000000f00 */
[----:B------:R-:W-:Y:S01]  /*ae50*/  IMAD.MOV.U32 R51, RZ, RZ, R43 ;  /* 0x000000ffff337224 */ /* 0x000fe200078e002b */
[----:B------:R-:W-:-:S07]  /*ae60*/  MOV R39, 0xae80 ;  /* 0x0000ae8000277802 */ /* 0x000fce0000000f00 */
[----:B------:R-:W-:Y:S05]  /*ae70*/  CALL.REL.NOINC `($__internal_0_$__cuda_sm20_rem_u64) ;  /* 0x0000028800907944 */ /* 0x000fea0003c00000 */
[----:B------:R-:W-:Y:S02]  /*ae80*/  IMAD.MOV.U32 R60, RZ, RZ, R34 ;  /* 0x000000ffff3c7224 */ /* 0x000fe400078e0022 */
[----:B------:R-:W-:-:S07]  /*ae90*/  IMAD.MOV.U32 R61, RZ, RZ, R35 ;  /* 0x000000ffff3d7224 */ /* 0x000fce00078e0023 */
.L_x_268:
[----:B------:R-:W-:Y:S05]  /*aea0*/  BSYNC.RECONVERGENT B5 ;  /* 0x0000000000057941 */ /* 0x000fea0003800200 */
.L_x_266:
        /* <DEDUP_REMOVED lines=15> */
[----:B------:R-:W-:Y:S02]  /*afa0*/  IMAD R34, R42, R35, R58 ;  /* 0x000000232a227224 */ /* 0x000fe400078e023a */
[----:B------:R-:W-:-:S03]  /*afb0*/  IMAD.MOV.U32 R35, RZ, RZ, RZ ;  /* 0x000000ffff237224 */ /* 0x000fc600078e00ff */
[----:B------:R-:W-:-:S13]  /*afc0*/  ISETP.GE.U32.AND P0, PT, R34, R42, PT ;  /* 0x0000002a2200720c */ /* 0x000fda0003f06070 */
[----:B------:R-:W-:-:S04]  /*afd0*/  @P0 IADD3 R34, PT, PT, R34, -R42, RZ ;  /* 0x8000002a22220210 */ /* 0x000fc80007ffe0ff */
[----:B------:R-:W-:-:S13]  /*afe0*/  ISETP.GE.U32.AND P0, PT, R34, R42, PT ;  /* 0x0000002a2200720c */ /* 0x000fda0003f06070 */
[----:B------:R-:W-:Y:S01]  /*aff0*/  @P0 IMAD.IADD R34, R34, 0x1, -R42 ;  /* 0x0000000122220824 */ /* 0x000fe200078e0a2a */
[----:B------:R-:W-:Y:S01]  /*b000*/  @!P3 LOP3.LUT R34, RZ, R42, RZ, 0x33, !PT ;  /* 0x0000002aff22b212 */ /* 0x000fe200078e33ff */
[----:B------:R-:W-:Y:S06]  /*b010*/  BRA `(.L_x_271) ;  /* 0x0000000000187947 */ /* 0x000fec0003800000 */
.L_x_270:
[----:B------:R-:W-:Y:S01]  /*b020*/  IMAD.MOV.U32 R38, RZ, RZ, R58 ;  /* 0x000000ffff267224 */ /* 0x000fe200078e003a */
[----:B------:R-:W-:Y:S01]  /*b030*/  MOV R49, R59 ;  /* 0x0000003b00317202 */ /* 0x000fe20000000f00 */
[----:B------:R-:W-:Y:S01]  /*b040*/  IMAD.MOV.U32 R50, RZ, RZ, R42 ;  /* 0x000000ffff327224 */ /* 0x000fe200078e002a */
[----:B------:R-:W-:Y:S01]  /*b050*/  MOV R39, 0xb080 ;  /* 0x0000b08000277802 */ /* 0x000fe20000000f00 */
[----:B------:R-:W-:-:S07]  /*b060*/  IMAD.MOV.U32 R51, RZ, RZ, R43 ;  /* 0x000000ffff337224 */ /* 0x000fce00078e002b */
[----:B------:R-:W-:Y:S05]  /*b070*/  CALL.REL.NOINC `($__internal_0_$__cuda_sm20_rem_u64) ;  /* 0x0000028800107944 */ /* 0x000fea0003c00000 */
.L_x_271:
[----:B------:R-:W-:Y:S05]  /*b080*/  BSYNC.RECONVERGENT B5 ;  /* 0x0000000000057941 */ /* 0x000fea0003800200 */
.L_x_269:
        /* <DEDUP_REMOVED lines=25> */
.L_x_273:
[----:B------:R-:W-:Y:S01]  /*b220*/  IMAD.MOV.U32 R50, RZ, RZ, R42 ;  /* 0x000000ffff327224 */ /* 0x000fe200078e002a */
[----:B------:R-:W-:Y:S02]  /*b230*/  MOV R51, R43 ;  /* 0x0000002b00337202 */ /* 0x000fe40000000f00 */
[----:B------:R-:W-:-:S07]  /*b240*/  MOV R39, 0xb260 ;  /* 0x0000b26000277802 */ /* 0x000fce0000000f00 */
[----:B------:R-:W-:Y:S05]  /*b250*/  CALL.REL.NOINC `($__internal_0_$__cuda_sm20_rem_u64) ;  /* 0x0000028400987944 */ /* 0x000fea0003c00000 */
.L_x_274:
[----:B------:R-:W-:Y:S05]  /*b260*/  BSYNC.RECONVERGENT B5 ;  /* 0x0000000000057941 */ /* 0x000fea0003800200 */
.L_x_272:
[C---:B------:R-:W-:Y:S01]  /*b270*/  SHF.L.U64.HI R49, R34.reuse, 0x1, R35 ;  /* 0x0000000122317819 */ /* 0x040fe20000010223 */
[----:B------:R-:W-:Y:S01]  /*b280*/  BSSY.RECONVERGENT B5, `(.L_x_275) ;  /* 0x000001c000057945 */ /* 0x000fe20003800200 */
[----:B------:R-:W-:Y:S02]  /*b290*/  IMAD.SHL.U32 R38, R34, 0x2, RZ ;  /* 0x0000000222267824 */ /* 0x000fe400078e00ff */
[----:B------:R-:W-:-:S04]  /*b2a0*/  LOP3.LUT R35, R49, R43, RZ, 0xfc, !PT ;  /* 0x0000002b31237212 */ /* 0x000fc800078efcff */
[----:B------:R-:W-:-:S13]  /*b2b0*/  ISETP.NE.U32.AND P0, PT, R35, RZ, PT ;  /* 0x000000ff2300720c */ /* 0x000fda0003f05070 */
[----:B------:R-:W-:Y:S05]  /*b2c0*/  @P0 BRA `(.L_x_276) ;  /* 0x00000000004c0947 */ /* 0x000fea0003800000 */
[----:B------:R-:W0:Y:S01]  /*b2d0*/  I2F.U32.RP R36, R42 ;  /* 0x0000002a00247306 */ /* 0x000e220000209000 */
[----:B------:R-:W-:Y:S01]  /*b2e0*/  HFMA2 R34, -RZ, RZ, 0, 0 ;  /* 0x00000000ff227431 */ /* 0x000fe200000001ff */
[----:B------:R-:W-:-:S06]  /*b2f0*/  ISETP.NE.U32.AND P3, PT, R42, RZ, PT ;  /* 0x000000ff2a00720c */ /* 0x000fcc0003f65070 */
        /* <DEDUP_REMOVED lines=8> */
[----:B------:R-:W-:Y:S01]  /*b380*/  IMAD R34, R42, R35, R38 ;  /* 0x000000232a227224 */ /* 0x000fe200078e0226 */
[----:B------:R-:W-:-:S04]  /*b390*/  MOV R35, RZ ;  /* 0x000000ff00237202 */ /* 0x000fc80000000f00 */
[----:B------:R-:W-:-:S13]  /*b3a0*/  ISETP.GE.U32.AND P0, PT, R34, R42, PT ;  /* 0x0000002a2200720c */ /* 0x000fda0003f06070 */
[----:B------:R-:W-:-:S05]  /*b3b0*/  @P0 IMAD.IADD R34, R34, 0x1, -R42 ;  /* 0x0000000122220824 */ /* 0x000fca00078e0a2a */
[----:B------:R-:W-:-:S13]  /*b3c0*/  ISETP.GE.U32.AND P0, PT, R34, R42, PT ;  /* 0x0000002a2200720c */ /* 0x000fda0003f06070 */
[----:B------:R-:W-:Y:S01]  /*b3d0*/  @P0 IMAD.IADD R34, R34, 0x1, -R42 ;  /* 0x0000000122220824 */ /* 0x000fe200078e0a2a */
[----:B------:R-:W-:Y:S01]  /*b3e0*/  @!P3 LOP3.LUT R34, RZ, R42, RZ, 0x33, !PT ;  /* 0x0000002aff22b212 */ /* 0x000fe200078e33ff */
[----:B------:R-:W-:Y:S06]  /*b3f0*/  BRA `(.L_x_277) ;  /* 0x0000000000107947 */ /* 0x000fec0003800000 */
.L_x_276:
[----:B------:R-:W-:Y:S01]  /*b400*/  IMAD.MOV.U32 R50, RZ, RZ, R42 ;  /* 0x000000ffff327224 */ /* 0x000fe200078e002a */
[----:B------:R-:W-:Y:S01]  /*b410*/  MOV R39, 0xb440 ;  /* 0x0000b44000277802 */ /* 0x000fe20000000f00 */
[----:B------:R-:W-:-:S07]  /*b420*/  IMAD.MOV.U32 R51, RZ, RZ, R43 ;  /* 0x000000ffff337224 */ /* 0x000fce00078e002b */
[----:B------:R-:W-:Y:S05]  /*b430*/  CALL.REL.NOINC `($__internal_0_$__cuda_sm20_rem_u64) ;  /* 0x0000028400207944 */ /* 0x000fea0003c00000 */
.L_x_277:
[----:B------:R-:W-:Y:S05]  /*b440*/  BSYNC.RECONVERGENT B5 ;  /* 0x0000000000057941 */ /* 0x000fea0003800200 */
.L_x_275:
        /* <DEDUP_REMOVED lines=25> */
.L_x_279:
[----:B------:R-:W-:Y:S01]  /*b5e0*/  IMAD.MOV.U32 R50, RZ, RZ, R42 ;  /* 0x000000ffff327224 */ /* 0x000fe200078e002a */
[----:B------:R-:W-:Y:S02]  /*b5f0*/  MOV R51, R43 ;  /* 0x0000002b00337202 */ /* 0x000fe40000000f00 */
[----:B------:R-:W-:-:S07]  /*b600*/  MOV R39, 0xb620 ;  /* 0x0000b62000277802 */ /* 0x000fce0000000f00 */
[----:B------:R-:W-:Y:S05]  /*b610*/  CALL.REL.NOINC `($__internal_0_$__cuda_sm20_rem_u64) ;  /* 0x0000028000a87944 */ /* 0x000fea0003c00000 */
.L_x_280:
[----:B------:R-:W-:Y:S05]  /*b620*/  BSYNC.RECONVERGENT B5 ;  /* 0x0000000000057941 */ /* 0x000fea0003800200 */
.L_x_278:
        /* <DEDUP_REMOVED lines=25> */
.L_x_282:
[----:B------:R-:W-:Y:S01]  /*b7c0*/  IMAD.MOV.U32 R50, RZ, RZ, R42 ;  /* 0x000000ffff327224 */ /* 0x000fe200078e002a */
[----:B------:R-:W-:Y:S01]  /*b7d0*/  MOV R39, 0xb800 ;  /* 0x0000b80000277802 */ /* 0x000fe20000000f00 */
[----:B------:R-:W-:-:S07]  /*b7e0*/  IMAD.MOV.U32 R51, RZ, RZ, R43 ;  /* 0x000000ffff337224 */ /* 0x000fce00078e002b */
[----:B------:R-:W-:Y:S05]  /*b7f0*/  CALL.REL.NOINC `($__internal_0_$__cuda_sm20_rem_u64) ;  /* 0x0000028000307944 */ /* 0x000fea0003c00000 */
.L_x_283:
[----:B------:R-:W-:Y:S05]  /*b800*/  BSYNC.RECONVERGENT B5 ;  /* 0x0000000000057941 */ /* 0x000fea0003800200 */
.L_x_281:
        /* <DEDUP_REMOVED lines=25> */
.L_x_285:
[----:B------:R-:W-:Y:S01]  /*b9a0*/  IMAD.MOV.U32 R50, RZ, RZ, R42 ;  /* 0x000000ffff327224 */ /* 0x000fe200078e002a */
[----:B------:R-:W-:Y:S02]  /*b9b0*/  MOV R51, R43 ;  /* 0x0000002b00337202 */ /* 0x000fe40000000f00 */
[----:B------:R-:W-:-:S07]  /*b9c0*/  MOV R39, 0xb9e0 ;  /* 0x0000b9e000277802 */ /* 0x000fce0000000f00 */
[----:B------:R-:W-:Y:S05]  /*b9d0*/  CALL.REL.NOINC `($__internal_0_$__cuda_sm20_rem_u64) ;  /* 0x0000027c00b87944 */ /* 0x000fea0003c00000 */
.L_x_286:
[----:B------:R-:W-:Y:S05]  /*b9e0*/  BSYNC.RECONVERGENT B5 ;  /* 0x0000000000057941 */ /* 0x000fea0003800200 */
.L_x_284:
        /* <DEDUP_REMOVED lines=25> */
.L_x_288:
[----:B------:R-:W-:Y:S01]  /*bb80*/  IMAD.MOV.U32 R50, RZ, RZ, R42 ;  /* 0x000000ffff327224 */ /* 0x000fe200078e002a */
[----:B------:R-:W-:Y:S01]  /*bb90*/  MOV R39, 0xbbc0 ;  /* 0x0000bbc000277802 */ /* 0x000fe20000000f00 */
[----:B------:R-:W-:-:S07]  /*bba0*/  IMAD.MOV.U32 R51, RZ, RZ, R43 ;  /* 0x000000ffff337224 */ /* 0x000fce00078e002b */
[----:B------:R-:W-:Y:S05]  /*bbb0*/  CALL.REL.NOINC `($__internal_0_$__cuda_sm20_rem_u64) ;  /* 0x0000027c00407944 */ /* 0x000fea0003c00000 */
.L_x_289:
[----:B------:R-:W-:Y:S05]  /*bbc0*/  BSYNC.RECONVERGENT B5 ;  /* 0x0000000000057941 */ /* 0x000fea0003800200 */
.L_x_287:
        /* <DEDUP_REMOVED lines=25> */
.L_x_291:
[----:B------:R-:W-:Y:S01]  /*bd60*/  IMAD.MOV.U32 R50, RZ, RZ, R42 ;  /* 0x000000ffff327224 */ /* 0x000fe200078e002a */
[----:B------:R-:W-:Y:S02]  /*bd70*/  MOV R51, R43 ;  /* 0x0000002b00337202 */ /* 0x000fe40000000f00 */
[----:B------:R-:W-:-:S07]  /*bd80*/  MOV R39, 0xbda0 ;  /* 0x0000bda000277802 */ /* 0x000fce0000000f00 */
[----:B------:R-:W-:Y:S05]  /*bd90*/  CALL.REL.NOINC `($__internal_0_$__cuda_sm20_rem_u64) ;  /* 0x0000027800c87944 */ /* 0x000fea0003c00000 */
.L_x_292:
[----:B------:R-:W-:Y:S05]  /*bda0*/  BSYNC.RECONVERGENT B5 ;  /* 0x0000000000057941 */ /* 0x000fea0003800200 */
.L_x_290:
        /* <DEDUP_REMOVED lines=25> */
.L_x_294:
[----:B------:R-:W-:Y:S01]  /*bf40*/  IMAD.MOV.U32 R50, RZ, RZ, R42 ;  /* 0x000000ffff327224 */ /* 0x000fe200078e002a */
[----:B------:R-:W-:Y:S01]  /*bf50*/  MOV R39, 0xbf80 ;  /* 0x0000bf8000277802 */ /* 0x000fe20000000f00 */
[----:B------:R-:W-:-:S07]  /*bf60*/  IMAD.MOV.U32 R51, RZ, RZ, R43 ;  /* 0x000000ffff337224 */ /* 0x000fce00078e002b */
[----:B------:R-:W-:Y:S05]  /*bf70*/  CALL.REL.NOINC `($__internal_0_$__cuda_sm20_rem_u64) ;  /* 0x0000027800507944 */ /* 0x000fea0003c00000 */
.L_x_295:
[----:B------:R-:W-:Y:S05]  /*bf80*/  BSYNC.RECONVERGENT B5 ;  /* 0x0000000000057941 */ /* 0x000fea0003800200 */
.L_x_293:
        /* <DEDUP_REMOVED lines=25> */
.L_x_297:
[----:B------:R-:W-:Y:S01]  /*c120*/  IMAD.MOV.U32 R50, RZ, RZ, R42 ;  /* 0x000000ffff327224 */ /* 0x000fe200078e002a */
[----:B------:R-:W-:Y:S02]  /*c130*/  MOV R51, R43 ;  /* 0x0000002b00337202 */ /* 0x000fe40000000f00 */
[----:B------:R-:W-:-:S07]  /*c140*/  MOV R39, 0xc160 ;  /* 0x0000c16000277802 */ /* 0x000fce0000000f00 */
[----:B------:R-:W-:Y:S05]  /*c150*/  CALL.REL.NOINC `($__internal_0_$__cuda_sm20_rem_u64) ;  /* 0x0000027400d87944 */ /* 0x000fea0003c00000 */
.L_x_298:
[----:B------:R-:W-:Y:S05]  /*c160*/  BSYNC.RECONVERGENT B5 ;  /* 0x0000000000057941 */ /* 0x000fea0003800200 */
.L_x_296:
        /* <DEDUP_REMOVED lines=25> */
.L_x_300:
[----:B------:R-:W-:Y:S01]  /*c300*/  IMAD.MOV.U32 R50, RZ, RZ, R42 ;  /* 0x000000ffff327224 */ /* 0x000fe200078e002a */
[----:B------:R-:W-:Y:S01]  /*c310*/  MOV R39, 0xc340 ;  /* 0x0000c34000277802 */ /* 0x000fe20000000f00 */
[----:B------:R-:W-:-:S07]  /*c320*/  IMAD.MOV.U32 R51, RZ, RZ, R43 ;  /* 0x000000ffff337224 */ /* 0x000fce00078e002b */
[----:B------:R-:W-:Y:S05]  /*c330*/  CALL.REL.NOINC `($__internal_0_$__cuda_sm20_rem_u64) ;  /* 0x0000027400607944 */ /* 0x000fea0003c00000 */
.L_x_301:
[----:B------:R-:W-:Y:S05]  /*c340*/  BSYNC.RECONVERGENT B5 ;  /* 0x0000000000057941 */ /* 0x000fea0003800200 */
.L_x_299:
        /* <DEDUP_REMOVED lines=25> */
.L_x_303:
[----:B------:R-:W-:Y:S01]  /*c4e0*/  IMAD.MOV.U32 R50, RZ, RZ, R42 ;  /* 0x000000ffff327224 */ /* 0x000fe200078e002a */
[----:B------:R-:W-:Y:S02]  /*c4f0*/  MOV R51, R43 ;  /* 0x0000002b00337202 */ /* 0x000fe40000000f00 */
[----:B------:R-:W-:-:S07]  /*c500*/  MOV R39, 0xc520 ;  /* 0x0000c52000277802 */ /* 0x000fce0000000f00 */
[----:B------:R-:W-:Y:S05]  /*c510*/  CALL.REL.NOINC `($__internal_0_$__cuda_sm20_rem_u64) ;  /* 0x0000027000e87944 */ /* 0x000fea0003c00000 */
.L_x_304:
[----:B------:R-:W-:Y:S05]  /*c520*/  BSYNC.RECONVERGENT B5 ;  /* 0x0000000000057941 */ /* 0x000fea0003800200 */
.L_x_302:
        /* <DEDUP_REMOVED lines=25> */
.L_x_306:
[----:B------:R-:W-:Y:S01]  /*c6c0*/  IMAD.MOV.U32 R50, RZ, RZ, R42 ;  /* 0x000000ffff327224 */ /* 0x000fe200078e002a */
[----:B------:R-:W-:Y:S01]  /*c6d0*/  MOV R39, 0xc700 ;  /* 0x0000c70000277802 */ /* 0x000fe20000000f00 */
[----:B------:R-:W-:-:S07]  /*c6e0*/  IMAD.MOV.U32 R51, RZ, RZ, R43 ;  /* 0x000000ffff337224 */ /* 0x000fce00078e002b */
[----:B------:R-:W-:Y:S05]  /*c6f0*/  CALL.REL.NOINC `($__internal_0_$__cuda_sm20_rem_u64) ;  /* 0x0000027000707944 */ /* 0x000fea0003c00000 */
.L_x_307:
[----:B------:R-:W-:Y:S05]  /*c700*/  BSYNC.RECONVERGENT B5 ;  /* 0x0000000000057941 */ /* 0x000fea0003800200 */
.L_x_305:
        /* <DEDUP_REMOVED lines=25> */
.L_x_309:
[----:B------:R-:W-:Y:S01]  /*c8a0*/  IMAD.MOV.U32 R50, RZ, RZ, R42 ;  /* 0x000000ffff327224 */ /* 0x000fe200078e002a */
[----:B------:R-:W-:Y:S02]  /*c8b0*/  MOV R51, R43 ;  /* 0x0000002b00337202 */ /* 0x000fe40000000f00 */
[----:B------:R-:W-:-:S07]  /*c8c0*/  MOV R39, 0xc8e0 ;  /* 0x0000c8e000277802 */ /* 0x000fce0000000f00 */
[----:B------:R-:W-:Y:S05]  /*c8d0*/  CALL.REL.NOINC `($__internal_0_$__cuda_sm20_rem_u64) ;  /* 0x0000026c00f87944 */ /* 0x000fea0003c00000 */
.L_x_310:
[----:B------:R-:W-:Y:S05]  /*c8e0*/  BSYNC.RECONVERGENT B5 ;  /* 0x0000000000057941 */ /* 0x000fea0003800200 */
.L_x_308:
        /* <DEDUP_REMOVED lines=25> */
.L_x_312:
[----:B------:R-:W-:Y:S01]  /*ca80*/  IMAD.MOV.U32 R50, RZ, RZ, R42 ;  /* 0x000000ffff327224 */ /* 0x000fe200078e002a */
[----:B------:R-:W-:Y:S01]  /*ca90*/  MOV R39, 0xcac0 ;  /* 0x0000cac000277802 */ /* 0x000fe20000000f00 */
[----:B------:R-:W-:-:S07]  /*caa0*/  IMAD.MOV.U32 R51, RZ, RZ, R43 ;  /* 0x000000ffff337224 */ /* 0x000fce00078e002b */
[----:B------:R-:W-:Y:S05]  /*cab0*/  CALL.REL.NOINC `($__internal_0_$__cuda_sm20_rem_u64) ;  /* 0x0000026c00807944 */ /* 0x000fea0003c00000 */
.L_x_313:
[----:B------:R-:W-:Y:S05]  /*cac0*/  BSYNC.RECONVERGENT B5 ;  /* 0x0000000000057941 */ /* 0x000fea0003800200 */
.L_x_311:
        /* <DEDUP_REMOVED lines=25> */
.L_x_315:
[----:B------:R-:W-:Y:S01]  /*cc60*/  IMAD.MOV.U32 R50, RZ, RZ, R42 ;  /* 0x000000ffff327224 */ /* 0x000fe200078e002a */
[----:B------:R-:W-:Y:S02]  /*cc70*/  MOV R51, R43 ;  /* 0x0000002b00337202 */ /* 0x000fe40000000f00 */
[----:B------:R-:W-:-:S07]  /*cc80*/  MOV R39, 0xcca0 ;  /* 0x0000cca000277802 */ /* 0x000fce0000000f00 */
[----:B------:R-:W-:Y:S05]  /*cc90*/  CALL.REL.NOINC `($__internal_0_$__cuda_sm20_rem_u64) ;  /* 0x0000026c00087944 */ /* 0x000fea0003c00000 */
.L_x_316:
[----:B------:R-:W-:Y:S05]  /*cca0*/  BSYNC.RECONVERGENT B5 ;  /* 0x0000000000057941 */ /* 0x000fea0003800200 */
.L_x_314:
        /* <DEDUP_REMOVED lines=25> */
.L_x_318:
[----:B------:R-:W-:Y:S01]  /*ce40*/  IMAD.MOV.U32 R50, RZ, RZ, R42 ;  /* 0x000000ffff327224 */ /* 0x000fe200078e002a */
[----:B------:R-:W-:Y:S01]  /*ce50*/  MOV R39, 0xce80 ;  /* 0x0000ce8000277802 */ /* 0x000fe20000000f00 */
[----:B------:R-:W-:-:S07]  /*ce60*/  IMAD.MOV.U32 R51, RZ, RZ, R43 ;  /* 0x000000ffff337224 */ /* 0x000fce00078e002b */
[----:B------:R-:W-:Y:S05]  /*ce70*/  CALL.REL.NOINC `($__internal_0_$__cuda_sm20_rem_u64) ;  /* 0x0000026800907944 */ /* 0x000fea0003c00000 */
.L_x_319:
[----:B------:R-:W-:Y:S05]  /*ce80*/  BSYNC.RECONVERGENT B5 ;  /* 0x0000000000057941 */ /* 0x000fea0003800200 */
.L_x_317:
        /* <DEDUP_REMOVED lines=25> */
.L_x_321:
[----:B------:R-:W-:Y:S01]  /*d020*/  IMAD.MOV.U32 R50, RZ, RZ, R42 ;  /* 0x000000ffff327224 */ /* 0x000fe200078e002a */
[----:B------:R-:W-:Y:S02]  /*d030*/  MOV R51, R43 ;  /* 0x0000002b00337202 */ /* 0x000fe40000000f00 */
[----:B------:R-:W-:-:S07]  /*d040*/  MOV R39, 0xd060 ;  /* 0x0000d06000277802 */ /* 0x000fce0000000f00 */
[----:B------:R-:W-:Y:S05]  /*d050*/  CALL.REL.NOINC `($__internal_0_$__cuda_sm20_rem_u64) ;  /* 0x0000026800187944 */ /* 0x000fea0003c00000 */
.L_x_322:
[----:B------:R-:W-:Y:S05]  /*d060*/  BSYNC.RECONVERGENT B5 ;  /* 0x0000000000057941 */ /* 0x000fea0003800200 */
.L_x_320:
        /* <DEDUP_REMOVED lines=25> */
.L_x_324:
[----:B------:R-:W-:Y:S01]  /*d200*/  IMAD.MOV.U32 R50, RZ, RZ, R42 ;  /* 0x000000ffff327224 */ /* 0x000fe200078e002a */
[----:B------:R-:W-:Y:S01]  /*d210*/  MOV R39, 0xd240 ;  /* 0x0000d24000277802 */ /* 0x000fe20000000f00 */
[----:B------:R-:W-:-:S07]  /*d220*/  IMAD.MOV.U32 R51, RZ, RZ, R43 ;  /* 0x000000ffff337224 */ /* 0x000fce00078e002b */
[----:B------:R-:W-:Y:S05]  /*d230*/  CALL.REL.NOINC `($__internal_0_$__cuda_sm20_rem_u64) ;  /* 0x0000026400a07944 */ /* 0x000fea0003c00000 */
.L_x_325:
[----:B------:R-:W-:Y:S05]  /*d240*/  BSYNC.RECONVERGENT B5 ;  /* 0x0000000000057941 */ /* 0x000fea0003800200 */
.L_x_323:
        /* <DEDUP_REMOVED lines=25> */
.L_x_327:
[----:B------:R-:W-:Y:S01]  /*d3e0*/  IMAD.MOV.U32 R50, RZ, RZ, R42 ;  /* 0x000000ffff327224 */ /* 0x000fe200078e002a */
[----:B------:R-:W-:Y:S02]  /*d3f0*/  MOV R51, R43 ;  /* 0x0000002b00337202 */ /* 0x000fe40000000f00 */
[----:B------:R-:W-:-:S07]  /*d400*/  MOV R39, 0xd420 ;  /* 0x0000d42000277802 */ /* 0x000fce0000000f00 */
[----:B------:R-:W-:Y:S05]  /*d410*/  CALL.REL.NOINC `($__internal_0_$__cuda_sm20_rem_u64) ;  /* 0x0000026400287944 */ /* 0x000fea0003c00000 */
.L_x_328:
[----:B------:R-:W-:Y:S05]  /*d420*/  BSYNC.RECONVERGENT B5 ;  /* 0x0000000000057941 */ /* 0x000fea0003800200 */
.L_x_326:
        /* <DEDUP_REMOVED lines=25> */
.L_x_330:
[----:B------:R-:W-:Y:S01]  /*d5c0*/  IMAD.MOV.U32 R50, RZ, RZ, R42 ;  /* 0x000000ffff327224 */ /* 0x000fe200078e002a */
[----:B------:R-:W-:Y:S01]  /*d5d0*/  MOV R39, 0xd600 ;  /* 0x0000d60000277802 */ /* 0x000fe20000000f00 */
[----:B------:R-:W-:-:S07]  /*d5e0*/  IMAD.MOV.U32 R51, RZ, RZ, R43 ;  /* 0x000000ffff337224 */ /* 0x000fce00078e002b */
[----:B------:R-:W-:Y:S05]  /*d5f0*/  CALL.REL.NOINC `($__internal_0_$__cuda_sm20_rem_u64) ;  /* 0x0000026000b07944 */ /* 0x000fea0003c00000 */
.L_x_331:
[----:B------:R-:W-:Y:S05]  /*d600*/  BSYNC.RECONVERGENT B5 ;  /* 0x0000000000057941 */ /* 0x000fea0003800200 */
.L_x_329:
        /* <DEDUP_REMOVED lines=25> */
.L_x_333:
[----:B------:R-:W-:Y:S01]  /*d7a0*/  IMAD.MOV.U32 R50, RZ, RZ, R42 ;  /* 0x000000ffff327224 */ /* 0x000fe200078e002a */
[----:B------:R-:W-:Y:S02]  /*d7b0*/  MOV R51, R43 ;  /* 0x0000002b00337202 */ /* 0x000fe40000000f00 */
[----:B------:R-:W-:-:S07]  /*d7c0*/  MOV R39, 0xd7e0 ;  /* 0x0000d7e000277802 */ /* 0x000fce0000000f00 */
[----:B------:R-:W-:Y:S05]  /*d7d0*/  CALL.REL.NOINC `($__internal_0_$__cuda_sm20_rem_u64) ;  /* 0x0000026000387944 */ /* 0x000fea0003c00000 */
.L_x_334:
[----:B------:R-:W-:Y:S05]  /*d7e0*/  BSYNC.RECONVERGENT B5 ;  /* 0x0000000000057941 */ /* 0x000fea0003800200 */
.L_x_332:
        /* <DEDUP_REMOVED lines=25> */
.L_x_336:
[----:B------:R-:W-:Y:S01]  /*d980*/  IMAD.MOV.U32 R50, RZ, RZ, R42 ;  /* 0x000000ffff327224 */ /* 0x000fe200078e002a */
[----:B------:R-:W-:Y:S01]  /*d990*/  MOV R39, 0xd9c0 ;  /* 0x0000d9c000277802 */ /* 0x000fe20000000f00 */
[----:B------:R-:W-:-:S07]  /*d9a0*/  IMAD.MOV.U32 R51, RZ, RZ, R43 ;  /* 0x000000ffff337224 */ /* 0x000fce00078e002b */
[----:B------:R-:W-:Y:S05]  /*d9b0*/  CALL.REL.NOINC `($__internal_0_$__cuda_sm20_rem_u64) ;  /* 0x0000025c00c07944 */ /* 0x000fea0003c00000 */
.L_x_337:
[----:B------:R-:W-:Y:S05]  /*d9c0*/  BSYNC.RECONVERGENT B5 ;  /* 0x0000000000057941 */ /* 0x000fea0003800200 */
.L_x_335:
        /* <DEDUP_REMOVED lines=25> */
.L_x_339:
[----:B------:R-:W-:Y:S01]  /*db60*/  IMAD.MOV.U32 R50, RZ, RZ, R42 ;  /* 0x000000ffff327224 */ /* 0x000fe200078e002a */
[----:B------:R-:W-:Y:S02]  /*db70*/  MOV R51, R43 ;  /* 0x0000002b00337202 */ /* 0x000fe40000000f00 */
[----:B------:R-:W-:-:S07]  /*db80*/  MOV R39, 0xdba0 ;  /* 0x0000dba000277802 */ /* 0x000fce0000000f00 */
[----:B------:R-:W-:Y:S05]  /*db90*/  CALL.REL.NOINC `($__internal_0_$__cuda_sm20_rem_u64) ;  /* 0x0000025c00487944 */ /* 0x000fea0003c00000 */
.L_x_340:
[----:B------:R-:W-:Y:S05]  /*dba0*/  BSYNC.RECONVERGENT B5 ;  /* 0x0000000000057941 */ /* 0x000fea0003800200 */
.L_x_338:
        /* <DEDUP_REMOVED lines=25> */
.L_x_342:
[----:B------:R-:W-:Y:S01]  /*dd40*/  IMAD.MOV.U32 R50, RZ, RZ, R42 ;  /* 0x000000ffff327224 */ /* 0x000fe200078e002a */
[----:B------:R-:W-:Y:S01]  /*dd50*/  MOV R39, 0xdd80 ;  /* 0x0000dd8000277802 */ /* 0x000fe20000000f00 */
[----:B------:R-:W-:-:S07]  /*dd60*/  IMAD.MOV.U32 R51, RZ, RZ, R43 ;  /* 0x000000ffff337224 */ /* 0x000fce00078e002b */
[----:B------:R-:W-:Y:S05]  /*dd70*/  CALL.REL.NOINC `($__internal_0_$__cuda_sm20_rem_u64) ;  /* 0x0000025800d07944 */ /* 0x000fea0003c00000 */
.L_x_343:
[----:B------:R-:W-:Y:S05]  /*dd80*/  BSYNC.RECONVERGENT B5 ;  /* 0x0000000000057941 */ /* 0x000fea0003800200 */
.L_x_341:
        /* <DEDUP_REMOVED lines=25> */
.L_x_345:
[----:B------:R-:W-:Y:S01]  /*df20*/  IMAD.MOV.U32 R50, RZ, RZ, R42 ;  /* 0x000000ffff327224 */ /* 0x000fe200078e002a */
[----:B------:R-:W-:Y:S02]  /*df30*/  MOV R51, R43 ;  /* 0x0000002b00337202 */ /* 0x000fe40000000f00 */
[----:B------:R-:W-:-:S07]  /*df40*/  MOV R39, 0xdf60 ;  /* 0x0000df6000277802 */ /* 0x000fce0000000f00 */
[----:B------:R-:W-:Y:S05]  /*df50*/  CALL.REL.NOINC `($__internal_0_$__cuda_sm20_rem_u64) ;  /* 0x0000025800587944 */ /* 0x000fea0003c00000 */
.L_x_346:
[----:B------:R-:W-:Y:S05]  /*df60*/  BSYNC.RECONVERGENT B5 ;  /* 0x0000000000057941 */ /* 0x000fea0003800200 */
.L_x_344:
        /* <DEDUP_REMOVED lines=25> */
.L_x_348:
[----:B------:R-:W-:Y:S01]  /*e100*/  IMAD.MOV.U32 R50, RZ, RZ, R42 ;  /* 0x000000ffff327224 */ /* 0x000fe200078e002a */
[----:B------:R-:W-:Y:S01]  /*e110*/  MOV R39, 0xe140 ;  /* 0x0000e14000277802 */ /* 0x000fe20000000f00 */
[----:B------:R-:W-:-:S07]  /*e120*/  IMAD.MOV.U32 R51, RZ, RZ, R43 ;  /* 0x000000ffff337224 */ /* 0x000fce00078e002b */
[----:B------:R-:W-:Y:S05]  /*e130*/  CALL.REL.NOINC `($__internal_0_$__cuda_sm20_rem_u64) ;  /* 0x0000025400e07944 */ /* 0x000fea0003c00000 */
.L_x_349:
[----:B------:R-:W-:Y:S05]  /*e140*/  BSYNC.RECONVERGENT B5 ;  /* 0x0000000000057941 */ /* 0x000fea0003800200 */
.L_x_347:
        /* <DEDUP_REMOVED lines=25> */
.L_x_351:
[----:B------:R-:W-:Y:S01]  /*e2e0*/  IMAD.MOV.U32 R50, RZ, RZ, R42 ;  /* 0x000000ffff327224 */ /* 0x000fe200078e002a */
[----:B------:R-:W-:Y:S02]  /*e2f0*/  MOV R51, R43 ;  /* 0x0000002b00337202 */ /* 0x000fe40000000f00 */
[----:B------:R-:W-:-:S07]  /*e300*/  MOV R39, 0xe320 ;  /* 0x0000e32000277802 */ /* 0x000fce0000000f00 */
[----:B------:R-:W-:Y:S05]  /*e310*/  CALL.REL.NOINC `($__internal_0_$__cuda_sm20_rem_u64) ;  /* 0x0000025400687944 */ /* 0x000fea0003c00000 */
.L_x_352:
[----:B------:R-:W-:Y:S05]  /*e320*/  BSYNC.RECONVERGENT B5 ;  /* 0x0000000000057941 */ /* 0x000fea0003800200 */
.L_x_350:
        /* <DEDUP_REMOVED lines=25> */
.L_x_354:
[----:B------:R-:W-:Y:S01]  /*e4c0*/  IMAD.MOV.U32 R50, RZ, RZ, R42 ;  /* 0x000000ffff327224 */ /* 0x000fe200078e002a */
[----:B------:R-:W-:Y:S01]  /*e4d0*/  MOV R39, 0xe500 ;  /* 0x0000e50000277802 */ /* 0x000fe20000000f00 */
[----:B------:R-:W-:-:S07]  /*e4e0*/  IMAD.MOV.U32 R51, RZ, RZ, R43 ;  /* 0x000000ffff337224 */ /* 0x000fce00078e002b */
[----:B------:R-:W-:Y:S05]  /*e4f0*/  CALL.REL.NOINC `($__internal_0_$__cuda_sm20_rem_u64) ;  /* 0x0000025000f07944 */ /* 0x000fea0003c00000 */
.L_x_355:
[----:B------:R-:W-:Y:S05]  /*e500*/  BSYNC.RECONVERGENT B5 ;  /* 0x0000000000057941 */ /* 0x000fea0003800200 */
.L_x_353:
        /* <DEDUP_REMOVED lines=25> */
.L_x_357:
[----:B------:R-:W-:Y:S01]  /*e6a0*/  IMAD.MOV.U32 R50, RZ, RZ, R42 ;  /* 0x000000ffff327224 */ /* 0x000fe200078e002a */
[----:B------:R-:W-:Y:S02]  /*e6b0*/  MOV R51, R43 ;  /* 0x0000002b00337202 */ /* 0x000fe40000000f00 */
[----:B------:R-:W-:-:S07]  /*e6c0*/  MOV R39, 0xe6e0 ;  /* 0x0000e6e000277802 */ /* 0x000fce0000000f00 */
[----:B------:R-:W-:Y:S05]  /*e6d0*/  CALL.REL.NOINC `($__internal_0_$__cuda_sm20_rem_u64) ;  /* 0x0000025000787944 */ /* 0x000fea0003c00000 */
.L_x_358:
[----:B------:R-:W-:Y:S05]  /*e6e0*/  BSYNC.RECONVERGENT B5 ;  /* 0x0000000000057941 */ /* 0x000fea0003800200 */
.L_x_356:
        /* <DEDUP_REMOVED lines=25> */
.L_x_360:
[----:B------:R-:W-:Y:S01]  /*e880*/  IMAD.MOV.U32 R50, RZ, RZ, R42 ;  /* 0x000000ffff327224 */ /* 0x000fe200078e002a */
[----:B------:R-:W-:Y:S01]  /*e890*/  MOV R39, 0xe8c0 ;  /* 0x0000e8c000277802 */ /* 0x000fe20000000f00 */
[----:B------:R-:W-:-:S07]  /*e8a0*/  IMAD.MOV.U32 R51, RZ, RZ, R43 ;  /* 0x000000ffff337224 */ /* 0x000fce00078e002b */
[----:B------:R-:W-:Y:S05]  /*e8b0*/  CALL.REL.NOINC `($__internal_0_$__cuda_sm20_rem_u64) ;  /* 0x0000025000007944 */ /* 0x000fea0003c00000 */
.L_x_361:
[----:B------:R-:W-:Y:S05]  /*e8c0*/  BSYNC.RECONVERGENT B5 ;  /* 0x0000000000057941 */ /* 0x000fea0003800200 */
.L_x_359:
        /* <DEDUP_REMOVED lines=25> */
.L_x_363:
[----:B------:R-:W-:Y:S01]  /*ea60*/  IMAD.MOV.U32 R50, RZ, RZ, R42 ;  /* 0x000000ffff327224 */ /* 0x000fe200078e002a */
[----:B------:R-:W-:Y:S02]  /*ea70*/  MOV R51, R43 ;  /* 0x0000002b00337202 */ /* 0x000fe40000000f00 */
[----:B------:R-:W-:-:S07]  /*ea80*/  MOV R39, 0xeaa0 ;  /* 0x0000eaa000277802 */ /* 0x000fce0000000f00 */
[----:B------:R-:W-:Y:S05]  /*ea90*/  CALL.REL.NOINC `($__internal_0_$__cuda_sm20_rem_u64) ;  /* 0x0000024c00887944 */ /* 0x000fea0003c00000 */
.L_x_364:
[----:B------:R-:W-:Y:S05]  /*eaa0*/  BSYNC.RECONVERGENT B5 ;  /* 0x0000000000057941 */ /* 0x000fea0003800200 */
.L_x_362:
        /* <DEDUP_REMOVED lines=25> */
.L_x_366:
[----:B------:R-:W-:Y:S01]  /*ec40*/  IMAD.MOV.U32 R50, RZ, RZ, R42 ;  /* 0x000000ffff327224 */ /* 0x000fe200078e002a */
[----:B------:R-:W-:Y:S01]  /*ec50*/  MOV R39, 0xec80 ;  /* 0x0000ec8000277802 */ /* 0x000fe20000000f00 */
[----:B------:R-:W-:-:S07]  /*ec60*/  IMAD.MOV.U32 R51, RZ, RZ, R43 ;  /* 0x000000ffff337224 */ /* 0x000fce00078e002b */
[----:B------:R-:W-:Y:S05]  /*ec70*/  CALL.REL.NOINC `($__internal_0_$__cuda_sm20_rem_u64) ;  /* 0x0000024c00107944 */ /* 0x000fea0003c00000 */
.L_x_367:
[----:B------:R-:W-:Y:S05]  /*ec80*/  BSYNC.RECONVERGENT B5 ;  /* 0x0000000000057941 */ /* 0x000fea0003800200 */
.L_x_365:
        /* <DEDUP_REMOVED lines=25> */
.L_x_369:
[----:B------:R-:W-:Y:S01]  /*ee20*/  IMAD.MOV.U32 R50, RZ, RZ, R42 ;  /* 0x000000ffff327224 */ /* 0x000fe200078e002a */
[----:B------:R-:W-:Y:S02]  /*ee30*/  MOV R51, R43 ;  /* 0x0000002b00337202 */ /* 0x000fe40000000f00 */
[----:B------:R-:W-:-:S07]  /*ee40*/  MOV R39, 0xee60 ;  /* 0x0000ee6000277802 */ /* 0x000fce0000000f00 */
[----:B------:R-:W-:Y:S05]  /*ee50*/  CALL.REL.NOINC `($__internal_0_$__cuda_sm20_rem_u64) ;  /* 0x0000024800987944 */ /* 0x000fea0003c00000 */
.L_x_370:
[----:B------:R-:W-:Y:S05]  /*ee60*/  BSYNC.RECONVERGENT B5 ;  /* 0x0000000000057941 */ /* 0x000fea0003800200 */
.L_x_368:
        /* <DEDUP_REMOVED lines=25> */
.L_x_372:
[----:B------:R-:W-:Y:S01]  /*f000*/  IMAD.MOV.U32 R50, RZ, RZ, R42 ;  /* 0x000000ffff327224 */ /* 0x000fe200078e002a */
[----:B------:R-:W-:Y:S01]  /*f010*/  MOV R39, 0xf040 ;  /* 0x0000f04000277802 */ /* 0x000fe20000000f00 */
[----:B------:R-:W-:-:S07]  /*f020*/  IMAD.MOV.U32 R51, RZ, RZ, R43 ;  /* 0x000000ffff337224 */ /* 0x000fce00078e002b */
[----:B------:R-:W-:Y:S05]  /*f030*/  CALL.REL.NOINC `($__internal_0_$__cuda_sm20_rem_u64) ;  /* 0x0000024800207944 */ /* 0x000fea0003c00000 */
.L_x_373:
[----:B------:R-:W-:Y:S05]  /*f040*/  BSYNC.RECONVERGENT B5 ;  /* 0x0000000000057941 */ /* 0x000fea0003800200 */
.L_x_371:
        /* <DEDUP_REMOVED lines=25> */
.L_x_375:
[----:B------:R-:W-:Y:S01]  /*f1e0*/  IMAD.MOV.U32 R50, RZ, RZ, R42 ;  /* 0x000000ffff327224 */ /* 0x000fe200078e002a */
[----:B------:R-:W-:Y:S02]  /*f1f0*/  MOV R51, R43 ;  /* 0x0000002b00337202 */ /* 0x000fe40000000f00 */
[----:B------:R-:W-:-:S07]  /*f200*/  MOV R39, 0xf220 ;  /* 0x0000f22000277802 */ /* 0x000fce0000000f00 */
[----:B------:R-:W-:Y:S05]  /*f210*/  CALL.REL.NOINC `($__internal_0_$__cuda_sm20_rem_u64) ;  /* 0x0000024400a87944 */ /* 0x000fea0003c00000 */
.L_x_376:
[----:B------:R-:W-:Y:S05]  /*f220*/  BSYNC.RECONVERGENT B5 ;  /* 0x0000000000057941 */ /* 0x000fea0003800200 */
.L_x_374:
        /* <DEDUP_REMOVED lines=25> */
.L_x_378:
[----:B------:R-:W-:Y:S01]  /*f3c0*/  IMAD.MOV.U32 R50, RZ, RZ, R42 ;  /* 0x000000ffff327224 */ /* 0x000fe200078e002a */
[----:B------:R-:W-:Y:S01]  /*f3d0*/  MOV R39, 0xf400 ;  /* 0x0000f40000277802 */ /* 0x000fe20000000f00 */
[----:B------:R-:W-:-:S07]  /*f3e0*/  IMAD.MOV.U32 R51, RZ, RZ, R43 ;  /* 0x000000ffff337224 */ /* 0x000fce00078e002b */
[----:B------:R-:W-:Y:S05]  /*f3f0*/  CALL.REL.NOINC `($__internal_0_$__cuda_sm20_rem_u64) ;  /* 0x0000024400307944 */ /* 0x000fea0003c00000 */
.L_x_379:
[----:B------:R-:W-:Y:S05]  /*f400*/  BSYNC.RECONVERGENT B5 ;  /* 0x0000000000057941 */ /* 0x000fea0003800200 */
.L_x_377:
        /* <DEDUP_REMOVED lines=25> */
.L_x_381:
[----:B------:R-:W-:Y:S01]  /*f5a0*/  IMAD.MOV.U32 R50, RZ, RZ, R42 ;  /* 0x000000ffff327224 */ /* 0x000fe200078e002a */
[----:B------:R-:W-:Y:S02]  /*f5b0*/  MOV R51, R43 ;  /* 0x0000002b00337202 */ /* 0x000fe40000000f00 */
[----:B------:R-:W-:-:S07]  /*f5c0*/  MOV R39, 0xf5e0 ;  /* 0x0000f5e000277802 */ /* 0x000fce0000000f00 */
[----:B------:R-:W-:Y:S05]  /*f5d0*/  CALL.REL.NOINC `($__internal_0_$__cuda_sm20_rem_u64) ;  /* 0x0000024000b87944 */ /* 0x000fea0003c00000 */
.L_x_382:
[----:B------:R-:W-:Y:S05]  /*f5e0*/  BSYNC.RECONVERGENT B5 ;  /* 0x0000000000057941 */ /* 0x000fea0003800200 */
.L_x_380:
        /* <DEDUP_REMOVED lines=25> */
.L_x_384:
[----:B------:R-:W-:Y:S01]  /*f780*/  IMAD.MOV.U32 R50, RZ, RZ, R42 ;  /* 0x000000ffff327224 */ /* 0x000fe200078e002a */
[----:B------:R-:W-:Y:S01]  /*f790*/  MOV R39, 0xf7c0 ;  /* 0x0000f7c000277802 */ /* 0x000fe20000000f00 */
[----:B------:R-:W-:-:S07]  /*f7a0*/  IMAD.MOV.U32 R51, RZ, RZ, R43 ;  /* 0x000000ffff337224 */ /* 0x000fce00078e002b */
[----:B------:R-:W-:Y:S05]  /*f7b0*/  CALL.REL.NOINC `($__internal_0_$__cuda_sm20_rem_u64) ;  /* 0x0000024000407944 */ /* 0x000fea0003c00000 */
.L_x_385:
[----:B------:R-:W-:Y:S05]  /*f7c0*/  BSYNC.RECONVERGENT B5 ;  /* 0x0000000000057941 */ /* 0x000fea0003800200 */
.L_x_383:
        /* <DEDUP_REMOVED lines=25> */
.L_x_387:
[----:B------:R-:W-:Y:S01]  /*f960*/  IMAD.MOV.U32 R50, RZ, RZ, R42 ;  /* 0x000000ffff327224 */ /* 0x000fe200078e002a */
[----:B------:R-:W-:Y:S02]  /*f970*/  MOV R51, R43 ;  /* 0x0000002b00337202 */ /* 0x000fe40000000f00 */
[----:B------:R-:W-:-:S07]  /*f980*/  MOV R39, 0xf9a0 ;  /* 0x0000f9a000277802 */ /* 0x000fce0000000f00 */
[----:B------:R-:W-:Y:S05]  /*f990*/  CALL.REL.NOINC `($__internal_0_$__cuda_sm20_rem_u64) ;  /* 0x0000023c00c87944 */ /* 0x000fea0003c00000 */
.L_x_388:
[----:B------:R-:W-:Y:S05]  /*f9a0*/  BSYNC.RECONVERGENT B5 ;  /* 0x0000000000057941 */ /* 0x000fea0003800200 */
.L_x_386:
        /* <DEDUP_REMOVED lines=25> */
.L_x_390:
[----:B------:R-:W-:Y:S01]  /*fb40*/  IMAD.MOV.U32 R50, RZ, RZ, R42 ;  /* 0x000000ffff327224 */ /* 0x000fe200078e002a */
[----:B------:R-:W-:Y:S01]  /*fb50*/  MOV R39, 0xfb80 ;  /* 0x0000fb8000277802 */ /* 0x000fe20000000f00 */
[----:B------:R-:W-:-:S07]  /*fb60*/  IMAD.MOV.U32 R51, RZ, RZ, R43 ;  /* 0x000000ffff337224 */ /* 0x000fce00078e002b */
[----:B------:R-:W-:Y:S05]  /*fb70*/  CALL.REL.NOINC `($__internal_0_$__cuda_sm20_rem_u64) ;  /* 0x0000023c00507944 */ /* 0x000fea0003c00000 */
.L_x_391:
[----:B------:R-:W-:Y:S05]  /*fb80*/  BSYNC.RECONVERGENT B5 ;  /* 0x0000000000057941 */ /* 0x000fea0003800200 */
.L_x_389:
        /* <DEDUP_REMOVED lines=25> */
.L_x_393:
[----:B------:R-:W-:Y:S01]  /*fd20*/  IMAD.MOV.U32 R50, RZ, RZ, R42 ;  /* 0x000000ffff327224 */ /* 0x000fe200078e002a */
[----:B------:R-:W-:Y:S02]  /*fd30*/  MOV R51, R43 ;  /* 0x0000002b00337202 */ /* 0x000fe40000000f00 */
[----:B------:R-:W-:-:S07]  /*fd40*/  MOV R39, 0xfd60 ;  /* 0x0000fd6000277802 */ /* 0x000fce0000000f00 */
[----:B------:R-:W-:Y:S05]  /*fd50*/  CALL.REL.NOINC `($__internal_0_$__cuda_sm20_rem_u64) ;  /* 0x0000023800d87944 */ /* 0x000fea0003c00000 */
.L_x_394:
[----:B------:R-:W-:Y:S05]  /*fd60*/  BSYNC.RECONVERGENT B5 ;  /* 0x0000000000057941 */ /* 0x000fea0003800200 */
.L_x_392:
        /* <DEDUP_REMOVED lines=25> */
.L_x_396:
[----:B------:R-:W-:Y:S01]  /*ff00*/  IMAD.MOV.U32 R50, RZ, RZ, R42 ;  /* 0x000000ffff327224 */ /* 0x000fe200078e002a */
[----:B------:R-:W-:Y:S01]  /*ff10*/  MOV R39, 0xff40 ;  /* 0x0000ff4000277802 */ /* 0x000fe20000000f00 */
[----:B------:R-:W-:-:S07]  /*ff20*/  IMAD.MOV.U32 R51, RZ, RZ, R43 ;  /* 0x000000ffff337224 */ /* 0x000fce00078e002b */
[----:B------:R-:W-:Y:S05]  /*ff30*/  CALL.REL.NOINC `($__internal_0_$__cuda_sm20_rem_u64) ;  /* 0x0000023800607944 */ /* 0x000fea0003c00000 */
.L_x_397:
[----:B------:R-:W-:Y:S05]  /*ff40*/  BSYNC.RECONVERGENT B5 ;  /* 0x0000000000057941 */ /* 0x000fea0003800200 */
.L_x_395:
        /* <DEDUP_REMOVED lines=25> */
.L_x_399:
[----:B------:R-:W-:Y:S01]  /*100e0*/  IMAD.MOV.U32 R50, RZ, RZ, R42 ;  /* 0x000000ffff327224 */ /* 0x000fe200078e002a */
[----:B------:R-:W-:Y:S02]  /*100f0*/  MOV R51, R43 ;  /* 0x0000002b00337202 */ /* 0x000fe40000000f00 */
[----:B------:R-:W-:-:S07]  /*10100*/  MOV R39, 0x10120 ;  /* 0x0001012000277802 */ /* 0x000fce0000000f00 */
[----:B------:R-:W-:Y:S05]  /*10110*/  CALL.REL.NOINC `($__internal_0_$__cuda_sm20_rem_u64) ;  /* 0x0000023400e87944 */ /* 0x000fea0003c00000 */
.L_x_400:
[----:B------:R-:W-:Y:S05]  /*10120*/  BSYNC.RECONVERGENT B5 ;  /* 0x0000000000057941 */ /* 0x000fea0003800200 */
.L_x_398:
        /* <DEDUP_REMOVED lines=25> */
.L_x_402:
[----:B------:R-:W-:Y:S01]  /*102c0*/  IMAD.MOV.U32 R50, RZ, RZ, R42 ;  /* 0x000000ffff327224 */ /* 0x000fe200078e002a */
[----:B------:R-:W-:Y:S01]  /*102d0*/  MOV R39, 0x10300 ;  /* 0x0001030000277802 */ /* 0x000fe20000000f00 */
[----:B------:R-:W-:-:S07]  /*102e0*/  IMAD.MOV.U32 R51, RZ, RZ, R43 ;  /* 0x000000ffff337224 */ /* 0x000fce00078e002b */
[----:B------:R-:W-:Y:S05]  /*102f0*/  CALL.REL.NOINC `($__internal_0_$__cuda_sm20_rem_u64) ;  /* 0x0000023400707944 */ /* 0x000fea0003c00000 */
.L_x_403:
[----:B------:R-:W-:Y:S05]  /*10300*/  BSYNC.RECONVERGENT B5 ;  /* 0x0000000000057941 */ /* 0x000fea0003800200 */
.L_x_401:
        /* <DEDUP_REMOVED lines=25> */
.L_x_405:
[----:B------:R-:W-:Y:S01]  /*104a0*/  IMAD.MOV.U32 R50, RZ, RZ, R42 ;  /* 0x000000ffff327224 */ /* 0x000fe200078e002a */
[----:B------:R-:W-:Y:S02]  /*104b0*/  MOV R51, R43 ;  /* 0x0000002b00337202 */ /* 0x000fe40000000f00 */
[----:B------:R-:W-:-:S07]  /*104c0*/  MOV R39, 0x104e0 ;  /* 0x000104e000277802 */ /* 0x000fce0000000f00 */
[----:B------:R-:W-:Y:S05]  /*104d0*/  CALL.REL.NOINC `($__internal_0_$__cuda_sm20_rem_u64) ;  /* 0x0000023000f87944 */ /* 0x000fea0003c00000 */
.L_x_406:
[----:B------:R-:W-:Y:S05]  /*104e0*/  BSYNC.RECONVERGENT B5 ;  /* 0x0000000000057941 */ /* 0x000fea0003800200 */
.L_x_404:
        /* <DEDUP_REMOVED lines=25> */
.L_x_408:
[----:B------:R-:W-:Y:S01]  /*10680*/  IMAD.MOV.U32 R50, RZ, RZ, R42 ;  /* 0x000000ffff327224 */ /* 0x000fe200078e002a */
[----:B------:R-:W-:Y:S01]  /*10690*/  MOV R39, 0x106c0 ;  /* 0x000106c000277802 */ /* 0x000fe20000000f00 */
[----:B------:R-:W-:-:S07]  /*106a0*/  IMAD.MOV.U32 R51, RZ, RZ, R43 ;  /* 0x000000ffff337224 */ /* 0x000fce00078e002b */
[----:B------:R-:W-:Y:S05]  /*106b0*/  CALL.REL.NOINC `($__internal_0_$__cuda_sm20_rem_u64) ;  /* 0x0000023000807944 */ /* 0x000fea0003c00000 */
.L_x_409:
[----:B------:R-:W-:Y:S05]  /*106c0*/  BSYNC.RECONVERGENT B5 ;  /* 0x0000000000057941 */ /* 0x000fea0003800200 */
.L_x_407:
        /* <DEDUP_REMOVED lines=25> */
.L_x_411:
[----:B------:R-:W-:Y:S01]  /*10860*/  IMAD.MOV.U32 R50, RZ, RZ, R42 ;  /* 0x000000ffff327224 */ /* 0x000fe200078e002a */
[----:B------:R-:W-:Y:S02]  /*10870*/  MOV R51, R43 ;  /* 0x0000002b00337202 */ /* 0x000fe40000000f00 */
[----:B------:R-:W-:-:S07]  /*10880*/  MOV R39, 0x108a0 ;  /* 0x000108a000277802 */ /* 0x000fce0000000f00 */
[----:B------:R-:W-:Y:S05]  /*10890*/  CALL.REL.NOINC `($__internal_0_$__cuda_sm20_rem_u64) ;  /* 0x0000023000087944 */ /* 0x000fea0003c00000 */
.L_x_412:
[----:B------:R-:W-:Y:S05]  /*108a0*/  BSYNC.RECONVERGENT B5 ;  /* 0x0000000000057941 */ /* 0x000fea0003800200 */
.L_x_410:
        /* <DEDUP_REMOVED lines=25> */
.L_x_414:
[----:B------:R-:W-:Y:S01]  /*10a40*/  IMAD.MOV.U32 R50, RZ, RZ, R42 ;  /* 0x000000ffff327224 */ /* 0x000fe200078e002a */
[----:B------:R-:W-:Y:S01]  /*10a50*/  MOV R39, 0x10a80 ;  /* 0x00010a8000277802 */ /* 0x000fe20000000f00 */
[----:B------:R-:W-:-:S07]  /*10a60*/  IMAD.MOV.U32 R51, RZ, RZ, R43 ;  /* 0x000000ffff337224 */ /* 0x000fce00078e002b */
[----:B------:R-:W-:Y:S05]  /*10a70*/  CALL.REL.NOINC `($__internal_0_$__cuda_sm20_rem_u64) ;  /* 0x0000022c00907944 */ /* 0x000fea0003c00000 */
.L_x_415:
[----:B------:R-:W-:Y:S05]  /*10a80*/  BSYNC.RECONVERGENT B5 ;  /* 0x0000000000057941 */ /* 0x000fea0003800200 */
.L_x_413:
        /* <DEDUP_REMOVED lines=25> */
.L_x_417:
[----:B------:R-:W-:Y:S01]  /*10c20*/  IMAD.MOV.U32 R50, RZ, RZ, R42 ;  /* 0x000000ffff327224 */ /* 0x000fe200078e002a */
[----:B------:R-:W-:Y:S02]  /*10c30*/  MOV R51, R43 ;  /* 0x0000002b00337202 */ /* 0x000fe40000000f00 */
[----:B------:R-:W-:-:S07]  /*10c40*/  MOV R39, 0x10c60 ;  /* 0x00010c6000277802 */ /* 0x000fce0000000f00 */
[----:B------:R-:W-:Y:S05]  /*10c50*/  CALL.REL.NOINC `($__internal_0_$__cuda_sm20_rem_u64) ;  /* 0x0000022c00187944 */ /* 0x000fea0003c00000 */
.L_x_418:
[----:B------:R-:W-:Y:S05]  /*10c60*/  BSYNC.RECONVERGENT B5 ;  /* 0x0000000000057941 */ /* 0x000fea0003800200 */
.L_x_416:
        /* <DEDUP_REMOVED lines=25> */
.L_x_420:
[----:B------:R-:W-:Y:S01]  /*10e00*/  IMAD.MOV.U32 R50, RZ, RZ, R42 ;  /* 0x000000ffff327224 */ /* 0x000fe200078e002a */
[----:B------:R-:W-:Y:S01]  /*10e10*/  MOV R39, 0x10e40 ;  /* 0x00010e4000277802 */ /* 0x000fe20000000f00 */
[----:B------:R-:W-:-:S07]  /*10e20*/  IMAD.MOV.U32 R51, RZ, RZ, R43 ;  /* 0x000000ffff337224 */ /* 0x000fce00078e002b */
[----:B------:R-:W-:Y:S05]  /*10e30*/  CALL.REL.NOINC `($__internal_0_$__cuda_sm20_rem_u64) ;  /* 0x0000022800a07944 */ /* 0x000fea0003c00000 */
.L_x_421:
[----:B------:R-:W-:Y:S05]  /*10e40*/  BSYNC.RECONVERGENT B5 ;  /* 0x0000000000057941 */ /* 0x000fea0003800200 */
.L_x_419:
        /* <DEDUP_REMOVED lines=25> */
.L_x_423:
[----:B------:R-:W-:Y:S01]  /*10fe0*/  IMAD.MOV.U32 R50, RZ, RZ, R42 ;  /* 0x000000ffff327224 */ /* 0x000fe200078e002a */
[----:B------:R-:W-:Y:S02]  /*10ff0*/  MOV R51, R43 ;  /* 0x0000002b00337202 */ /* 0x000fe40000000f00 */
[----:B------:R-:W-:-:S07]  /*11000*/  MOV R39, 0x11020 ;  /* 0x0001102000277802 */ /* 0x000fce0000000f00 */
[----:B------:R-:W-:Y:S05]  /*11010*/  CALL.REL.NOINC `($__internal_0_$__cuda_sm20_rem_u64) ;  /* 0x0000022800287944 */ /* 0x000fea0003c00000 */
.L_x_424:
[----:B------:R-:W-:Y:S05]  /*11020*/  BSYNC.RECONVERGENT B5 ;  /* 0x0000000000057941 */ /* 0x000fea0003800200 */
.L_x_422:
        /* <DEDUP_REMOVED lines=25> */
.L_x_426:
[----:B------:R-:W-:Y:S01]  /*111c0*/  IMAD.MOV.U32 R50, RZ, RZ, R42 ;  /* 0x000000ffff327224 */ /* 0x000fe200078e002a */
[----:B------:R-:W-:Y:S01]  /*111d0*/  MOV R39, 0x11200 ;  /* 0x0001120000277802 */ /* 0x000fe20000000f00 */
[----:B------:R-:W-:-:S07]  /*111e0*/  IMAD.MOV.U32 R51, RZ, RZ, R43 ;  /* 0x000000ffff337224 */ /* 0x000fce00078e002b */
[----:B------:R-:W-:Y:S05]  /*111f0*/  CALL.REL.NOINC `($__internal_0_$__cuda_sm20_rem_u64) ;  /* 0x0000022400b07944 */ /* 0x000fea0003c00000 */
.L_x_427:
[----:B------:R-:W-:Y:S05]  /*11200*/  BSYNC.RECONVERGENT B5 ;  /* 0x0000000000057941 */ /* 0x000fea0003800200 */
.L_x_425:
        /* <DEDUP_REMOVED lines=25> */
.L_x_429:
[----:B------:R-:W-:Y:S01]  /*113a0*/  IMAD.MOV.U32 R50, RZ, RZ, R42 ;  /* 0x000000ffff327224 */ /* 0x000fe200078e002a */
[----:B------:R-:W-:Y:S02]  /*113b0*/  MOV R51, R43 ;  /* 0x0000002b00337202 */ /* 0x000fe40000000f00 */
[----:B------:R-:W-:-:S07]  /*113c0*/  MOV R39, 0x113e0 ;  /* 0x000113e000277802 */ /* 0x000fce0000000f00 */
[----:B------:R-:W-:Y:S05]  /*113d0*/  CALL.REL.NOINC `($__internal_0_$__cuda_sm20_rem_u64) ;  /* 0x0000022400387944 */ /* 0x000fea0003c00000 */
.L_x_430:
[----:B------:R-:W-:Y:S05]  /*113e0*/  BSYNC.RECONVERGENT B5 ;  /* 0x0000000000057941 */ /* 0x000fea0003800200 */
.L_x_428:
        /* <DEDUP_REMOVED lines=25> */
.L_x_432:
[----:B------:R-:W-:Y:S01]  /*11580*/  IMAD.MOV.U32 R50, RZ, RZ, R42 ;  /* 0x000000ffff327224 */ /* 0x000fe200078e002a */
[----:B------:R-:W-:Y:S01]  /*11590*/  MOV R39, 0x115c0 ;  /* 0x000115c000277802 */ /* 0x000fe20000000f00 */
[----:B------:R-:W-:-:S07]  /*115a0*/  IMAD.MOV.U32 R51, RZ, RZ, R43 ;  /* 0x000000ffff337224 */ /* 0x000fce00078e002b */
[----:B------:R-:W-:Y:S05]  /*115b0*/  CALL.REL.NOINC `($__internal_0_$__cuda_sm20_rem_u64) ;  /* 0x0000022000c07944 */ /* 0x000fea0003c00000 */
.L_x_433:
[----:B------:R-:W-:Y:S05]  /*115c0*/  BSYNC.RECONVERGENT B5 ;  /* 0x0000000000057941 */ /* 0x000fea0003800200 */
.L_x_431:
        /* <DEDUP_REMOVED lines=25> */
.L_x_435:
[----:B------:R-:W-:Y:S01]  /*11760*/  IMAD.MOV.U32 R50, RZ, RZ, R42 ;  /* 0x000000ffff327224 */ /* 0x000fe200078e002a */
[----:B------:R-:W-:Y:S02]  /*11770*/  MOV R51, R43 ;  /* 0x0000002b00337202 */ /* 0x000fe40000000f00 */
[----:B------:R-:W-:-:S07]  /*11780*/  MOV R39, 0x117a0 ;  /* 0x000117a000277802 */ /* 0x000fce0000000f00 */
[----:B------:R-:W-:Y:S05]  /*11790*/  CALL.REL.NOINC `($__internal_0_$__cuda_sm20_rem_u64) ;  /* 0x0000022000487944 */ /* 0x000fea0003c00000 */
.L_x_436:
[----:B------:R-:W-:Y:S05]  /*117a0*/  BSYNC.RECONVERGENT B5 ;  /* 0x0000000000057941 */ /* 0x000fea0003800200 */
.L_x_434:
        /* <DEDUP_REMOVED lines=25> */
.L_x_438:
[----:B------:R-:W-:Y:S01]  /*11940*/  IMAD.MOV.U32 R50, RZ, RZ, R42 ;  /* 0x000000ffff327224 */ /* 0x000fe200078e002a */
[----:B------:R-:W-:Y:S01]  /*11950*/  MOV R39, 0x11980 ;  /* 0x0001198000277802 */ /* 0x000fe20000000f00 */
[----:B------:R-:W-:-:S07]  /*11960*/  IMAD.MOV.U32 R51, RZ, RZ, R43 ;  /* 0x000000ffff337224 */ /* 0x000fce00078e002b */
[----:B------:R-:W-:Y:S05]  /*11970*/  CALL.REL.NOINC `($__internal_0_$__cuda_sm20_rem_u64) ;  /* 0x0000021c00d07944 */ /* 0x000fea0003c00000 */
.L_x_439:
[----:B------:R-:W-:Y:S05]  /*11980*/  BSYNC.RECONVERGENT B5 ;  /* 0x0000000000057941 */ /* 0x000fea0003800200 */
.L_x_437:
        /* <DEDUP_REMOVED lines=25> */
.L_x_441:
[----:B------:R-:W-:Y:S01]  /*11b20*/  IMAD.MOV.U32 R50, RZ, RZ, R42 ;  /* 0x000000ffff327224 */ /* 0x000fe200078e002a */
[----:B------:R-:W-:Y:S02]  /*11b30*/  MOV R51, R43 ;  /* 0x0000002b00337202 */ /* 0x000fe40000000f00 */
[----:B------:R-:W-:-:S07]  /*11b40*/  MOV R39, 0x11b60 ;  /* 0x00011b6000277802 */ /* 0x000fce0000000f00 */
[----:B------:R-:W-:Y:S05]  /*11b50*/  CALL.REL.NOINC `($__internal_0_$__cuda_sm20_rem_u64) ;  /* 0x0000021c00587944 */ /* 0x000fea0003c00000 */
.L_x_442:
[----:B------:R-:W-:Y:S05]  /*11b60*/  BSYNC.RECONVERGENT B5 ;  /* 0x0000000000057941 */ /* 0x000fea0003800200 */
.L_x_440:
        /* <DEDUP_REMOVED lines=25> */
.L_x_444:
[----:B------:R-:W-:Y:S01]  /*11d00*/  IMAD.MOV.U32 R50, RZ, RZ, R42 ;  /* 0x000000ffff327224 */ /* 0x000fe200078e002a */
[----:B------:R-:W-:Y:S01]  /*11d10*/  MOV R39, 0x11d40 ;  /* 0x00011d4000277802 */ /* 0x000fe20000000f00 */
[----:B------:R-:W-:-:S07]  /*11d20*/  IMAD.MOV.U32 R51, RZ, RZ, R43 ;  /* 0x000000ffff337224 */ /* 0x000fce00078e002b */
[----:B------:R-:W-:Y:S05]  /*11d30*/  CALL.REL.NOINC `($__internal_0_$__cuda_sm20_rem_u64) ;  /* 0x0000021800e07944 */ /* 0x000fea0003c00000 */
.L_x_445:
[----:B------:R-:W-:Y:S05]  /*11d40*/  BSYNC.RECONVERGENT B5 ;  /* 0x0000000000057941 */ /* 0x000fea0003800200 */
.L_x_443:
        /* <DEDUP_REMOVED lines=25> */
.L_x_447:
[----:B------:R-:W-:Y:S01]  /*11ee0*/  IMAD.MOV.U32 R50, RZ, RZ, R42 ;  /* 0x000000ffff327224 */ /* 0x000fe200078e002a */
[----:B------:R-:W-:Y:S02]  /*11ef0*/  MOV R51, R43 ;  /* 0x0000002b00337202 */ /* 0x000fe40000000f00 */
[----:B------:R-:W-:-:S07]  /*11f00*/  MOV R39, 0x11f20 ;  /* 0x00011f2000277802 */ /* 0x000fce0000000f00 */
[----:B------:R-:W-:Y:S05]  /*11f10*/  CALL.REL.NOINC `($__internal_0_$__cuda_sm20_rem_u64) ;  /* 0x0000021800687944 */ /* 0x000fea0003c00000 */
.L_x_448:
[----:B------:R-:W-:Y:S05]  /*11f20*/  BSYNC.RECONVERGENT B5 ;  /* 0x0000000000057941 */ /* 0x000fea0003800200 */
.L_x_446:
        /* <DEDUP_REMOVED lines=25> */
.L_x_450:
[----:B------:R-:W-:Y:S01]  /*120c0*/  IMAD.MOV.U32 R50, RZ, RZ, R42 ;  /* 0x000000ffff327224 */ /* 0x000fe200078e002a */
[----:B------:R-:W-:Y:S01]  /*120d0*/  MOV R39, 0x12100 ;  /* 0x0001210000277802 */ /* 0x000fe20000000f00 */
[----:B------:R-:W-:-:S07]  /*120e0*/  IMAD.MOV.U32 R51, RZ, RZ, R43 ;  /* 0x000000ffff337224 */ /* 0x000fce00078e002b */
[----:B------:R-:W-:Y:S05]  /*120f0*/  CALL.REL.NOINC `($__internal_0_$__cuda_sm20_rem_u64) ;  /* 0x0000021400f07944 */ /* 0x000fea0003c00000 */
.L_x_451:
[----:B------:R-:W-:Y:S05]  /*12100*/  BSYNC.RECONVERGENT B5 ;  /* 0x0000000000057941 */ /* 0x000fea0003800200 */
.L_x_449:
        /* <DEDUP_REMOVED lines=25> */
.L_x_453:
[----:B------:R-:W-:Y:S01]  /*122a0*/  IMAD.MOV.U32 R50, RZ, RZ, R42 ;  /* 0x000000ffff327224 */ /* 0x000fe200078e002a */
[----:B------:R-:W-:Y:S02]  /*122b0*/  MOV R51, R43 ;  /* 0x0000002b00337202 */ /* 0x000fe40000000f00 */
[----:B------:R-:W-:-:S07]  /*122c0*/  MOV R39, 0x122e0 ;  /* 0x000122e000277802 */ /* 0x000fce0000000f00 */
[----:B------:R-:W-:Y:S05]  /*122d0*/  CALL.REL.NOINC `($__internal_0_$__cuda_sm20_rem_u64) ;  /* 0x0000021400787944 */ /* 0x000fea0003c00000 */
.L_x_454:
[----:B------:R-:W-:Y:S05]  /*122e0*/  BSYNC.RECONVERGENT B5 ;  /* 0x0000000000057941 */ /* 0x000fea0003800200 */
.L_x_452:
        /* <DEDUP_REMOVED lines=25> */
.L_x_456:
[----:B------:R-:W-:Y:S01]  /*12480*/  IMAD.MOV.U32 R50, RZ, RZ, R42 ;  /* 0x000000ffff327224 */ /* 0x000fe200078e002a */
[----:B------:R-:W-:Y:S01]  /*12490*/  MOV R39, 0x124c0 ;  /* 0x000124c000277802 */ /* 0x000fe20000000f00 */
[----:B------:R-:W-:-:S07]  /*124a0*/  IMAD.MOV.U32 R51, RZ, RZ, R43 ;  /* 0x000000ffff337224 */ /* 0x000fce00078e002b */
[----:B------:R-:W-:Y:S05]  /*124b0*/  CALL.REL.NOINC `($__internal_0_$__cuda_sm20_rem_u64) ;  /* 0x0000021400007944 */ /* 0x000fea0003c00000 */
.L_x_457:
[----:B------:R-:W-:Y:S05]  /*124c0*/  BSYNC.RECONVERGENT B5 ;  /* 0x0000000000057941 */ /* 0x000fea0003800200 */
.L_x_455:
        /* <DEDUP_REMOVED lines=25> */
.L_x_459:
[----:B------:R-:W-:Y:S01]  /*12660*/  IMAD.MOV.U32 R50, RZ, RZ, R42 ;  /* 0x000000ffff327224 */ /* 0x000fe200078e002a */
[----:B------:R-:W-:Y:S02]  /*12670*/  MOV R51, R43 ;  /* 0x0000002b00337202 */ /* 0x000fe40000000f00 */
[----:B------:R-:W-:-:S07]  /*12680*/  MOV R39, 0x126a0 ;  /* 0x000126a000277802 */ /* 0x000fce0000000f00 */
[----:B------:R-:W-:Y:S05]  /*12690*/  CALL.REL.NOINC `($__internal_0_$__cuda_sm20_rem_u64) ;  /* 0x0000021000887944 */ /* 0x000fea0003c00000 */
.L_x_460:
[----:B------:R-:W-:Y:S05]  /*126a0*/  BSYNC.RECONVERGENT B5 ;  /* 0x0000000000057941 */ /* 0x000fea0003800200 */
.L_x_458:
        /* <DEDUP_REMOVED lines=25> */
.L_x_462:
[----:B------:R-:W-:Y:S01]  /*12840*/  IMAD.MOV.U32 R50, RZ, RZ, R42 ;  /* 0x000000ffff327224 */ /* 0x000fe200078e002a */
[----:B------:R-:W-:Y:S01]  /*12850*/  MOV R39, 0x12880 ;  /* 0x0001288000277802 */ /* 0x000fe20000000f00 */
[----:B------:R-:W-:-:S07]  /*12860*/  IMAD.MOV.U32 R51, RZ, RZ, R43 ;  /* 0x000000ffff337224 */ /* 0x000fce00078e002b */
[----:B------:R-:W-:Y:S05]  /*12870*/  CALL.REL.NOINC `($__internal_0_$__cuda_sm20_rem_u64) ;  /* 0x0000021000107944 */ /* 0x000fea0003c00000 */
.L_x_463:
[----:B------:R-:W-:Y:S05]  /*12880*/  BSYNC.RECONVERGENT B5 ;  /* 0x0000000000057941 */ /* 0x000fea0003800200 */
.L_x_461:
[----:B------:R-:W-:-:S05]  /*12890*/  IADD3 R38, P0, PT, R60, R34, RZ ;  /* 0x000000223c267210 */ /* 0x000fca0007f1e0ff */
[----:B------:R-:W-:-:S08]  /*128a0*/  IMAD.X R49, R61, 0x1, R35, P0 ;  /* 0x000000013d317824 */ /* 0x000fd000000e0623 */
.L_x_265:
[----:B------:R-:W-:Y:S05]  /*128b0*/  BSYNC.RECONVERGENT B4 ;  /* 0x0000000000047941 */ /* 0x000fea0003800200 */
.L_x_264:
        /* <DEDUP_REMOVED lines=23> */
.L_x_465:
[----:B------:R-:W-:Y:S01]  /*12a30*/  IMAD.MOV.U32 R50, RZ, RZ, R42 ;  /* 0x000000ffff327224 */ /* 0x000fe200078e002a */
[----:B------:R-:W-:Y:S02]  /*12a40*/  MOV R51, R43 ;  /* 0x0000002b00337202 */ /* 0x000fe40000000f00 */
[----:B------:R-:W-:-:S07]  /*12a50*/  MOV R39, 0x12a70 ;  /* 0x00012a7000277802 */ /* 0x000fce0000000f00 */
[----:B------:R-:W-:Y:S05]  /*12a60*/  CALL.REL.NOINC `($__internal_0_$__cuda_sm20_rem_u64) ;  /* 0x0000020c00947944 */ /* 0x000fea0003c00000 */
[----:B------:R-:W-:Y:S02]  /*12a70*/  IMAD.MOV.U32 R58, RZ, RZ, R34 ;  /* 0x000000ffff3a7224 */ /* 0x000fe400078e0022 */
[----:B------:R-:W-:-:S07]  /*12a80*/  IMAD.MOV.U32 R59, RZ, RZ, R35 ;  /* 0x000000ffff3b7224 */ /* 0x000fce00078e0023 */
.L_x_466:
[----:B------:R-:W-:Y:S05]  /*12a90*/  BSYNC.RECONVERGENT B4 ;  /* 0x0000000000047941 */ /* 0x000fea0003800200 */
.L_x_464:
[C---:B------:R-:W-:Y:S02]  /*12aa0*/  ISETP.GT.U32.AND P0, PT, R53.reuse, 0x1, PT ;  /* 0x000000013500780c */ /* 0x040fe40003f04070 */
[--C-:B------:R-:W-:Y:S02]  /*12ab0*/  SHF.R.U64 R53, R53, 0x1, R52.reuse ;  /* 0x0000000135357819 */ /* 0x100fe40000001234 */
[----:B------:R-:W-:Y:S02]  /*12ac0*/  ISETP.GT.U32.AND.EX P0, PT, R52, RZ, PT, P0 ;  /* 0x000000ff3400720c */ /* 0x000fe40003f04100 */
[----:B------:R-:W-:-:S11]  /*12ad0*/  SHF.R.U32.HI R52, RZ, 0x1, R52 ;  /* 0x00000001ff347819 */ /* 0x000fd60000011634 */
[----:B------:R-:W-:Y:S05]  /*12ae0*/  @P0 BRA `(.L_x_467) ;  /* 0xffffff0000940947 */ /* 0x000fea000383ffff */
[----:B------:R-:W-:Y:S05]  /*12af0*/  BSYNC.RECONVERGENT B3 ;  /* 0x0000000000037941 */ /* 0x000fea0003800200 */
.L_x_60:
[C---:B------:R-:W-:Y:S02]  /*12b00*/  ISETP.NE.U32.AND P0, PT, R48.reuse, R46, PT ;  /* 0x0000002e3000720c */ /* 0x040fe40003f05070 */
[----:B------:R-:W-:Y:S02]  /*12b10*/  ISETP.EQ.U32.AND P3, PT, R48, 0x1, PT ;  /* 0x000000013000780c */ /* 0x000fe40003f62070 */
[----:B------:R-:W-:-:S04]  /*12b20*/  ISETP.NE.AND.EX P0, PT, R47, R40, PT, P0 ;  /* 0x000000282f00720c */ /* 0x000fc80003f05300 */
[----:B------:R-:W-:-:S13]  /*12b30*/  ISETP.EQ.OR.EX P0, PT, R47, RZ, !P0, P3 ;  /* 0x000000ff2f00720c */ /* 0x000fda0004702730 */
[----:B------:R-:W-:Y:S05]  /*12b40*/  @P0 BRA `(.L_x_59) ;  /* 0x0000007c00d40947 */ /* 0x000fea0003800000 */
[----:B------:R-:W-:-:S13]  /*12b50*/  ISETP.NE.AND P0, PT, R45, RZ, PT ;  /* 0x000000ff2d00720c */ /* 0x000fda0003f05270 */
[----:B------:R-:W-:Y:S05]  /*12b60*/  @!P0 BREAK.RELIABLE B2 ;  /* 0x0000000000028942 */ /* 0x000fea0003800100 */
[----:B------:R-:W-:Y:S05]  /*12b70*/  @!P0 BRA `(.L_x_13) ;  /* 0x0000020000808947 */ /* 0x000fea0003800000 */
[----:B------:R-:W-:-:S07]  /*12b80*/  IMAD.MOV.U32 R52, RZ, RZ, RZ ;  /* 0x000000ffff347224 */ /* 0x000fce00078e00ff */
.L_x_671:
[----:B------:R-:W-:Y:S01]  /*12b90*/  IMAD.WIDE.U32 R34, R47, R48, RZ ;  /* 0x000000302f227225 */ /* 0x000fe200078e00ff */
[----:B------:R-:W-:Y:S03]  /*12ba0*/  BSSY.RECONVERGENT B3, `(.L_x_468) ;  /* 0x00007c9000037945 */ /* 0x000fe60003800200 */
[----:B------:R-:W-:-:S04]  /*12bb0*/  IMAD.WIDE.U32 R34, P0, R48, R47, R34 ;  /* 0x0000002f30227225 */ /* 0x000fc80007800022 */
[----:B------:R-:W-:Y:S01]  /*12bc0*/  IMAD.WIDE.U32 R48, R48, R48, RZ ;  /* 0x0000003030307225 */ /* 0x000fe200078e00ff */
[----:B------:R-:W-:-:S03]  /*12bd0*/  IADD3.X R59, PT, PT, RZ, RZ, RZ, P0, !PT ;  /* 0x000000ffff3b7210 */ /* 0x000fc600007fe4ff */
[----:B------:R-:W-:Y:S01]  /*12be0*/  IMAD.MOV.U32 R58, RZ, RZ, R35 ;  /* 0x000000ffff3a7224 */ /* 0x000fe200078e0023 */
[----:B------:R-:W-:Y:S01]  /*12bf0*/  IADD3 R49, P0, PT, R49, R34, RZ ;  /* 0x0000002231317210 */ /* 0x000fe20007f1e0ff */
[----:B------:R-:W-:-:S04]  /*12c00*/  IMAD.MOV.U32 R38, RZ, RZ, R48 ;  /* 0x000000ffff267224 */ /* 0x000fc800078e0030 */
        /* <DEDUP_REMOVED lines=27> */
.L_x_471:
[----:B------:R-:W-:Y:S01]  /*12dc0*/  IMAD.MOV.U32 R50, RZ, RZ, R42 ;  /* 0x000000ffff327224 */ /* 0x000fe200078e002a */
[----:B------:R-:W-:Y:S01]  /*12dd0*/  MOV R39, 0x12e00 ;  /* 0x00012e0000277802 */ /* 0x000fe20000000f00 */
[----:B------:R-:W-:-:S07]  /*12de0*/  IMAD.MOV.U32 R51, RZ, RZ, R43 ;  /* 0x000000ffff337224 */ /* 0x000fce00078e002b */
[----:B------:R-:W-:Y:S05]  /*12df0*/  CALL.REL.NOINC `($__internal_0_$__cuda_sm20_rem_u64) ;  /* 0x0000020800b07944 */ /* 0x000fea0003c00000 */
[----:B------:R-:W-:Y:S01]  /*12e00*/  MOV R60, R34 ;  /* 0x00000022003c7202 */ /* 0x000fe20000000f00 */
[----:B------:R-:W-:-:S07]  /*12e10*/  IMAD.MOV.U32 R61, RZ, RZ, R35 ;  /* 0x000000ffff3d7224 */ /* 0x000fce00078e0023 */
.L_x_472:
[----:B------:R-:W-:Y:S05]  /*12e20*/  BSYNC.RECONVERGENT B4 ;  /* 0x0000000000047941 */ /* 0x000fea0003800200 */
.L_x_470:
[----:B------:R-:W-:Y:S01]  /*12e30*/  LOP3.LUT R34, R59, R43, RZ, 0xfc, !PT ;  /* 0x0000002b3b227212 */ /* 0x000fe200078efcff */
[----:B------:R-:W-:Y:S03]  /*12e40*/  BSSY.RECONVERGENT B4, `(.L_x_473) ;  /* 0x000001c000047945 */ /* 0x000fe60003800200 */
        /* <DEDUP_REMOVED lines=21> */
.L_x_474:
[----:B------:R-:W-:Y:S01]  /*12fa0*/  IMAD.MOV.U32 R38, RZ, RZ, R58 ;  /* 0x000000ffff267224 */ /* 0x000fe200078e003a */
[----:B------:R-:W-:Y:S01]  /*12fb0*/  MOV R51, R43 ;  /* 0x0000002b00337202 */ /* 0x000fe20000000f00 */
[----:B------:R-:W-:Y:S01]  /*12fc0*/  IMAD.MOV.U32 R49, RZ, RZ, R59 ;  /* 0x000000ffff317224 */ /* 0x000fe200078e003b */
[----:B------:R-:W-:Y:S01]  /*12fd0*/  MOV R39, 0x13000 ;  /* 0x0001300000277802 */ /* 0x000fe20000000f00 */
[----:B------:R-:W-:-:S07]  /*12fe0*/  IMAD.MOV.U32 R50, RZ, RZ, R42 ;  /* 0x000000ffff327224 */ /* 0x000fce00078e002a */
[----:B------:R-:W-:Y:S05]  /*12ff0*/  CALL.REL.NOINC `($__internal_0_$__cuda_sm20_rem_u64) ;  /* 0x0000020800307944 */ /* 0x000fea0003c00000 */
.L_x_475:
[----:B------:R-:W-:Y:S05]  /*13000*/  BSYNC.RECONVERGENT B4 ;  /* 0x0000000000047941 */ /* 0x000fea0003800200 */
.L_x_473:
        /* <DEDUP_REMOVED lines=25> */
.L_x_477:
[----:B------:R-:W-:Y:S01]  /*131a0*/  IMAD.MOV.U32 R50, RZ, RZ, R42 ;  /* 0x000000ffff327224 */ /* 0x000fe200078e002a */
[----:B------:R-:W-:Y:S01]  /*131b0*/  MOV R39, 0x131e0 ;  /* 0x000131e000277802 */ /* 0x000fe20000000f00 */
[----:B------:R-:W-:-:S07]  /*131c0*/  IMAD.MOV.U32 R51, RZ, RZ, R43 ;  /* 0x000000ffff337224 */ /* 0x000fce00078e002b */
[----:B------:R-:W-:Y:S05]  /*131d0*/  CALL.REL.NOINC `($__internal_0_$__cuda_sm20_rem_u64) ;  /* 0x0000020400b87944 */ /* 0x000fea0003c00000 */
.L_x_478:
[----:B------:R-:W-:Y:S05]  /*131e0*/  BSYNC.RECONVERGENT B4 ;  /* 0x0000000000047941 */ /* 0x000fea0003800200 */
.L_x_476:
        /* <DEDUP_REMOVED lines=25> */
.L_x_480:
[----:B------:R-:W-:Y:S01]  /*13380*/  IMAD.MOV.U32 R50, RZ, RZ, R42 ;  /* 0x000000ffff327224 */ /* 0x000fe200078e002a */
[----:B------:R-:W-:Y:S02]  /*13390*/  MOV R51, R43 ;  /* 0x0000002b00337202 */ /* 0x000fe40000000f00 */
[----:B------:R-:W-:-:S07]  /*133a0*/  MOV R39, 0x133c0 ;  /* 0x000133c000277802 */ /* 0x000fce0000000f00 */
[----:B------:R-:W-:Y:S05]  /*133b0*/  CALL.REL.NOINC `($__internal_0_$__cuda_sm20_rem_u64) ;  /* 0x0000020400407944 */ /* 0x000fea0003c00000 */
.L_x_481:
[----:B------:R-:W-:Y:S05]  /*133c0*/  BSYNC.RECONVERGENT B4 ;  /* 0x0000000000047941 */ /* 0x000fea0003800200 */
.L_x_479:
        /* <DEDUP_REMOVED lines=25> */
.L_x_483:
[----:B------:R-:W-:Y:S01]  /*13560*/  IMAD.MOV.U32 R50, RZ, RZ, R42 ;  /* 0x000000ffff327224 */ /* 0x000fe200078e002a */
[----:B------:R-:W-:Y:S01]  /*13570*/  MOV R39, 0x135a0 ;  /* 0x000135a000277802 */ /* 0x000fe20000000f00 */
[----:B------:R-:W-:-:S07]  /*13580*/  IMAD.MOV.U32 R51, RZ, RZ, R43 ;  /* 0x000000ffff337224 */ /* 0x000fce00078e002b */
[----:B------:R-:W-:Y:S05]  /*13590*/  CALL.REL.NOINC `($__internal_0_$__cuda_sm20_rem_u64) ;  /* 0x0000020000c87944 */ /* 0x000fea0003c00000 */
.L_x_484:
[----:B------:R-:W-:Y:S05]  /*135a0*/  BSYNC.RECONVERGENT B4 ;  /* 0x0000000000047941 */ /* 0x000fea0003800200 */
.L_x_482:
        /* <DEDUP_REMOVED lines=25> */
.L_x_486:
[----:B------:R-:W-:Y:S01]  /*13740*/  IMAD.MOV.U32 R50, RZ, RZ, R42 ;  /* 0x000000ffff327224 */ /* 0x000fe200078e002a */
[----:B------:R-:W-:Y:S02]  /*13750*/  MOV R51, R43 ;  /* 0x0000002b00337202 */ /* 0x000fe40000000f00 */
[----:B------:R-:W-:-:S07]  /*13760*/  MOV R39, 0x13780 ;  /* 0x0001378000277802 */ /* 0x000fce0000000f00 */
[----:B------:R-:W-:Y:S05]  /*13770*/  CALL.REL.NOINC `($__internal_0_$__cuda_sm20_rem_u64) ;  /* 0x0000020000507944 */ /* 0x000fea0003c00000 */
.L_x_487:
[----:B------:R-:W-:Y:S05]  /*13780*/  BSYNC.RECONVERGENT B4 ;  /* 0x0000000000047941 */ /* 0x000fea0003800200 */
.L_x_485:
        /* <DEDUP_REMOVED lines=25> */
.L_x_489:
[----:B------:R-:W-:Y:S01]  /*13920*/  IMAD.MOV.U32 R50, RZ, RZ, R42 ;  /* 0x000000ffff327224 */ /* 0x000fe200078e002a */
[----:B------:R-:W-:Y:S01]  /*13930*/  MOV R39, 0x13960 ;  /* 0x0001396000277802 */ /* 0x000fe20000000f00 */
[----:B------:R-:W-:-:S07]  /*13940*/  IMAD.MOV.U32 R51, RZ, RZ, R43 ;  /* 0x000000ffff337224 */ /* 0x000fce00078e002b */
[----:B------:R-:W-:Y:S05]  /*13950*/  CALL.REL.NOINC `($__internal_0_$__cuda_sm20_rem_u64) ;  /* 0x000001fc00d87944 */ /* 0x000fea0003c00000 */
.L_x_490:
[----:B------:R-:W-:Y:S05]  /*13960*/  BSYNC.RECONVERGENT B4 ;  /* 0x0000000000047941 */ /* 0x000fea0003800200 */
.L_x_488:
        /* <DEDUP_REMOVED lines=25> */
.L_x_492:
[----:B------:R-:W-:Y:S01]  /*13b00*/  IMAD.MOV.U32 R50, RZ, RZ, R42 ;  /* 0x000000ffff327224 */ /* 0x000fe200078e002a */
[----:B------:R-:W-:Y:S02]  /*13b10*/  MOV R51, R43 ;  /* 0x0000002b00337202 */ /* 0x000fe40000000f00 */
[----:B------:R-:W-:-:S07]  /*13b20*/  MOV R39, 0x13b40 ;  /* 0x00013b4000277802 */ /* 0x000fce0000000f00 */
[----:B------:R-:W-:Y:S05]  /*13b30*/  CALL.REL.NOINC `($__internal_0_$__cuda_sm20_rem_u64) ;  /* 0x000001fc00607944 */ /* 0x000fea0003c00000 */
.L_x_493:
[----:B------:R-:W-:Y:S05]  /*13b40*/  BSYNC.RECONVERGENT B4 ;  /* 0x0000000000047941 */ /* 0x000fea0003800200 */
.L_x_491:
        /* <DEDUP_REMOVED lines=25> */
.L_x_495:
[----:B------:R-:W-:Y:S01]  /*13ce0*/  IMAD.MOV.U32 R50, RZ, RZ, R42 ;  /* 0x000000ffff327224 */ /* 0x000fe200078e002a */
[----:B------:R-:W-:Y:S01]  /*13cf0*/  MOV R39, 0x13d20 ;  /* 0x00013d2000277802 */ /* 0x000fe20000000f00 */
[----:B------:R-:W-:-:S07]  /*13d00*/  IMAD.MOV.U32 R51, RZ, RZ, R43 ;  /* 0x000000ffff337224 */ /* 0x000fce00078e002b */
[----:B------:R-:W-:Y:S05]  /*13d10*/  CALL.REL.NOINC `($__internal_0_$__cuda_sm20_rem_u64) ;  /* 0x000001f800e87944 */ /* 0x000fea0003c00000 */
.L_x_496:
[----:B------:R-:W-:Y:S05]  /*13d20*/  BSYNC.RECONVERGENT B4 ;  /* 0x0000000000047941 */ /* 0x000fea0003800200 */
.L_x_494:
        /* <DEDUP_REMOVED lines=25> */
.L_x_498:
[----:B------:R-:W-:Y:S01]  /*13ec0*/  IMAD.MOV.U32 R50, RZ, RZ, R42 ;  /* 0x000000ffff327224 */ /* 0x000fe200078e002a */
[----:B------:R-:W-:Y:S02]  /*13ed0*/  MOV R51, R43 ;  /* 0x0000002b00337202 */ /* 0x000fe40000000f00 */
[----:B------:R-:W-:-:S07]  /*13ee0*/  MOV R39, 0x13f00 ;  /* 0x00013f0000277802 */ /* 0x000fce0000000f00 */
[----:B------:R-:W-:Y:S05]  /*13ef0*/  CALL.REL.NOINC `($__internal_0_$__cuda_sm20_rem_u64) ;  /* 0x000001f800707944 */ /* 0x000fea0003c00000 */
.L_x_499:
[----:B------:R-:W-:Y:S05]  /*13f00*/  BSYNC.RECONVERGENT B4 ;  /* 0x0000000000047941 */ /* 0x000fea0003800200 */
.L_x_497:
        /* <DEDUP_REMOVED lines=25> */
.L_x_501:
[----:B------:R-:W-:Y:S01]  /*140a0*/  IMAD.MOV.U32 R50, RZ, RZ, R42 ;  /* 0x000000ffff327224 */ /* 0x000fe200078e002a */
[----:B------:R-:W-:Y:S01]  /*140b0*/  MOV R39, 0x140e0 ;  /* 0x000140e000277802 */ /* 0x000fe20000000f00 */
[----:B------:R-:W-:-:S07]  /*140c0*/  IMAD.MOV.U32 R51, RZ, RZ, R43 ;  /* 0x000000ffff337224 */ /* 0x000fce00078e002b */
[----:B------:R-:W-:Y:S05]  /*140d0*/  CALL.REL.NOINC `($__internal_0_$__cuda_sm20_rem_u64) ;  /* 0x000001f400f87944 */ /* 0x000fea0003c00000 */
.L_x_502:
[----:B------:R-:W-:Y:S05]  /*140e0*/  BSYNC.RECONVERGENT B4 ;  /* 0x0000000000047941 */ /* 0x000fea0003800200 */
.L_x_500:
        /* <DEDUP_REMOVED lines=25> */
.L_x_504:
[----:B------:R-:W-:Y:S01]  /*14280*/  IMAD.MOV.U32 R50, RZ, RZ, R42 ;  /* 0x000000ffff327224 */ /* 0x000fe200078e002a */
[----:B------:R-:W-:Y:S02]  /*14290*/  MOV R51, R43 ;  /* 0x0000002b00337202 */ /* 0x000fe40000000f00 */
[----:B------:R-:W-:-:S07]  /*142a0*/  MOV R39, 0x142c0 ;  /* 0x000142c000277802 */ /* 0x000fce0000000f00 */
[----:B------:R-:W-:Y:S05]  /*142b0*/  CALL.REL.NOINC `($__internal_0_$__cuda_sm20_rem_u64) ;  /* 0x000001f400807944 */ /* 0x000fea0003c00000 */
.L_x_505:
[----:B------:R-:W-:Y:S05]  /*142c0*/  BSYNC.RECONVERGENT B4 ;  /* 0x0000000000047941 */ /* 0x000fea0003800200 */
.L_x_503:
        /* <DEDUP_REMOVED lines=25> */
.L_x_507:
[----:B------:R-:W-:Y:S01]  /*14460*/  IMAD.MOV.U32 R50, RZ, RZ, R42 ;  /* 0x000000ffff327224 */ /* 0x000fe200078e002a */
[----:B------:R-:W-:Y:S01]  /*14470*/  MOV R39, 0x144a0 ;  /* 0x000144a000277802 */ /* 0x000fe20000000f00 */
[----:B------:R-:W-:-:S07]  /*14480*/  IMAD.MOV.U32 R51, RZ, RZ, R43 ;  /* 0x000000ffff337224 */ /* 0x000fce00078e002b */
[----:B------:R-:W-:Y:S05]  /*14490*/  CALL.REL.NOINC `($__internal_0_$__cuda_sm20_rem_u64) ;  /* 0x000001f400087944 */ /* 0x000fea0003c00000 */
.L_x_508:
[----:B------:R-:W-:Y:S05]  /*144a0*/  BSYNC.RECONVERGENT B4 ;  /* 0x0000000000047941 */ /* 0x000fea0003800200 */
.L_x_506:
        /* <DEDUP_REMOVED lines=25> */
.L_x_510:
[----:B------:R-:W-:Y:S01]  /*14640*/  IMAD.MOV.U32 R50, RZ, RZ, R42 ;  /* 0x000000ffff327224 */ /* 0x000fe200078e002a */
[----:B------:R-:W-:Y:S02]  /*14650*/  MOV R51, R43 ;  /* 0x0000002b00337202 */ /* 0x000fe40000000f00 */
[----:B------:R-:W-:-:S07]  /*14660*/  MOV R39, 0x14680 ;  /* 0x0001468000277802 */ /* 0x000fce0000000f00 */
[----:B------:R-:W-:Y:S05]  /*14670*/  CALL.REL.NOINC `($__internal_0_$__cuda_sm20_rem_u64) ;  /* 0x000001f000907944 */ /* 0x000fea0003c00000 */
.L_x_511:
[----:B------:R-:W-:Y:S05]  /*14680*/  BSYNC.RECONVERGENT B4 ;  /* 0x0000000000047941 */ /* 0x000fea0003800200 */
.L_x_509:
        /* <DEDUP_REMOVED lines=25> */
.L_x_513:
[----:B------:R-:W-:Y:S01]  /*14820*/  IMAD.MOV.U32 R50, RZ, RZ, R42 ;  /* 0x000000ffff327224 */ /* 0x000fe200078e002a */
[----:B------:R-:W-:Y:S01]  /*14830*/  MOV R39, 0x14860 ;  /* 0x0001486000277802 */ /* 0x000fe20000000f00 */
[----:B------:R-:W-:-:S07]  /*14840*/  IMAD.MOV.U32 R51, RZ, RZ, R43 ;  /* 0x000000ffff337224 */ /* 0x000fce00078e002b */
[----:B------:R-:W-:Y:S05]  /*14850*/  CALL.REL.NOINC `($__internal_0_$__cuda_sm20_rem_u64) ;  /* 0x000001f000187944 */ /* 0x000fea0003c00000 */
.L_x_514:
[----:B------:R-:W-:Y:S05]  /*14860*/  BSYNC.RECONVERGENT B4 ;  /* 0x0000000000047941 */ /* 0x000fea0003800200 */
.L_x_512:
        /* <DEDUP_REMOVED lines=25> */
.L_x_516:
[----:B------:R-:W-:Y:S01]  /*14a00*/  IMAD.MOV.U32 R50, RZ, RZ, R42 ;  /* 0x000000ffff327224 */ /* 0x000fe200078e002a */
[----:B------:R-:W-:Y:S02]  /*14a10*/  MOV R51, R43 ;  /* 0x0000002b00337202 */ /* 0x000fe40000000f00 */
[----:B------:R-:W-:-:S07]  /*14a20*/  MOV R39, 0x14a40 ;  /* 0x00014a4000277802 */ /* 0x000fce0000000f00 */
[----:B------:R-:W-:Y:S05]  /*14a30*/  CALL.REL.NOINC `($__internal_0_$__cuda_sm20_rem_u64) ;  /* 0x000001ec00a07944 */ /* 0x000fea0003c00000 */
.L_x_517:
[----:B------:R-:W-:Y:S05]  /*14a40*/  BSYNC.RECONVERGENT B4 ;  /* 0x0000000000047941 */ /* 0x000fea0003800200 */
.L_x_515:
        /* <DEDUP_REMOVED lines=25> */
.L_x_519:
[----:B------:R-:W-:Y:S01]  /*14be0*/  IMAD.MOV.U32 R50, RZ, RZ, R42 ;  /* 0x000000ffff327224 */ /* 0x000fe200078e002a */
[----:B------:R-:W-:Y:S01]  /*14bf0*/  MOV R39, 0x14c20 ;  /* 0x00014c2000277802 */ /* 0x000fe20000000f00 */
[----:B------:R-:W-:-:S07]  /*14c00*/  IMAD.MOV.U32 R51, RZ, RZ, R43 ;  /* 0x000000ffff337224 */ /* 0x000fce00078e002b */
[----:B------:R-:W-:Y:S05]  /*14c10*/  CALL.REL.NOINC `($__internal_0_$__cuda_sm20_rem_u64) ;  /* 0x000001ec00287944 */ /* 0x000fea0003c00000 */
.L_x_520:
[----:B------:R-:W-:Y:S05]  /*14c20*/  BSYNC.RECONVERGENT B4 ;  /* 0x0000000000047941 */ /* 0x000fea0003800200 */
.L_x_518:
        /* <DEDUP_REMOVED lines=25> */
.L_x_522:
[----:B------:R-:W-:Y:S01]  /*14dc0*/  IMAD.MOV.U32 R50, RZ, RZ, R42 ;  /* 0x000000ffff327224 */ /* 0x000fe200078e002a */
[----:B------:R-:W-:Y:S02]  /*14dd0*/  MOV R51, R43 ;  /* 0x0000002b00337202 */ /* 0x000fe40000000f00 */
[----:B------:R-:W-:-:S07]  /*14de0*/  MOV R39, 0x14e00 ;  /* 0x00014e0000277802 */ /* 0x000fce0000000f00 */
[----:B------:R-:W-:Y:S05]  /*14df0*/  CALL.REL.NOINC `($__internal_0_$__cuda_sm20_rem_u64) ;  /* 0x000001e800b07944 */ /* 0x000fea0003c00000 */
.L_x_523:
[----:B------:R-:W-:Y:S05]  /*14e00*/  BSYNC.RECONVERGENT B4 ;  /* 0x0000000000047941 */ /* 0x000fea0003800200 */
.L_x_521:
        /* <DEDUP_REMOVED lines=25> */
.L_x_525:
[----:B------:R-:W-:Y:S01]  /*14fa0*/  IMAD.MOV.U32 R50, RZ, RZ, R42 ;  /* 0x000000ffff327224 */ /* 0x000fe200078e002a */
[----:B------:R-:W-:Y:S01]  /*14fb0*/  MOV R39, 0x14fe0 ;  /* 0x00014fe000277802 */ /* 0x000fe20000000f00 */
[----:B------:R-:W-:-:S07]  /*14fc0*/  IMAD.MOV.U32 R51, RZ, RZ, R43 ;  /* 0x000000ffff337224 */ /* 0x000fce00078e002b */
[----:B------:R-:W-:Y:S05]  /*14fd0*/  CALL.REL.NOINC `($__internal_0_$__cuda_sm20_rem_u64) ;  /* 0x000001e800387944 */ /* 0x000fea0003c00000 */
.L_x_526:
[----:B------:R-:W-:Y:S05]  /*14fe0*/  BSYNC.RECONVERGENT B4 ;  /* 0x0000000000047941 */ /* 0x000fea0003800200 */
.L_x_524:
        /* <DEDUP_REMOVED lines=25> */
.L_x_528:
[----:B------:R-:W-:Y:S01]  /*15180*/  IMAD.MOV.U32 R50, RZ, RZ, R42 ;  /* 0x000000ffff327224 */ /* 0x000fe200078e002a */
[----:B------:R-:W-:Y:S02]  /*15190*/  MOV R51, R43 ;  /* 0x0000002b00337202 */ /* 0x000fe40000000f00 */
[----:B------:R-:W-:-:S07]  /*151a0*/  MOV R39, 0x151c0 ;  /* 0x000151c000277802 */ /* 0x000fce0000000f00 */
[----:B------:R-:W-:Y:S05]  /*151b0*/  CALL.REL.NOINC `($__internal_0_$__cuda_sm20_rem_u64) ;  /* 0x000001e400c07944 */ /* 0x000fea0003c00000 */
.L_x_529:
[----:B------:R-:W-:Y:S05]  /*151c0*/  BSYNC.RECONVERGENT B4 ;  /* 0x0000000000047941 */ /* 0x000fea0003800200 */
.L_x_527:
        /* <DEDUP_REMOVED lines=25> */
.L_x_531:
[----:B------:R-:W-:Y:S01]  /*15360*/  IMAD.MOV.U32 R50, RZ, RZ, R42 ;  /* 0x000000ffff327224 */ /* 0x000fe200078e002a */
[----:B------:R-:W-:Y:S01]  /*15370*/  MOV R39, 0x153a0 ;  /* 0x000153a000277802 */ /* 0x000fe20000000f00 */
[----:B------:R-:W-:-:S07]  /*15380*/  IMAD.MOV.U32 R51, RZ, RZ, R43 ;  /* 0x000000ffff337224 */ /* 0x000fce00078e002b */
[----:B------:R-:W-:Y:S05]  /*15390*/  CALL.REL.NOINC `($__internal_0_$__cuda_sm20_rem_u64) ;  /* 0x000001e400487944 */ /* 0x000fea0003c00000 */
.L_x_532:
[----:B------:R-:W-:Y:S05]  /*153a0*/  BSYNC.RECONVERGENT B4 ;  /* 0x0000000000047941 */ /* 0x000fea0003800200 */
.L_x_530:
        /* <DEDUP_REMOVED lines=25> */
.L_x_534:
[----:B------:R-:W-:Y:S01]  /*15540*/  IMAD.MOV.U32 R50, RZ, RZ, R42 ;  /* 0x000000ffff327224 */ /* 0x000fe200078e002a */
[----:B------:R-:W-:Y:S02]  /*15550*/  MOV R51, R43 ;  /* 0x0000002b00337202 */ /* 0x000fe40000000f00 */
[----:B------:R-:W-:-:S07]  /*15560*/  MOV R39, 0x15580 ;  /* 0x0001558000277802 */ /* 0x000fce0000000f00 */
[----:B------:R-:W-:Y:S05]  /*15570*/  CALL.REL.NOINC `($__internal_0_$__cuda_sm20_rem_u64) ;  /* 0x000001e000d07944 */ /* 0x000fea0003c00000 */
.L_x_535:
[----:B------:R-:W-:Y:S05]  /*15580*/  BSYNC.RECONVERGENT B4 ;  /* 0x0000000000047941 */ /* 0x000fea0003800200 */
.L_x_533:
        /* <DEDUP_REMOVED lines=25> */
.L_x_537:
[----:B------:R-:W-:Y:S01]  /*15720*/  IMAD.MOV.U32 R50, RZ, RZ, R42 ;  /* 0x000000ffff327224 */ /* 0x000fe200078e002a */
[----:B------:R-:W-:Y:S01]  /*15730*/  MOV R39, 0x15760 ;  /* 0x0001576000277802 */ /* 0x000fe20000000f00 */
[----:B------:R-:W-:-:S07]  /*15740*/  IMAD.MOV.U32 R51, RZ, RZ, R43 ;  /* 0x000000ffff337224 */ /* 0x000fce00078e002b */
[----:B------:R-:W-:Y:S05]  /*15750*/  CALL.REL.NOINC `($__internal_0_$__cuda_sm20_rem_u64) ;  /* 0x000001e000587944 */ /* 0x000fea0003c00000 */
.L_x_538:
[----:B------:R-:W-:Y:S05]  /*15760*/  BSYNC.RECONVERGENT B4 ;  /* 0x0000000000047941 */ /* 0x000fea0003800200 */
.L_x_536:
        /* <DEDUP_REMOVED lines=25> */
.L_x_540:
[----:B------:R-:W-:Y:S01]  /*15900*/  IMAD.MOV.U32 R50, RZ, RZ, R42 ;  /* 0x000000ffff327224 */ /* 0x000fe200078e002a */
[----:B------:R-:W-:Y:S02]  /*15910*/  MOV R51, R43 ;  /* 0x0000002b00337202 */ /* 0x000fe40000000f00 */
[----:B------:R-:W-:-:S07]  /*15920*/  MOV R39, 0x15940 ;  /* 0x0001594000277802 */ /* 0x000fce0000000f00 */
[----:B------:R-:W-:Y:S05]  /*15930*/  CALL.REL.NOINC `($__internal_0_$__cuda_sm20_rem_u64) ;  /* 0x000001dc00e07944 */ /* 0x000fea0003c00000 */
.L_x_541:
[----:B------:R-:W-:Y:S05]  /*15940*/  BSYNC.RECONVERGENT B4 ;  /* 0x0000000000047941 */ /* 0x000fea0003800200 */
.L_x_539:
        /* <DEDUP_REMOVED lines=25> */
.L_x_543:
[----:B------:R-:W-:Y:S01]  /*15ae0*/  IMAD.MOV.U32 R50, RZ, RZ, R42 ;  /* 0x000000ffff327224 */ /* 0x000fe200078e002a */
[----:B------:R-:W-:Y:S01]  /*15af0*/  MOV R39, 0x15b20 ;  /* 0x00015b2000277802 */ /* 0x000fe20000000f00 */
[----:B------:R-:W-:-:S07]  /*15b00*/  IMAD.MOV.U32 R51, RZ, RZ, R43 ;  /* 0x000000ffff337224 */ /* 0x000fce00078e002b */
[----:B------:R-:W-:Y:S05]  /*15b10*/  CALL.REL.NOINC `($__internal_0_$__cuda_sm20_rem_u64) ;  /* 0x000001dc00687944 */ /* 0x000fea0003c00000 */
.L_x_544:
[----:B------:R-:W-:Y:S05]  /*15b20*/  BSYNC.RECONVERGENT B4 ;  /* 0x0000000000047941 */ /* 0x000fea0003800200 */
.L_x_542:
        /* <DEDUP_REMOVED lines=25> */
.L_x_546:
[----:B------:R-:W-:Y:S01]  /*15cc0*/  IMAD.MOV.U32 R50, RZ, RZ, R42 ;  /* 0x000000ffff327224 */ /* 0x000fe200078e002a */
[----:B------:R-:W-:Y:S02]  /*15cd0*/  MOV R51, R43 ;  /* 0x0000002b00337202 */ /* 0x000fe40000000f00 */
[----:B------:R-:W-:-:S07]  /*15ce0*/  MOV R39, 0x15d00 ;  /* 0x00015d0000277802 */ /* 0x000fce0000000f00 */
[----:B------:R-:W-:Y:S05]  /*15cf0*/  CALL.REL.NOINC `($__internal_0_$__cuda_sm20_rem_u64) ;  /* 0x000001d800f07944 */ /* 0x000fea0003c00000 */
.L_x_547:
[----:B------:R-:W-:Y:S05]  /*15d00*/  BSYNC.RECONVERGENT B4 ;  /* 0x0000000000047941 */ /* 0x000fea0003800200 */
.L_x_545:
        /* <DEDUP_REMOVED lines=25> */
.L_x_549:
[----:B------:R-:W-:Y:S01]  /*15ea0*/  IMAD.MOV.U32 R50, RZ, RZ, R42 ;  /* 0x000000ffff327224 */ /* 0x000fe200078e002a */
[----:B------:R-:W-:Y:S01]  /*15eb0*/  MOV R39, 0x15ee0 ;  /* 0x00015ee000277802 */ /* 0x000fe20000000f00 */
[----:B------:R-:W-:-:S07]  /*15ec0*/  IMAD.MOV.U32 R51, RZ, RZ, R43 ;  /* 0x000000ffff337224 */ /* 0x000fce00078e002b */
[----:B------:R-:W-:Y:S05]  /*15ed0*/  CALL.REL.NOINC `($__internal_0_$__cuda_sm20_rem_u64) ;  /* 0x000001d800787944 */ /* 0x000fea0003c00000 */
.L_x_550:
[----:B------:R-:W-:Y:S05]  /*15ee0*/  BSYNC.RECONVERGENT B4 ;  /* 0x0000000000047941 */ /* 0x000fea0003800200 */
.L_x_548:
        /* <DEDUP_REMOVED lines=25> */
.L_x_552:
[----:B------:R-:W-:Y:S01]  /*16080*/  IMAD.MOV.U32 R50, RZ, RZ, R42 ;  /* 0x000000ffff327224 */ /* 0x000fe200078e002a */
[----:B------:R-:W-:Y:S02]  /*16090*/  MOV R51, R43 ;  /* 0x0000002b00337202 */ /* 0x000fe40000000f00 */
[----:B------:R-:W-:-:S07]  /*160a0*/  MOV R39, 0x160c0 ;  /* 0x000160c000277802 */ /* 0x000fce0000000f00 */
[----:B------:R-:W-:Y:S05]  /*160b0*/  CALL.REL.NOINC `($__internal_0_$__cuda_sm20_rem_u64) ;  /* 0x000001d800007944 */ /* 0x000fea0003c00000 */
.L_x_553:
[----:B------:R-:W-:Y:S05]  /*160c0*/  BSYNC.RECONVERGENT B4 ;  /* 0x0000000000047941 */ /* 0x000fea0003800200 */
.L_x_551:
        /* <DEDUP_REMOVED lines=25> */
.L_x_555:
[----:B------:R-:W-:Y:S01]  /*16260*/  IMAD.MOV.U32 R50, RZ, RZ, R42 ;  /* 0x000000ffff327224 */ /* 0x000fe200078e002a */
[----:B------:R-:W-:Y:S01]  /*16270*/  MOV R39, 0x162a0 ;  /* 0x000162a000277802 */ /* 0x000fe20000000f00 */
[----:B------:R-:W-:-:S07]  /*16280*/  IMAD.MOV.U32 R51, RZ, RZ, R43 ;  /* 0x000000ffff337224 */ /* 0x000fce00078e002b */
[----:B------:R-:W-:Y:S05]  /*16290*/  CALL.REL.NOINC `($__internal_0_$__cuda_sm20_rem_u64) ;  /* 0x000001d400887944 */ /* 0x000fea0003c00000 */
.L_x_556:
[----:B------:R-:W-:Y:S05]  /*162a0*/  BSYNC.RECONVERGENT B4 ;  /* 0x0000000000047941 */ /* 0x000fea0003800200 */
.L_x_554:
        /* <DEDUP_REMOVED lines=25> */
.L_x_558:
[----:B------:R-:W-:Y:S01]  /*16440*/  IMAD.MOV.U32 R50, RZ, RZ, R42 ;  /* 0x000000ffff327224 */ /* 0x000fe200078e002a */
[----:B------:R-:W-:Y:S02]  /*16450*/  MOV R51, R43 ;  /* 0x0000002b00337202 */ /* 0x000fe40000000f00 */
[----:B------:R-:W-:-:S07]  /*16460*/  MOV R39, 0x16480 ;  /* 0x0001648000277802 */ /* 0x000fce0000000f00 */
[----:B------:R-:W-:Y:S05]  /*16470*/  CALL.REL.NOINC `($__internal_0_$__cuda_sm20_rem_u64) ;  /* 0x000001d400107944 */ /* 0x000fea0003c00000 */
.L_x_559:
[----:B------:R-:W-:Y:S05]  /*16480*/  BSYNC.RECONVERGENT B4 ;  /* 0x0000000000047941 */ /* 0x000fea0003800200 */
.L_x_557:
        /* <DEDUP_REMOVED lines=25> */
.L_x_561:
[----:B------:R-:W-:Y:S01]  /*16620*/  IMAD.MOV.U32 R50, RZ, RZ, R42 ;  /* 0x000000ffff327224 */ /* 0x000fe200078e002a */
[----:B------:R-:W-:Y:S01]  /*16630*/  MOV R39, 0x16660 ;  /* 0x0001666000277802 */ /* 0x000fe20000000f00 */
[----:B------:R-:W-:-:S07]  /*16640*/  IMAD.MOV.U32 R51, RZ, RZ, R43 ;  /* 0x000000ffff337224 */ /* 0x000fce00078e002b */
[----:B------:R-:W-:Y:S05]  /*16650*/  CALL.REL.NOINC `($__internal_0_$__cuda_sm20_rem_u64) ;  /* 0x000001d000987944 */ /* 0x000fea0003c00000 */
.L_x_562:
[----:B------:R-:W-:Y:S05]  /*16660*/  BSYNC.RECONVERGENT B4 ;  /* 0x0000000000047941 */ /* 0x000fea0003800200 */
.L_x_560:
        /* <DEDUP_REMOVED lines=25> */
.L_x_564:
[----:B------:R-:W-:Y:S01]  /*16800*/  IMAD.MOV.U32 R50, RZ, RZ, R42 ;  /* 0x000000ffff327224 */ /* 0x000fe200078e002a */
[----:B------:R-:W-:Y:S02]  /*16810*/  MOV R51, R43 ;  /* 0x0000002b00337202 */ /* 0x000fe40000000f00 */
[----:B------:R-:W-:-:S07]  /*16820*/  MOV R39, 0x16840 ;  /* 0x0001684000277802 */ /* 0x000fce0000000f00 */
[----:B------:R-:W-:Y:S05]  /*16830*/  CALL.REL.NOINC `($__internal_0_$__cuda_sm20_rem_u64) ;  /* 0x000001d000207944 */ /* 0x000fea0003c00000 */
.L_x_565:
[----:B------:R-:W-:Y:S05]  /*16840*/  BSYNC.RECONVERGENT B4 ;  /* 0x0000000000047941 */ /* 0x000fea0003800200 */
.L_x_563:
        /* <DEDUP_REMOVED lines=25> */
.L_x_567:
[----:B------:R-:W-:Y:S01]  /*169e0*/  IMAD.MOV.U32 R50, RZ, RZ, R42 ;  /* 0x000000ffff327224 */ /* 0x000fe200078e002a */
[----:B------:R-:W-:Y:S01]  /*169f0*/  MOV R39, 0x16a20 ;  /* 0x00016a2000277802 */ /* 0x000fe20000000f00 */
[----:B------:R-:W-:-:S07]  /*16a00*/  IMAD.MOV.U32 R51, RZ, RZ, R43 ;  /* 0x000000ffff337224 */ /* 0x000fce00078e002b */
[----:B------:R-:W-:Y:S05]  /*16a10*/  CALL.REL.NOINC `($__internal_0_$__cuda_sm20_rem_u64) ;  /* 0x000001cc00a87944 */ /* 0x000fea0003c00000 */
.L_x_568:
[----:B------:R-:W-:Y:S05]  /*16a20*/  BSYNC.RECONVERGENT B4 ;  /* 0x0000000000047941 */ /* 0x000fea0003800200 */
.L_x_566:
        /* <DEDUP_REMOVED lines=25> */
.L_x_570:
[----:B------:R-:W-:Y:S01]  /*16bc0*/  IMAD.MOV.U32 R50, RZ, RZ, R42 ;  /* 0x000000ffff327224 */ /* 0x000fe200078e002a */
[----:B------:R-:W-:Y:S02]  /*16bd0*/  MOV R51, R43 ;  /* 0x0000002b00337202 */ /* 0x000fe40000000f00 */
[----:B------:R-:W-:-:S07]  /*16be0*/  MOV R39, 0x16c00 ;  /* 0x00016c0000277802 */ /* 0x000fce0000000f00 */
[----:B------:R-:W-:Y:S05]  /*16bf0*/  CALL.REL.NOINC `($__internal_0_$__cuda_sm20_rem_u64) ;  /* 0x000001cc00307944 */ /* 0x000fea0003c00000 */
.L_x_571:
[----:B------:R-:W-:Y:S05]  /*16c00*/  BSYNC.RECONVERGENT B4 ;  /* 0x0000000000047941 */ /* 0x000fea0003800200 */
.L_x_569:
        /* <DEDUP_REMOVED lines=25> */
.L_x_573:
[----:B------:R-:W-:Y:S01]  /*16da0*/  IMAD.MOV.U32 R50, RZ, RZ, R42 ;  /* 0x000000ffff327224 */ /* 0x000fe200078e002a */
[----:B------:R-:W-:Y:S01]  /*16db0*/  MOV R39, 0x16de0 ;  /* 0x00016de000277802 */ /* 0x000fe20000000f00 */
[----:B------:R-:W-:-:S07]  /*16dc0*/  IMAD.MOV.U32 R51, RZ, RZ, R43 ;  /* 0x000000ffff337224 */ /* 0x000fce00078e002b */
[----:B------:R-:W-:Y:S05]  /*16dd0*/  CALL.REL.NOINC `($__internal_0_$__cuda_sm20_rem_u64) ;  /* 0x000001c800b87944 */ /* 0x000fea0003c00000 */
.L_x_574:
[----:B------:R-:W-:Y:S05]  /*16de0*/  BSYNC.RECONVERGENT B4 ;  /* 0x0000000000047941 */ /* 0x000fea0003800200 */
.L_x_572:
        /* <DEDUP_REMOVED lines=25> */
.L_x_576:
[----:B------:R-:W-:Y:S01]  /*16f80*/  IMAD.MOV.U32 R50, RZ, RZ, R42 ;  /* 0x000000ffff327224 */ /* 0x000fe200078e002a */
[----:B------:R-:W-:Y:S02]  /*16f90*/  MOV R51, R43 ;  /* 0x0000002b00337202 */ /* 0x000fe40000000f00 */
[----:B------:R-:W-:-:S07]  /*16fa0*/  MOV R39, 0x16fc0 ;  /* 0x00016fc000277802 */ /* 0x000fce0000000f00 */
[----:B------:R-:W-:Y:S05]  /*16fb0*/  CALL.REL.NOINC `($__internal_0_$__cuda_sm20_rem_u64) ;  /* 0x000001c800407944 */ /* 0x000fea0003c00000 */
.L_x_577:
[----:B------:R-:W-:Y:S05]  /*16fc0*/  BSYNC.RECONVERGENT B4 ;  /* 0x0000000000047941 */ /* 0x000fea0003800200 */
.L_x_575:
        /* <DEDUP_REMOVED lines=25> */
.L_x_579:
[----:B------:R-:W-:Y:S01]  /*17160*/  IMAD.MOV.U32 R50, RZ, RZ, R42 ;  /* 0x000000ffff327224 */ /* 0x000fe200078e002a */
[----:B------:R-:W-:Y:S01]  /*17170*/  MOV R39, 0x171a0 ;  /* 0x000171a000277802 */ /* 0x000fe20000000f00 */
[----:B------:R-:W-:-:S07]  /*17180*/  IMAD.MOV.U32 R51, RZ, RZ, R43 ;  /* 0x000000ffff337224 */ /* 0x000fce00078e002b */
[----:B------:R-:W-:Y:S05]  /*17190*/  CALL.REL.NOINC `($__internal_0_$__cuda_sm20_rem_u64) ;  /* 0x000001c400c87944 */ /* 0x000fea0003c00000 */
.L_x_580:
[----:B------:R-:W-:Y:S05]  /*171a0*/  BSYNC.RECONVERGENT B4 ;  /* 0x0000000000047941 */ /* 0x000fea0003800200 */
.L_x_578:
        /* <DEDUP_REMOVED lines=25> */
.L_x_582:
[----:B------:R-:W-:Y:S01]  /*17340*/  IMAD.MOV.U32 R50, RZ, RZ, R42 ;  /* 0x000000ffff327224 */ /* 0x000fe200078e002a */
[----:B------:R-:W-:Y:S02]  /*17350*/  MOV R51, R43 ;  /* 0x0000002b00337202 */ /* 0x000fe40000000f00 */
[----:B------:R-:W-:-:S07]  /*17360*/  MOV R39, 0x17380 ;  /* 0x0001738000277802 */ /* 0x000fce0000000f00 */
[----:B------:R-:W-:Y:S05]  /*17370*/  CALL.REL.NOINC `($__internal_0_$__cuda_sm20_rem_u64) ;  /* 0x000001c400507944 */ /* 0x000fea0003c00000 */
.L_x_583:
[----:B------:R-:W-:Y:S05]  /*17380*/  BSYNC.RECONVERGENT B4 ;  /* 0x0000000000047941 */ /* 0x000fea0003800200 */
.L_x_581:
        /* <DEDUP_REMOVED lines=25> */
.L_x_585:
[----:B------:R-:W-:Y:S01]  /*17520*/  IMAD.MOV.U32 R50, RZ, RZ, R42 ;  /* 0x000000ffff327224 */ /* 0x000fe200078e002a */
[----:B------:R-:W-:Y:S01]  /*17530*/  MOV R39, 0x17560 ;  /* 0x0001756000277802 */ /* 0x000fe20000000f00 */
[----:B------:R-:W-:-:S07]  /*17540*/  IMAD.MOV.U32 R51, RZ, RZ, R43 ;  /* 0x000000ffff337224 */ /* 0x000fce00078e002b */
[----:B------:R-:W-:Y:S05]  /*17550*/  CALL.REL.NOINC `($__internal_0_$__cuda_sm20_rem_u64) ;  /* 0x000001c000d87944 */ /* 0x000fea0003c00000 */
.L_x_586:
[----:B------:R-:W-:Y:S05]  /*17560*/  BSYNC.RECONVERGENT B4 ;  /* 0x0000000000047941 */ /* 0x000fea0003800200 */
.L_x_584:
        /* <DEDUP_REMOVED lines=25> */
.L_x_588:
[----:B------:R-:W-:Y:S01]  /*17700*/  IMAD.MOV.U32 R50, RZ, RZ, R42 ;  /* 0x000000ffff327224 */ /* 0x000fe200078e002a */
[----:B------:R-:W-:Y:S02]  /*17710*/  MOV R51, R43 ;  /* 0x0000002b00337202 */ /* 0x000fe40000000f00 */
[----:B------:R-:W-:-:S07]  /*17720*/  MOV R39, 0x17740 ;  /* 0x0001774000277802 */ /* 0x000fce0000000f00 */
[----:B------:R-:W-:Y:S05]  /*17730*/  CALL.REL.NOINC `($__internal_0_$__cuda_sm20_rem_u64) ;  /* 0x000001c000607944 */ /* 0x000fea0003c00000 */
.L_x_589:
[----:B------:R-:W-:Y:S05]  /*17740*/  BSYNC.RECONVERGENT B4 ;  /* 0x0000000000047941 */ /* 0x000fea0003800200 */
.L_x_587:
        /* <DEDUP_REMOVED lines=25> */
.L_x_591:
[----:B------:R-:W-:Y:S01]  /*178e0*/  IMAD.MOV.U32 R50, RZ, RZ, R42 ;  /* 0x000000ffff327224 */ /* 0x000fe200078e002a */
[----:B------:R-:W-:Y:S01]  /*178f0*/  MOV R39, 0x17920 ;  /* 0x0001792000277802 */ /* 0x000fe20000000f00 */
[----:B------:R-:W-:-:S07]  /*17900*/  IMAD.MOV.U32 R51, RZ, RZ, R43 ;  /* 0x000000ffff337224 */ /* 0x000fce00078e002b */
[----:B------:R-:W-:Y:S05]  /*17910*/  CALL.REL.NOINC `($__internal_0_$__cuda_sm20_rem_u64) ;  /* 0x000001bc00e87944 */ /* 0x000fea0003c00000 */
.L_x_592:
[----:B------:R-:W-:Y:S05]  /*17920*/  BSYNC.RECONVERGENT B4 ;  /* 0x0000000000047941 */ /* 0x000fea0003800200 */
.L_x_590:
        /* <DEDUP_REMOVED lines=25> */
.L_x_594:
[----:B------:R-:W-:Y:S01]  /*17ac0*/  IMAD.MOV.U32 R50, RZ, RZ, R42 ;  /* 0x000000ffff327224 */ /* 0x000fe200078e002a */
[----:B------:R-:W-:Y:S02]  /*17ad0*/  MOV R51, R43 ;  /* 0x0000002b00337202 */ /* 0x000fe40000000f00 */
[----:B------:R-:W-:-:S07]  /*17ae0*/  MOV R39, 0x17b00 ;  /* 0x00017b0000277802 */ /* 0x000fce0000000f00 */
[----:B------:R-:W-:Y:S05]  /*17af0*/  CALL.REL.NOINC `($__internal_0_$__cuda_sm20_rem_u64) ;  /* 0x000001bc00707944 */ /* 0x000fea0003c00000 */
.L_x_595:
[----:B------:R-:W-:Y:S05]  /*17b00*/  BSYNC.RECONVERGENT B4 ;  /* 0x0000000000047941 */ /* 0x000fea0003800200 */
.L_x_593:
        /* <DEDUP_REMOVED lines=25> */
.L_x_597:
[----:B------:R-:W-:Y:S01]  /*17ca0*/  IMAD.MOV.U32 R50, RZ, RZ, R42 ;  /* 0x000000ffff327224 */ /* 0x000fe200078e002a */
[----:B------:R-:W-:Y:S01]  /*17cb0*/  MOV R39, 0x17ce0 ;  /* 0x00017ce000277802 */ /* 0x000fe20000000f00 */
[----:B------:R-:W-:-:S07]  /*17cc0*/  IMAD.MOV.U32 R51, RZ, RZ, R43 ;  /* 0x000000ffff337224 */ /* 0x000fce00078e002b */
[----:B------:R-:W-:Y:S05]  /*17cd0*/  CALL.REL.NOINC `($__internal_0_$__cuda_sm20_rem_u64) ;  /* 0x000001b800f87944 */ /* 0x000fea0003c00000 */
.L_x_598:
[----:B------:R-:W-:Y:S05]  /*17ce0*/  BSYNC.RECONVERGENT B4 ;  /* 0x0000000000047941 */ /* 0x000fea0003800200 */
.L_x_596:
        /* <DEDUP_REMOVED lines=25> */
.L_x_600:
[----:B------:R-:W-:Y:S01]  /*17e80*/  IMAD.MOV.U32 R50, RZ, RZ, R42 ;  /* 0x000000ffff327224 */ /* 0x000fe200078e002a */
[----:B------:R-:W-:Y:S02]  /*17e90*/  MOV R51, R43 ;  /* 0x0000002b00337202 */ /* 0x000fe40000000f00 */
[----:B------:R-:W-:-:S07]  /*17ea0*/  MOV R39, 0x17ec0 ;  /* 0x00017ec000277802 */ /* 0x000fce0000000f00 */
[----:B------:R-:W-:Y:S05]  /*17eb0*/  CALL.REL.NOINC `($__internal_0_$__cuda_sm20_rem_u64) ;  /* 0x000001b800807944 */ /* 0x000fea0003c00000 */
.L_x_601:
[----:B------:R-:W-:Y:S05]  /*17ec0*/  BSYNC.RECONVERGENT B4 ;  /* 0x0000000000047941 */ /* 0x000fea0003800200 */
.L_x_599:
        /* <DEDUP_REMOVED lines=25> */
.L_x_603:
[----:B------:R-:W-:Y:S01]  /*18060*/  IMAD.MOV.U32 R50, RZ, RZ, R42 ;  /* 0x000000ffff327224 */ /* 0x000fe200078e002a */
[----:B------:R-:W-:Y:S01]  /*18070*/  MOV R39, 0x180a0 ;  /* 0x000180a000277802 */ /* 0x000fe20000000f00 */
[----:B------:R-:W-:-:S07]  /*18080*/  IMAD.MOV.U32 R51, RZ, RZ, R43 ;  /* 0x000000ffff337224 */ /* 0x000fce00078e002b */
[----:B------:R-:W-:Y:S05]  /*18090*/  CALL.REL.NOINC `($__internal_0_$__cuda_sm20_rem_u64) ;  /* 0x000001b800087944 */ /* 0x000fea0003c00000 */
.L_x_604:
[----:B------:R-:W-:Y:S05]  /*180a0*/  BSYNC.RECONVERGENT B4 ;  /* 0x0000000000047941 */ /* 0x000fea0003800200 */
.L_x_602:
        /* <DEDUP_REMOVED lines=25> */
.L_x_606:
[----:B------:R-:W-:Y:S01]  /*18240*/  IMAD.MOV.U32 R50, RZ, RZ, R42 ;  /* 0x000000ffff327224 */ /* 0x000fe200078e002a */
[----:B------:R-:W-:Y:S02]  /*18250*/  MOV R51, R43 ;  /* 0x0000002b00337202 */ /* 0x000fe40000000f00 */
[----:B------:R-:W-:-:S07]  /*18260*/  MOV R39, 0x18280 ;  /* 0x0001828000277802 */ /* 0x000fce0000000f00 */
[----:B------:R-:W-:Y:S05]  /*18270*/  CALL.REL.NOINC `($__internal_0_$__cuda_sm20_rem_u64) ;  /* 0x000001b400907944 */ /* 0x000fea0003c00000 */
.L_x_607:
[----:B------:R-:W-:Y:S05]  /*18280*/  BSYNC.RECONVERGENT B4 ;  /* 0x0000000000047941 */ /* 0x000fea0003800200 */
.L_x_605:
        /* <DEDUP_REMOVED lines=25> */
.L_x_609:
[----:B------:R-:W-:Y:S01]  /*18420*/  IMAD.MOV.U32 R50, RZ, RZ, R42 ;  /* 0x000000ffff327224 */ /* 0x000fe200078e002a */
[----:B------:R-:W-:Y:S01]  /*18430*/  MOV R39, 0x18460 ;  /* 0x0001846000277802 */ /* 0x000fe20000000f00 */
[----:B------:R-:W-:-:S07]  /*18440*/  IMAD.MOV.U32 R51, RZ, RZ, R43 ;  /* 0x000000ffff337224 */ /* 0x000fce00078e002b */
[----:B------:R-:W-:Y:S05]  /*18450*/  CALL.REL.NOINC `($__internal_0_$__cuda_sm20_rem_u64) ;  /* 0x000001b400187944 */ /* 0x000fea0003c00000 */
.L_x_610:
[----:B------:R-:W-:Y:S05]  /*18460*/  BSYNC.RECONVERGENT B4 ;  /* 0x0000000000047941 */ /* 0x000fea0003800200 */
.L_x_608:
        /* <DEDUP_REMOVED lines=25> */
.L_x_612:
[----:B------:R-:W-:Y:S01]  /*18600*/  IMAD.MOV.U32 R50, RZ, RZ, R42 ;  /* 0x000000ffff327224 */ /* 0x000fe200078e002a */
[----:B------:R-:W-:Y:S02]  /*18610*/  MOV R51, R43 ;  /* 0x0000002b00337202 */ /* 0x000fe40000000f00 */
[----:B------:R-:W-:-:S07]  /*18620*/  MOV R39, 0x18640 ;  /* 0x0001864000277802 */ /* 0x000fce0000000f00 */
[----:B------:R-:W-:Y:S05]  /*18630*/  CALL.REL.NOINC `($__internal_0_$__cuda_sm20_rem_u64) ;  /* 0x000001b000a07944 */ /* 0x000fea0003c00000 */
.L_x_613:
[----:B------:R-:W-:Y:S05]  /*18640*/  BSYNC.RECONVERGENT B4 ;  /* 0x0000000000047941 */ /* 0x000fea0003800200 */
.L_x_611:
        /* <DEDUP_REMOVED lines=25> */
.L_x_615:
[----:B------:R-:W-:Y:S01]  /*187e0*/  IMAD.MOV.U32 R50, RZ, RZ, R42 ;  /* 0x000000ffff327224 */ /* 0x000fe200078e002a */
[----:B------:R-:W-:Y:S01]  /*187f0*/  MOV R39, 0x18820 ;  /* 0x0001882000277802 */ /* 0x000fe20000000f00 */
[----:B------:R-:W-:-:S07]  /*18800*/  IMAD.MOV.U32 R51, RZ, RZ, R43 ;  /* 0x000000ffff337224 */ /* 0x000fce00078e002b */
[----:B------:R-:W-:Y:S05]  /*18810*/  CALL.REL.NOINC `($__internal_0_$__cuda_sm20_rem_u64) ;  /* 0x000001b000287944 */ /* 0x000fea0003c00000 */
.L_x_616:
[----:B------:R-:W-:Y:S05]  /*18820*/  BSYNC.RECONVERGENT B4 ;  /* 0x0000000000047941 */ /* 0x000fea0003800200 */
.L_x_614:
        /* <DEDUP_REMOVED lines=25> */
.L_x_618:
[----:B------:R-:W-:Y:S01]  /*189c0*/  IMAD.MOV.U32 R50, RZ, RZ, R42 ;  /* 0x000000ffff327224 */ /* 0x000fe200078e002a */
[----:B------:R-:W-:Y:S02]  /*189d0*/  MOV R51, R43 ;  /* 0x0000002b00337202 */ /* 0x000fe40000000f00 */
[----:B------:R-:W-:-:S07]  /*189e0*/  MOV R39, 0x18a00 ;  /* 0x00018a0000277802 */ /* 0x000fce0000000f00 */
[----:B------:R-:W-:Y:S05]  /*189f0*/  CALL.REL.NOINC `($__internal_0_$__cuda_sm20_rem_u64) ;  /* 0x000001ac00b07944 */ /* 0x000fea0003c00000 */
.L_x_619:
[----:B------:R-:W-:Y:S05]  /*18a00*/  BSYNC.RECONVERGENT B4 ;  /* 0x0000000000047941 */ /* 0x000fea0003800200 */
.L_x_617:
        /* <DEDUP_REMOVED lines=25> */
.L_x_621:
[----:B------:R-:W-:Y:S01]  /*18ba0*/  IMAD.MOV.U32 R50, RZ, RZ, R42 ;  /* 0x000000ffff327224 */ /* 0x000fe200078e002a */
[----:B------:R-:W-:Y:S01]  /*18bb0*/  MOV R39, 0x18be0 ;  /* 0x00018be000277802 */ /* 0x000fe20000000f00 */
[----:B------:R-:W-:-:S07]  /*18bc0*/  IMAD.MOV.U32 R51, RZ, RZ, R43 ;  /* 0x000000ffff337224 */ /* 0x000fce00078e002b */
[----:B------:R-:W-:Y:S05]  /*18bd0*/  CALL.REL.NOINC `($__internal_0_$__cuda_sm20_rem_u64) ;  /* 0x000001ac00387944 */ /* 0x000fea0003c00000 */
.L_x_622:
[----:B------:R-:W-:Y:S05]  /*18be0*/  BSYNC.RECONVERGENT B4 ;  /* 0x0000000000047941 */ /* 0x000fea0003800200 */
.L_x_620:
        /* <DEDUP_REMOVED lines=25> */
.L_x_624:
[----:B------:R-:W-:Y:S01]  /*18d80*/  IMAD.MOV.U32 R50, RZ, RZ, R42 ;  /* 0x000000ffff327224 */ /* 0x000fe200078e002a */
[----:B------:R-:W-:Y:S02]  /*18d90*/  MOV R51, R43 ;  /* 0x0000002b00337202 */ /* 0x000fe40000000f00 */
[----:B------:R-:W-:-:S07]  /*18da0*/  MOV R39, 0x18dc0 ;  /* 0x00018dc000277802 */ /* 0x000fce0000000f00 */
[----:B------:R-:W-:Y:S05]  /*18db0*/  CALL.REL.NOINC `($__internal_0_$__cuda_sm20_rem_u64) ;  /* 0x000001a800c07944 */ /* 0x000fea0003c00000 */
.L_x_625:
[----:B------:R-:W-:Y:S05]  /*18dc0*/  BSYNC.RECONVERGENT B4 ;  /* 0x0000000000047941 */ /* 0x000fea0003800200 */
.L_x_623:
        /* <DEDUP_REMOVED lines=25> */
.L_x_627:
[----:B------:R-:W-:Y:S01]  /*18f60*/  IMAD.MOV.U32 R50, RZ, RZ, R42 ;  /* 0x000000ffff327224 */ /* 0x000fe200078e002a */
[----:B------:R-:W-:Y:S01]  /*18f70*/  MOV R39, 0x18fa0 ;  /* 0x00018fa000277802 */ /* 0x000fe20000000f00 */
[----:B------:R-:W-:-:S07]  /*18f80*/  IMAD.MOV.U32 R51, RZ, RZ, R43 ;  /* 0x000000ffff337224 */ /* 0x000fce00078e002b */
[----:B------:R-:W-:Y:S05]  /*18f90*/  CALL.REL.NOINC `($__internal_0_$__cuda_sm20_rem_u64) ;  /* 0x000001a800487944 */ /* 0x000fea0003c00000 */
.L_x_628:
[----:B------:R-:W-:Y:S05]  /*18fa0*/  BSYNC.RECONVERGENT B4 ;  /* 0x0000000000047941 */ /* 0x000fea0003800200 */
.L_x_626:
        /* <DEDUP_REMOVED lines=25> */
.L_x_630:
[----:B------:R-:W-:Y:S01]  /*19140*/  IMAD.MOV.U32 R50, RZ, RZ, R42 ;  /* 0x000000ffff327224 */ /* 0x000fe200078e002a */
[----:B------:R-:W-:Y:S02]  /*19150*/  MOV R51, R43 ;  /* 0x0000002b00337202 */ /* 0x000fe40000000f00 */
[----:B------:R-:W-:-:S07]  /*19160*/  MOV R39, 0x19180 ;  /* 0x0001918000277802 */ /* 0x000fce0000000f00 */
[----:B------:R-:W-:Y:S05]  /*19170*/  CALL.REL.NOINC `($__internal_0_$__cuda_sm20_rem_u64) ;  /* 0x000001a400d07944 */ /* 0x000fea0003c00000 */
.L_x_631:
[----:B------:R-:W-:Y:S05]  /*19180*/  BSYNC.RECONVERGENT B4 ;  /* 0x0000000000047941 */ /* 0x000fea0003800200 */
.L_x_629:
        /* <DEDUP_REMOVED lines=25> */
.L_x_633:
[----:B------:R-:W-:Y:S01]  /*19320*/  IMAD.MOV.U32 R50, RZ, RZ, R42 ;  /* 0x000000ffff327224 */ /* 0x000fe200078e002a */
[----:B------:R-:W-:Y:S01]  /*19330*/  MOV R39, 0x19360 ;  /* 0x0001936000277802 */ /* 0x000fe20000000f00 */
[----:B------:R-:W-:-:S07]  /*19340*/  IMAD.MOV.U32 R51, RZ, RZ, R43 ;  /* 0x000000ffff337224 */ /* 0x000fce00078e002b */
[----:B------:R-:W-:Y:S05]  /*19350*/  CALL.REL.NOINC `($__internal_0_$__cuda_sm20_rem_u64) ;  /* 0x000001a400587944 */ /* 0x000fea0003c00000 */
.L_x_634:
[----:B------:R-:W-:Y:S05]  /*19360*/  BSYNC.RECONVERGENT B4 ;  /* 0x0000000000047941 */ /* 0x000fea0003800200 */
.L_x_632:
        /* <DEDUP_REMOVED lines=25> */
.L_x_636:
[----:B------:R-:W-:Y:S01]  /*19500*/  IMAD.MOV.U32 R50, RZ, RZ, R42 ;  /* 0x000000ffff327224 */ /* 0x000fe200078e002a */
[----:B------:R-:W-:Y:S02]  /*19510*/  MOV R51, R43 ;  /* 0x0000002b00337202 */ /* 0x000fe40000000f00 */
[----:B------:R-:W-:-:S07]  /*19520*/  MOV R39, 0x19540 ;  /* 0x0001954000277802 */ /* 0x000fce0000000f00 */
[----:B------:R-:W-:Y:S05]  /*19530*/  CALL.REL.NOINC `($__internal_0_$__cuda_sm20_rem_u64) ;  /* 0x000001a000e07944 */ /* 0x000fea0003c00000 */
.L_x_637:
[----:B------:R-:W-:Y:S05]  /*19540*/  BSYNC.RECONVERGENT B4 ;  /* 0x0000000000047941 */ /* 0x000fea0003800200 */
.L_x_635:
        /* <DEDUP_REMOVED lines=25> */
.L_x_639:
[----:B------:R-:W-:Y:S01]  /*196e0*/  IMAD.MOV.U32 R50, RZ, RZ, R42 ;  /* 0x000000ffff327224 */ /* 0x000fe200078e002a */
[----:B------:R-:W-:Y:S01]  /*196f0*/  MOV R39, 0x19720 ;  /* 0x0001972000277802 */ /* 0x000fe20000000f00 */
[----:B------:R-:W-:-:S07]  /*19700*/  IMAD.MOV.U32 R51, RZ, RZ, R43 ;  /* 0x000000ffff337224 */ /* 0x000fce00078e002b */
[----:B------:R-:W-:Y:S05]  /*19710*/  CALL.REL.NOINC `($__internal_0_$__cuda_sm20_rem_u64) ;  /* 0x000001a000687944 */ /* 0x000fea0003c00000 */
.L_x_640:
[----:B------:R-:W-:Y:S05]  /*19720*/  BSYNC.RECONVERGENT B4 ;  /* 0x0000000000047941 */ /* 0x000fea0003800200 */
.L_x_638:
        /* <DEDUP_REMOVED lines=25> */
.L_x_642:
[----:B------:R-:W-:Y:S01]  /*198c0*/  IMAD.MOV.U32 R50, RZ, RZ, R42 ;  /* 0x000000ffff327224 */ /* 0x000fe200078e002a */
[----:B------:R-:W-:Y:S02]  /*198d0*/  MOV R51, R43 ;  /* 0x0000002b00337202 */ /* 0x000fe40000000f00 */
[----:B------:R-:W-:-:S07]  /*198e0*/  MOV R39, 0x19900 ;  /* 0x0001990000277802 */ /* 0x000fce0000000f00 */
[----:B------:R-:W-:Y:S05]  /*198f0*/  CALL.REL.NOINC `($__internal_0_$__cuda_sm20_rem_u64) ;  /* 0x0000019c00f07944 */ /* 0x000fea0003c00000 */
.L_x_643:
[----:B------:R-:W-:Y:S05]  /*19900*/  BSYNC.RECONVERGENT B4 ;  /* 0x0000000000047941 */ /* 0x000fea0003800200 */
.L_x_641:
        /* <DEDUP_REMOVED lines=25> */
.L_x_645:
[----:B------:R-:W-:Y:S01]  /*19aa0*/  IMAD.MOV.U32 R50, RZ, RZ, R42 ;  /* 0x000000ffff327224 */ /* 0x000fe200078e002a */
[----:B------:R-:W-:Y:S01]  /*19ab0*/  MOV R39, 0x19ae0 ;  /* 0x00019ae000277802 */ /* 0x000fe20000000f00 */
[----:B------:R-:W-:-:S07]  /*19ac0*/  IMAD.MOV.U32 R51, RZ, RZ, R43 ;  /* 0x000000ffff337224 */ /* 0x000fce00078e002b */
[----:B------:R-:W-:Y:S05]  /*19ad0*/  CALL.REL.NOINC `($__internal_0_$__cuda_sm20_rem_u64) ;  /* 0x0000019c00787944 */ /* 0x000fea0003c00000 */
.L_x_646:
[----:B------:R-:W-:Y:S05]  /*19ae0*/  BSYNC.RECONVERGENT B4 ;  /* 0x0000000000047941 */ /* 0x000fea0003800200 */
.L_x_644:
        /* <DEDUP_REMOVED lines=25> */
.L_x_648:
[----:B------:R-:W-:Y:S01]  /*19c80*/  IMAD.MOV.U32 R50, RZ, RZ, R42 ;  /* 0x000000ffff327224 */ /* 0x000fe200078e002a */
[----:B------:R-:W-:Y:S02]  /*19c90*/  MOV R51, R43 ;  /* 0x0000002b00337202 */ /* 0x000fe40000000f00 */
[----:B------:R-:W-:-:S07]  /*19ca0*/  MOV R39, 0x19cc0 ;  /* 0x00019cc000277802 */ /* 0x000fce0000000f00 */
[----:B------:R-:W-:Y:S05]  /*19cb0*/  CALL.REL.NOINC `($__internal_0_$__cuda_sm20_rem_u64) ;  /* 0x0000019c00007944 */ /* 0x000fea0003c00000 */
.L_x_649:
[----:B------:R-:W-:Y:S05]  /*19cc0*/  BSYNC.RECONVERGENT B4 ;  /* 0x0000000000047941 */ /* 0x000fea0003800200 */
.L_x_647:
        /* <DEDUP_REMOVED lines=25> */
.L_x_651:
[----:B------:R-:W-:Y:S01]  /*19e60*/  IMAD.MOV.U32 R50, RZ, RZ, R42 ;  /* 0x000000ffff327224 */ /* 0x000fe200078e002a */
[----:B------:R-:W-:Y:S01]  /*19e70*/  MOV R39, 0x19ea0 ;  /* 0x00019ea000277802 */ /* 0x000fe20000000f00 */
[----:B------:R-:W-:-:S07]  /*19e80*/  IMAD.MOV.U32 R51, RZ, RZ, R43 ;  /* 0x000000ffff337224 */ /* 0x000fce00078e002b */
[----:B------:R-:W-:Y:S05]  /*19e90*/  CALL.REL.NOINC `($__internal_0_$__cuda_sm20_rem_u64) ;  /* 0x0000019800887944 */ /* 0x000fea0003c00000 */
.L_x_652:
[----:B------:R-:W-:Y:S05]  /*19ea0*/  BSYNC.RECONVERGENT B4 ;  /* 0x0000000000047941 */ /* 0x000fea0003800200 */
.L_x_650:
        /* <DEDUP_REMOVED lines=25> */
.L_x_654:
[----:B------:R-:W-:Y:S01]  /*1a040*/  IMAD.MOV.U32 R50, RZ, RZ, R42 ;  /* 0x000000ffff327224 */ /* 0x000fe200078e002a */
[----:B------:R-:W-:Y:S02]  /*1a050*/  MOV R51, R43 ;  /* 0x0000002b00337202 */ /* 0x000fe40000000f00 */
[----:B------:R-:W-:-:S07]  /*1a060*/  MOV R39, 0x1a080 ;  /* 0x0001a08000277802 */ /* 0x000fce0000000f00 */
[----:B------:R-:W-:Y:S05]  /*1a070*/  CALL.REL.NOINC `($__internal_0_$__cuda_sm20_rem_u64) ;  /* 0x0000019800107944 */ /* 0x000fea0003c00000 */
.L_x_655:
[----:B------:R-:W-:Y:S05]  /*1a080*/  BSYNC.RECONVERGENT B4 ;  /* 0x0000000000047941 */ /* 0x000fea0003800200 */
.L_x_653:
        /* <DEDUP_REMOVED lines=25> */
.L_x_657:
[----:B------:R-:W-:Y:S01]  /*1a220*/  IMAD.MOV.U32 R50, RZ, RZ, R42 ;  /* 0x000000ffff327224 */ /* 0x000fe200078e002a */
[----:B------:R-:W-:Y:S01]  /*1a230*/  MOV R39, 0x1a260 ;  /* 0x0001a26000277802 */ /* 0x000fe20000000f00 */
[----:B------:R-:W-:-:S07]  /*1a240*/  IMAD.MOV.U32 R51, RZ, RZ, R43 ;  /* 0x000000ffff337224 */ /* 0x000fce00078e002b */
[----:B------:R-:W-:Y:S05]  /*1a250*/  CALL.REL.NOINC `($__internal_0_$__cuda_sm20_rem_u64) ;  /* 0x0000019400987944 */ /* 0x000fea0003c00000 */
.L_x_658:
[----:B------:R-:W-:Y:S05]  /*1a260*/  BSYNC.RECONVERGENT B4 ;  /* 0x0000000000047941 */ /* 0x000fea0003800200 */
.L_x_656:
        /* <DEDUP_REMOVED lines=25> */
.L_x_660:
[----:B------:R-:W-:Y:S01]  /*1a400*/  IMAD.MOV.U32 R50, RZ, RZ, R42 ;  /* 0x000000ffff327224 */ /* 0x000fe200078e002a */
[----:B------:R-:W-:Y:S02]  /*1a410*/  MOV R51, R43 ;  /* 0x0000002b00337202 */ /* 0x000fe40000000f00 */
[----:B------:R-:W-:-:S07]  /*1a420*/  MOV R39, 0x1a440 ;  /* 0x0001a44000277802 */ /* 0x000fce0000000f00 */
[----:B------:R-:W-:Y:S05]  /*1a430*/  CALL.REL.NOINC `($__internal_0_$__cuda_sm20_rem_u64) ;  /* 0x0000019400207944 */ /* 0x000fea0003c00000 */
.L_x_661:
[----:B------:R-:W-:Y:S05]  /*1a440*/  BSYNC.RECONVERGENT B4 ;  /* 0x0000000000047941 */ /* 0x000fea0003800200 */
.L_x_659:
        /* <DEDUP_REMOVED lines=25> */
.L_x_663:
[----:B------:R-:W-:Y:S01]  /*1a5e0*/  IMAD.MOV.U32 R50, RZ, RZ, R42 ;  /* 0x000000ffff327224 */ /* 0x000fe200078e002a */
[----:B------:R-:W-:Y:S01]  /*1a5f0*/  MOV R39, 0x1a620 ;  /* 0x0001a62000277802 */ /* 0x000fe20000000f00 */
[----:B------:R-:W-:-:S07]  /*1a600*/  IMAD.MOV.U32 R51, RZ, RZ, R43 ;  /* 0x000000ffff337224 */ /* 0x000fce00078e002b */
[----:B------:R-:W-:Y:S05]  /*1a610*/  CALL.REL.NOINC `($__internal_0_$__cuda_sm20_rem_u64) ;  /* 0x0000019000a87944 */ /* 0x000fea0003c00000 */
.L_x_664:
[----:B------:R-:W-:Y:S05]  /*1a620*/  BSYNC.RECONVERGENT B4 ;  /* 0x0000000000047941 */ /* 0x000fea0003800200 */
.L_x_662:
        /* <DEDUP_REMOVED lines=25> */
.L_x_666:
[----:B------:R-:W-:Y:S01]  /*1a7c0*/  IMAD.MOV.U32 R50, RZ, RZ, R42 ;  /* 0x000000ffff327224 */ /* 0x000fe200078e002a */
[----:B------:R-:W-:Y:S02]  /*1a7d0*/  MOV R51, R43 ;  /* 0x0000002b00337202 */ /* 0x000fe40000000f00 */
[----:B------:R-:W-:-:S07]  /*1a7e0*/  MOV R39, 0x1a800 ;  /* 0x0001a80000277802 */ /* 0x000fce0000000f00 */
[----:B------:R-:W-:Y:S05]  /*1a7f0*/  CALL.REL.NOINC `($__internal_0_$__cuda_sm20_rem_u64) ;  /* 0x0000019000307944 */ /* 0x000fea0003c00000 */
.L_x_667:
[----:B------:R-:W-:Y:S05]  /*1a800*/  BSYNC.RECONVERGENT B4 ;  /* 0x0000000000047941 */ /* 0x000fea0003800200 */
.L_x_665:
[----:B------:R-:W-:-:S05]  /*1a810*/  IADD3 R38, P0, PT, R60, R34, RZ ;  /* 0x000000223c267210 */ /* 0x000fca0007f1e0ff */
[----:B------:R-:W-:-:S08]  /*1a820*/  IMAD.X R49, R61, 0x1, R35, P0 ;  /* 0x000000013d317824 */ /* 0x000fd000000e0623 */
.L_x_469:
[----:B------:R-:W-:Y:S05]  /*1a830*/  BSYNC.RECONVERGENT B3 ;  /* 0x0000000000037941 */ /* 0x000fea0003800200 */
.L_x_468:
[----:B------:R-:W-:Y:S01]  /*1a840*/  LOP3.LUT R34, R49, R43, RZ, 0xfc, !PT ;  /* 0x0000002b31227212 */ /* 0x000fe200078efcff */
[----:B------:R-:W-:Y:S03]  /*1a850*/  BSSY.RECONVERGENT B3, `(.L_x_668) ;  /* 0x000001c000037945 */ /* 0x000fe60003800200 */
        /* <DEDUP_REMOVED lines=21> */
.L_x_669:
[----:B------:R-:W-:Y:S01]  /*1a9b0*/  IMAD.MOV.U32 R50, RZ, RZ, R42 ;  /* 0x000000ffff327224 */ /* 0x000fe200078e002a */
[----:B------:R-:W-:Y:S01]  /*1a9c0*/  MOV R39, 0x1a9f0 ;  /* 0x0001a9f000277802 */ /* 0x000fe20000000f00 */
[----:B------:R-:W-:-:S07]  /*1a9d0*/  IMAD.MOV.U32 R51, RZ, RZ, R43 ;  /* 0x000000ffff337224 */ /* 0x000fce00078e002b */
[----:B------:R-:W-:Y:S05]  /*1a9e0*/  CALL.REL.NOINC `($__internal_0_$__cuda_sm20_rem_u64) ;  /* 0x0000018c00b47944 */ /* 0x000fea0003c00000 */
[----:B------:R-:W-:Y:S01]  /*1a9f0*/  IMAD.MOV.U32 R48, RZ, RZ, R34 ;  /* 0x000000ffff307224 */ /* 0x000fe200078e0022 */
[----:B------:R-:W-:-:S07]  /*1aa00*/  MOV R47, R35 ;  /* 0x00000023002f7202 */ /* 0x000fce0000000f00 */
.L_x_670:
[----:B------:R-:W-:Y:S05]  /*1aa10*/  BSYNC.RECONVERGENT B3 ;  /* 0x0000000000037941 */ /* 0x000fea0003800200 */
.L_x_668:
[----:B------:R-:W-:-:S04]  /*1aa20*/  ISETP.NE.U32.AND P0, PT, R48, R46, PT ;  /* 0x0000002e3000720c */ /* 0x000fc80003f05070 */
[----:B------:R-:W-:-:S13]  /*1aa30*/  ISETP.NE.AND.EX P0, PT, R47, R40, PT, P0 ;  /* 0x000000282f00720c */ /* 0x000fda0003f05300 */
[----:B------:R-:W-:Y:S05]  /*1aa40*/  @!P0 BRA `(.L_x_59) ;  /* 0x0000000000148947 */ /* 0x000fea0003800000 */
[----:B------:R-:W-:-:S05]  /*1aa50*/  VIADD R52, R52, 0x1 ;  /* 0x0000000134347836 */ /* 0x000fca0000000000 */
[----:B------:R-:W-:-:S13]  /*1aa60*/  ISETP.NE.AND P0, PT, R52, R45, PT ;  /* 0x0000002d3400720c */ /* 0x000fda0003f05270 */
[----:B------:R-:W-:Y:S05]  /*1aa70*/  @!P0 BREAK.RELIABLE B2 ;  /* 0x0000000000028942 */ /* 0x000fea0003800100 */
[----:B------:R-:W-:Y:S05]  /*1aa80*/  @!P0 BRA `(.L_x_13) ;  /* 0x0000018000bc8947 */ /* 0x000fea0003800000 */
[----:B------:R-:W-:Y:S05]  /*1aa90*/  BRA `(.L_x_671) ;  /* 0xffffff80003c7947 */ /* 0x000fea000383ffff */
.L_x_59:
[----:B------:R-:W-:Y:S05]  /*1aaa0*/  BSYNC.RELIABLE B2 ;  /* 0x0000000000027941 */ /* 0x000fea0003800100 */
.L_x_58:
[----:B------:R-:W-:-:S05]  /*1aab0*/  VIADD R55, R55, 0x1 ;  /* 0x0000000137377836 */ /* 0x000fca0000000000 */
[----:B------:R-:W-:-:S13]  /*1aac0*/  ISETP.NE.AND P0, PT, R55, 0xc, PT ;  /* 0x0000000c3700780c */ /* 0x000fda0003f05270 */
[----:B------:R-:W-:Y:S05]  /*1aad0*/  @P0 BRA `(.L_x_672) ;  /* 0xfffffe8000680947 */ /* 0x000fea000383ffff */
.L_x_14:
[C---:B------:R-:W-:Y:S02]  /*1aae0*/  ISETP.GT.U32.AND P0, PT, R42.reuse, -0x3, PT ;  /* 0xfffffffd2a00780c */ /* 0x040fe40003f04070 */
[C---:B------:R-:W-:Y:S02]  /*1aaf0*/  ISETP.LT.U32.AND P3, PT, R42.reuse, R3, PT ;  /* 0x000000032a00720c */ /* 0x040fe40003f61070 */
[----:B------:R-:W-:Y:S02]  /*1ab00*/  ISETP.GT.U32.AND.EX P6, PT, R43, -0x1, PT, P0 ;  /* 0xffffffff2b00780c */ /* 0x000fe40003fc4100 */
[----:B------:R-:W-:Y:S02]  /*1ab10*/  ISETP.GT.U32.AND P4, PT, R42, R7, PT ;  /* 0x000000072a00720c */ /* 0x000fe40003f84070 */
[----:B------:R-:W-:Y:S02]  /*1ab20*/  IADD3 R13, P5, PT, R13, 0x1, RZ ;  /* 0x000000010d0d7810 */ /* 0x000fe40007fbe0ff */
[----:B------:R-:W-:-:S02]  /*1ab30*/  ISETP.LT.U32.AND.EX P3, PT, R43, R4, PT, P3 ;  /* 0x000000042b00720c */ /* 0x000fc40003f61130 */
[C---:B------:R-:W-:Y:S01]  /*1ab40*/  ISETP.GT.U32.AND.EX P4, PT, R43.reuse, R8, PT, P4 ;  /* 0x000000082b00720c */ /* 0x040fe20003f84140 */
[----:B------:R-:W-:Y:S01]  /*1ab50*/  IMAD.X R14, RZ, RZ, R14, P5 ;  /* 0x000000ffff0e7224 */ /* 0x000fe200028e060e */
[C---:B------:R-:W-:Y:S02]  /*1ab60*/  SEL R3, R42.reuse, R3, P3 ;  /* 0x000000032a037207 */ /* 0x040fe40001800000 */
[C---:B------:R-:W-:Y:S02]  /*1ab70*/  SEL R4, R43.reuse, R4, P3 ;  /* 0x000000042b047207 */ /* 0x040fe40001800000 */
[----:B------:R-:W-:Y:S02]  /*1ab80*/  SEL R7, R42, R7, P4 ;  /* 0x000000072a077207 */ /* 0x000fe40002000000 */
[----:B------:R-:W-:Y:S01]  /*1ab90*/  SEL R8, R43, R8, P4 ;  /* 0x000000082b087207 */ /* 0x000fe20002000000 */
[----:B------:R-:W-:Y:S06]  /*1aba0*/  @P6 BRA `(.L_x_13) ;  /* 0x0000018000746947 */ /* 0x000fec0003800000 */
[C---:B------:R-:W-:Y:S01]  /*1abb0*/  ISETP.NE.U32.AND P3, PT, R42.reuse, 0x1, PT ;  /* 0x000000012a00780c */ /* 0x040fe20003f65070 */
[----:B------:R-:W-:Y:S01]  /*1abc0*/  BSSY.RECONVERGENT B2, `(.L_x_673) ;  /* 0x0001819000027945 */ /* 0x000fe20003800200 */
[----:B------:R-:W-:Y:S01]  /*1abd0*/  IADD3 R50, P4, PT, R42, 0x2, RZ ;  /* 0x000000022a327810 */ /* 0x000fe20007f9e0ff */
[----:B------:R-:W-:Y:S01]  /*1abe0*/  HFMA2 R34, -RZ, RZ, 0, 5.9604644775390625e-08 ;  /* 0x00000001ff227431 */ /* 0x000fe200000001ff */
[----:B------:R-:W-:Y:S01]  /*1abf0*/  ISETP.NE.AND.EX P3, PT, R43, RZ, PT, P3 ;  /* 0x000000ff2b00720c */ /* 0x000fe20003f65330 */
[----:B------:R-:W-:Y:S02]  /*1ac00*/  IMAD.MOV.U32 R40, RZ, RZ, RZ ;  /* 0x000000ffff287224 */ /* 0x000fe400078e00ff */
[----:B------:R-:W-:-:S10]  /*1ac10*/  IMAD.X R51, RZ, RZ, R43, P4 ;  /* 0x000000ffff337224 */ /* 0x000fd400020e062b */
[----:B------:R-:W-:Y:S05]  /*1ac20*/  @!P3 BRA `(.L_x_674) ;  /* 0x000001800048b947 */ /* 0x000fea0003800000 */
[----:B------:R-:W-:-:S04]  /*1ac30*/  LOP3.LUT R34, R42, 0x1, RZ, 0xc0, !PT ;  /* 0x000000012a227812 */ /* 0x000fc800078ec0ff */
[----:B------:R-:W-:Y:S01]  /*1ac40*/  ISETP.NE.U32.AND P3, PT, R34, 0x1, PT ;  /* 0x000000012200780c */ /* 0x000fe20003f65070 */
[----:B------:R-:W-:-:S03]  /*1ac50*/  IMAD.MOV.U32 R34, RZ, RZ, RZ ;  /* 0x000000ffff227224 */ /* 0x000fc600078e00ff */
[----:B------:R-:W-:-:S13]  /*1ac60*/  ISETP.NE.U32.AND.EX P3, PT, RZ, RZ, PT, P3 ;  /* 0x000000ffff00720c */ /* 0x000fda0003f65130 */
[----:B------:R-:W-:Y:S05]  /*1ac70*/  @P3 BRA `(.L_x_674) ;  /* 0x0000018000343947 */ /* 0x000fea0003800000 */
[----:B------:R-:W-:Y:S02]  /*1ac80*/  ISETP.GE.U32.AND P3, PT, R42, 0x7, PT ;  /* 0x000000072a00780c */ /* 0x000fe40003f66070 */
[----:B------:R-:W-:Y:S02]  /*1ac90*/  MOV R34, 0x1 ;  /* 0x0000000100227802 */ /* 0x000fe40000000f00 */
[----:B------:R-:W-:-:S13]  /*1aca0*/  ISETP.GE.U32.AND.EX P3, PT, R43, RZ, PT, P3 ;  /* 0x000000ff2b00720c */ /* 0x000fda0003f66130 */
[----:B------:R-:W-:Y:S05]  /*1acb0*/  @!P3 BRA `(.L_x_674) ;  /* 0x000001800024b947 */ /* 0x000fea0003800000 */
[----:B------:R-:W-:Y:S02]  /*1acc0*/  IMAD R37, R51, -0x55555555, RZ ;  /* 0xaaaaaaab33257824 */ /* 0x000fe400078e02ff */
[----:B------:R-:W-:-:S04]  /*1acd0*/  IMAD.WIDE.U32 R34, R50, -0x55555555, RZ ;  /* 0xaaaaaaab32227825 */ /* 0x000fc800078e00ff */
[----:B------:R-:W-:Y:S01]  /*1ace0*/  IMAD R37, R50, -0x55555556, R37 ;  /* 0xaaaaaaaa32257824 */ /* 0x000fe200078e0225 */
[----:B------:R-:W-:-:S03]  /*1acf0*/  ISETP.GE.U32.AND P3, PT, R34, 0x55555556, PT ;  /* 0x555555562200780c */ /* 0x000fc60003f66070 */
[----:B------:R-:W-:-:S05]  /*1ad00*/  IMAD.IADD R34, R35, 0x1, R37 ;  /* 0x0000000123227824 */ /* 0x000fca00078e0225 */
[----:B------:R-:W-:Y:S01]  /*1ad10*/  ISETP.GE.U32.AND.EX P3, PT, R34, 0x55555555, PT, P3 ;  /* 0x555555552200780c */ /* 0x000fe20003f66130 */
[----:B------:R-:W-:-:S12]  /*1ad20*/  IMAD.MOV.U32 R34, RZ, RZ, RZ ;  /* 0x000000ffff227224 */ /* 0x000fd800078e00ff */
[----:B------:R-:W-:Y:S05]  /*1ad30*/  @!P3 BRA `(.L_x_674) ;  /* 0x000001800004b947 */ /* 0x000fea0003800000 */
[----:B------:R-:W-:-:S13]  /*1ad40*/  ISETP.GT.U32.AND.EX P0, PT, R43, RZ, PT, P0 ;  /* 0x000000ff2b00720c */ /* 0x000fda0003f04100 */
[----:B------:R-:W-:Y:S05]  /*1ad50*/  @P0 BRA `(.L_x_675) ;  /* 0x0000001800680947 */ /* 0x000fea0003800000 */
[----:B------:R-:W-:-:S05]  /*1ad60*/  IMAD R34, R50, -0x55555555, RZ ;  /* 0xaaaaaaab32227824 */ /* 0x000fca00078e02ff */
[----:B------:R-:W-:Y:S01]  /*1ad70*/  ISETP.GE.U32.AND P0, PT, R34, 0x55555556, PT ;  /* 0x555555562200780c */ /* 0x000fe20003f06070 */
[----:B------:R-:W-:-:S12]  /*1ad80*/  IMAD.MOV.U32 R34, RZ, RZ, RZ ;  /* 0x000000ffff227224 */ /* 0x000fd800078e00ff */
[----:B------:R-:W-:Y:S05]  /*1ad90*/  @!P0 BRA `(.L_x_674) ;  /* 0x0000017c00ec8947 */ /* 0x000fea0003800000 */
[----:B------:R-:W-:Y:S01]  /*1ada0*/  IADD3 R42, PT, PT, R50, -0x1, RZ ;  /* 0xffffffff322a7810 */ /* 0x000fe20007ffe0ff */
[----:B------:R-:W-:Y:S01]  /*1adb0*/  BSSY.RECONVERGENT B3, `(.L_x_676) ;  /* 0x0000009000037945 */ /* 0x000fe20003800200 */
[----:B------:R-:W-:-:S03]  /*1adc0*/  IMAD.MOV.U32 R34, RZ, RZ, RZ ;  /* 0x000000ffff227224 */ /* 0x000fc600078e00ff */
[----:B------:R-:W-:-:S07]  /*1add0*/  IMAD.MOV.U32 R35, RZ, RZ, R42 ;  /* 0x000000ffff237224 */ /* 0x000fce00078e002a */
.L_x_677:
[----:B------:R-:W-:Y:S01]  /*1ade0*/  LOP3.LUT P0, RZ, R35, 0x2, RZ, 0xc0, !PT ;  /* 0x0000000223ff7812 */ /* 0x000fe2000780c0ff */
[----:B------:R-:W-:Y:S01]  /*1adf0*/  IMAD.MOV.U32 R41, RZ, RZ, R34 ;  /* 0x000000ffff297224 */ /* 0x000fe200078e0022 */
[----:B------:R-:W-:Y:S02]  /*1ae00*/  SHF.R.U32.HI R46, RZ, 0x1, R35 ;  /* 0x00000001ff2e7819 */ /* 0x000fe40000011623 */
[----:B------:R-:W-:-:S03]  /*1ae10*/  IADD3 R34, PT, PT, R34, 0x1, RZ ;  /* 0x0000000122227810 */ /* 0x000fc60007ffe0ff */
[----:B------:R-:W-:-:S06]  /*1ae20*/  IMAD.MOV.U32 R35, RZ, RZ, R46 ;  /* 0x000000ffff237224 */ /* 0x000fcc00078e002e */
[----:B------:R-:W-:Y:S05]  /*1ae30*/  @!P0 BRA `(.L_x_677) ;  /* 0xfffffffc00e88947 */ /* 0x000fea000383ffff */
[----:B------:R-:W-:Y:S05]  /*1ae40*/  BSYNC.RECONVERGENT B3 ;  /* 0x0000000000037941 */ /* 0x000fea0003800200 */
.L_x_676:
        /* <DEDUP_REMOVED lines=11> */
.L_x_686:
        /* <DEDUP_REMOVED lines=12> */
[----:B------:R-:W-:Y:S01]  /*1afc0*/  ISETP.NE.U32.AND P3, PT, R50, RZ, PT ;  /* 0x000000ff3200720c */ /* 0x000fe20003f65070 */
[----:B------:R-:W-:-:S06]  /*1afd0*/  IMAD.MOV.U32 R43, RZ, RZ, RZ ;  /* 0x000000ffff2b7224 */ /* 0x000fcc00078e00ff */
[----:B0-----:R-:W0:Y:S02]  /*1afe0*/  MUFU.RCP R36, R36 ;  /* 0x0000002400247308 */ /* 0x001e240000001000 */
[----:B0-----:R-:W-:-:S06]  /*1aff0*/  IADD3 R34, PT, PT, R36, 0xffffffe, RZ ;  /* 0x0ffffffe24227810 */ /* 0x001fcc0007ffe0ff */
[----:B------:R0:W1:Y:S02]  /*1b000*/  F2I.FTZ.U32.TRUNC.NTZ R35, R34 ;  /* 0x0000002200237305 */ /* 0x000064000021f000 */
[----:B0-----:R-:W-:Y:S02]  /*1b010*/  IMAD.MOV.U32 R34, RZ, RZ, RZ ;  /* 0x000000ffff227224 */ /* 0x001fe400078e00ff */
[----:B-1----:R-:W-:-:S04]  /*1b020*/  IMAD.MOV R37, RZ, RZ, -R35 ;  /* 0x000000ffff257224 */ /* 0x002fc800078e0a23 */
        /* <DEDUP_REMOVED lines=11> */
.L_x_682:
[----:B------:R-:W-:-:S07]  /*1b0e0*/  MOV R39, 0x1b100 ;  /* 0x0001b10000277802 */ /* 0x000fce0000000f00 */
[----:B------:R-:W-:Y:S05]  /*1b0f0*/  CALL.REL.NOINC `($__internal_0_$__cuda_sm20_rem_u64) ;  /* 0x0000018400f07944 */ /* 0x000fea0003c00000 */
[----:B------:R-:W-:Y:S01]  /*1b100*/  IMAD.MOV.U32 R44, RZ, RZ, R34 ;  /* 0x000000ffff2c7224 */ /* 0x000fe200078e0022 */
[----:B------:R-:W-:-:S07]  /*1b110*/  MOV R43, R35 ;  /* 0x00000023002b7202 */ /* 0x000fce0000000f00 */
.L_x_681:
[----:B------:R-:W-:Y:S05]  /*1b120*/  BSYNC.RECONVERGENT B4 ;  /* 0x0000000000047941 */ /* 0x000fea0003800200 */
.L_x_680:
        /* <DEDUP_REMOVED lines=27> */
.L_x_684:
[----:B------:R-:W-:-:S07]  /*1b2e0*/  MOV R39, 0x1b300 ;  /* 0x0001b30000277802 */ /* 0x000fce0000000f00 */
[----:B------:R-:W-:Y:S05]  /*1b2f0*/  CALL.REL.NOINC `($__internal_0_$__cuda_sm20_rem_u64) ;  /* 0x0000018400707944 */ /* 0x000fea0003c00000 */
[----:B------:R-:W-:Y:S02]  /*1b300*/  IMAD.MOV.U32 R52, RZ, RZ, R34 ;  /* 0x000000ffff347224 */ /* 0x000fe400078e0022 */
[----:B------:R-:W-:-:S07]  /*1b310*/  IMAD.MOV.U32 R53, RZ, RZ, R35 ;  /* 0x000000ffff357224 */ /* 0x000fce00078e0023 */
.L_x_685:
[----:B------:R-:W-:Y:S05]  /*1b320*/  BSYNC.RECONVERGENT B4 ;  /* 0x0000000000047941 */ /* 0x000fea0003800200 */
.L_x_683:
[----:B------:R-:W-:Y:S02]  /*1b330*/  ISETP.GT.U32.AND P0, PT, R45, 0x1, PT ;  /* 0x000000012d00780c */ /* 0x000fe40003f04070 */
[----:B------:R-:W-:-:S11]  /*1b340*/  SHF.R.U32.HI R45, RZ, 0x1, R45 ;  /* 0x00000001ff2d7819 */ /* 0x000fd6000001162d */
[----:B------:R-:W-:Y:S05]  /*1b350*/  @P0 BRA `(.L_x_686) ;  /* 0xfffffff800e80947 */ /* 0x000fea000383ffff */
[----:B------:R-:W-:Y:S05]  /*1b360*/  BSYNC.RECONVERGENT B3 ;  /* 0x0000000000037941 */ /* 0x000fea0003800200 */
.L_x_679:
[C---:B------:R-:W-:Y:S02]  /*1b370*/  ISETP.NE.U32.AND P0, PT, R44.reuse, R42, PT ;  /* 0x0000002a2c00720c */ /* 0x040fe40003f05070 */
[----:B------:R-:W-:Y:S02]  /*1b380*/  ISETP.EQ.U32.AND P3, PT, R44, 0x1, PT ;  /* 0x000000012c00780c */ /* 0x000fe40003f62070 */
[----:B------:R-:W-:-:S04]  /*1b390*/  ISETP.NE.AND.EX P0, PT, R43, RZ, PT, P0 ;  /* 0x000000ff2b00720c */ /* 0x000fc80003f05300 */
[----:B------:R-:W-:-:S13]  /*1b3a0*/  ISETP.EQ.OR.EX P0, PT, R43, RZ, !P0, P3 ;  /* 0x000000ff2b00720c */ /* 0x000fda0004702730 */
[----:B------:R-:W-:Y:S05]  /*1b3b0*/  @P0 BRA `(.L_x_678) ;  /* 0x0000000000b00947 */ /* 0x000fea0003800000 */
[----:B------:R-:W-:Y:S01]  /*1b3c0*/  ISETP.NE.AND P0, PT, R41, RZ, PT ;  /* 0x000000ff2900720c */ /* 0x000fe20003f05270 */
[----:B------:R-:W-:-:S12]  /*1b3d0*/  IMAD.MOV.U32 R34, RZ, RZ, RZ ;  /* 0x000000ffff227224 */ /* 0x000fd800078e00ff */
[----:B------:R-:W-:Y:S05]  /*1b3e0*/  @!P0 BRA `(.L_x_674) ;  /* 0x0000017800588947 */ /* 0x000fea0003800000 */
[----:B------:R-:W-:-:S07]  /*1b3f0*/  HFMA2 R45, -RZ, RZ, 0, 0 ;  /* 0x00000000ff2d7431 */ /* 0x000fce00000001ff */
.L_x_690:
        /* <DEDUP_REMOVED lines=27> */
.L_x_688:
[----:B------:R-:W-:-:S07]  /*1b5b0*/  MOV R39, 0x1b5d0 ;  /* 0x0001b5d000277802 */ /* 0x000fce0000000f00 */
[----:B------:R-:W-:Y:S05]  /*1b5c0*/  CALL.REL.NOINC `($__internal_0_$__cuda_sm20_rem_u64) ;  /* 0x0000018000bc7944 */ /* 0x000fea0003c00000 */
[----:B------:R-:W-:Y:S02]  /*1b5d0*/  IMAD.MOV.U32 R44, RZ, RZ, R34 ;  /* 0x000000ffff2c7224 */ /* 0x000fe400078e0022 */
[----:B------:R-:W-:-:S07]  /*1b5e0*/  IMAD.MOV.U32 R43, RZ, RZ, R35 ;  /* 0x000000ffff2b7224 */ /* 0x000fce00078e0023 */
.L_x_689:
[----:B------:R-:W-:Y:S05]  /*1b5f0*/  BSYNC.RECONVERGENT B3 ;  /* 0x0000000000037941 */ /* 0x000fea0003800200 */
.L_x_687:
[----:B------:R-:W-:-:S04]  /*1b600*/  ISETP.NE.U32.AND P0, PT, R44, R42, PT ;  /* 0x0000002a2c00720c */ /* 0x000fc80003f05070 */
[----:B------:R-:W-:-:S13]  /*1b610*/  ISETP.NE.AND.EX P0, PT, R43, RZ, PT, P0 ;  /* 0x000000ff2b00720c */ /* 0x000fda0003f05300 */
[----:B------:R-:W-:Y:S05]  /*1b620*/  @!P0 BRA `(.L_x_678) ;  /* 0x0000000000148947 */ /* 0x000fea0003800000 */
[----:B------:R-:W-:Y:S01]  /*1b630*/  VIADD R45, R45, 0x1 ;  /* 0x000000012d2d7836 */ /* 0x000fe20000000000 */
[----:B------:R-:W-:-:S04]  /*1b640*/  MOV R34, RZ ;  /* 0x000000ff00227202 */ /* 0x000fc80000000f00 */
[----:B------:R-:W-:-:S13]  /*1b650*/  ISETP.NE.AND P0, PT, R45, R41, PT ;  /* 0x000000292d00720c */ /* 0x000fda0003f05270 */
[----:B------:R-:W-:Y:S05]  /*1b660*/  @!P0 BRA `(.L_x_674) ;  /* 0x0000017400b88947 */ /* 0x000fea0003800000 */
[----:B------:R-:W-:Y:S05]  /*1b670*/  BRA `(.L_x_690) ;  /* 0xfffffffc00607947 */ /* 0x000fea000383ffff */
.L_x_678:
        /* <DEDUP_REMOVED lines=8> */
[----:B------:R-:W-:Y:S01]  /*1b700*/  IMAD.MOV.U32 R45, RZ, RZ, R46 ;  /* 0x000000ffff2d7224 */ /* 0x000fe200078e002e */
[----:B0-----:R-:W-:Y:S01]  /*1b710*/  MOV R52, UR4 ;  /* 0x0000000400347c02 */ /* 0x001fe20008000f00 */
[----:B------:R-:W-:-:S07]  /*1b720*/  IMAD.U32 R53, RZ, RZ, UR5 ;  /* 0x00000005ff357e24 */ /* 0x000fce000f8e00ff */
.L_x_699:
        /* <DEDUP_REMOVED lines=30> */
.L_x_695:
[----:B------:R-:W-:-:S07]  /*1b910*/  MOV R39, 0x1b930 ;  /* 0x0001b93000277802 */ /* 0x000fce0000000f00 */
[----:B------:R-:W-:Y:S05]  /*1b920*/  CALL.REL.NOINC `($__internal_0_$__cuda_sm20_rem_u64) ;  /* 0x0000017c00e47944 */ /* 0x000fea0003c00000 */
[----:B------:R-:W-:Y:S02]  /*1b930*/  IMAD.MOV.U32 R44, RZ, RZ, R34 ;  /* 0x000000ffff2c7224 */ /* 0x000fe400078e0022 */
[----:B------:R-:W-:-:S07]  /*1b940*/  IMAD.MOV.U32 R43, RZ, RZ, R35 ;  /* 0x000000ffff2b7224 */ /* 0x000fce00078e0023 */
.L_x_694:
[----:B------:R-:W-:Y:S05]  /*1b950*/  BSYNC.RECONVERGENT B4 ;  /* 0x0000000000047941 */ /* 0x000fea0003800200 */
.L_x_693:
        /* <DEDUP_REMOVED lines=27> */
.L_x_697:
[----:B------:R-:W-:-:S07]  /*1bb10*/  MOV R39, 0x1bb30 ;  /* 0x0001bb3000277802 */ /* 0x000fce0000000f00 */
[----:B------:R-:W-:Y:S05]  /*1bb20*/  CALL.REL.NOINC `($__internal_0_$__cuda_sm20_rem_u64) ;  /* 0x0000017c00647944 */ /* 0x000fea0003c00000 */
[----:B------:R-:W-:Y:S01]  /*1bb30*/  MOV R52, R34 ;  /* 0x0000002200347202 */ /* 0x000fe20000000f00 */
[----:B------:R-:W-:-:S07]  /*1bb40*/  IMAD.MOV.U32 R53, RZ, RZ, R35 ;  /* 0x000000ffff357224 */ /* 0x000fce00078e0023 */
.L_x_698:
[----:B------:R-:W-:Y:S05]  /*1bb50*/  BSYNC.RECONVERGENT B4 ;  /* 0x0000000000047941 */ /* 0x000fea0003800200 */
.L_x_696:
[----:B------:R-:W-:Y:S02]  /*1bb60*/  ISETP.GT.U32.AND P0, PT, R45, 0x1, PT ;  /* 0x000000012d00780c */ /* 0x000fe40003f04070 */
[----:B------:R-:W-:-:S11]  /*1bb70*/  SHF.R.U32.HI R45, RZ, 0x1, R45 ;  /* 0x00000001ff2d7819 */ /* 0x000fd6000001162d */
[----:B------:R-:W-:Y:S05]  /*1bb80*/  @P0 BRA `(.L_x_699) ;  /* 0xfffffff800e80947 */ /* 0x000fea000383ffff */
[----:B------:R-:W-:Y:S05]  /*1bb90*/  BSYNC.RECONVERGENT B3 ;  /* 0x0000000000037941 */ /* 0x000fea0003800200 */
.L_x_692:
        /* <DEDUP_REMOVED lines=8> */
[----:B------:R-:W-:-:S07]  /*1bc20*/  IMAD.MOV.U32 R45, RZ, RZ, RZ ;  /* 0x000000ffff2d7224 */ /* 0x000fce00078e00ff */
.L_x_703:
        /* <DEDUP_REMOVED lines=27> */
.L_x_701:
[----:B------:R-:W-:-:S07]  /*1bde0*/  MOV R39, 0x1be00 ;  /* 0x0001be0000277802 */ /* 0x000fce0000000f00 */
[----:B------:R-:W-:Y:S05]  /*1bdf0*/  CALL.REL.NOINC `($__internal_0_$__cuda_sm20_rem_u64) ;  /* 0x0000017800b07944 */ /* 0x000fea0003c00000 */
[----:B------:R-:W-:Y:S01]  /*1be00*/  MOV R44, R34 ;  /* 0x00000022002c7202 */ /* 0x000fe20000000f00 */
[----:B------:R-:W-:-:S07]  /*1be10*/  IMAD.MOV.U32 R43, RZ, RZ, R35 ;  /* 0x000000ffff2b7224 */ /* 0x000fce00078e0023 */
.L_x_702:
[----:B------:R-:W-:Y:S05]  /*1be20*/  BSYNC.RECONVERGENT B3 ;  /* 0x0000000000037941 */ /* 0x000fea0003800200 */
.L_x_700:
[----:B------:R-:W-:-:S04]  /*1be30*/  ISETP.NE.U32.AND P0, PT, R44, R42, PT ;  /* 0x0000002a2c00720c */ /* 0x000fc80003f05070 */
[----:B------:R-:W-:-:S13]  /*1be40*/  ISETP.NE.AND.EX P0, PT, R43, RZ, PT, P0 ;  /* 0x000000ff2b00720c */ /* 0x000fda0003f05300 */
[----:B------:R-:W-:Y:S05]  /*1be50*/  @!P0 BRA `(.L_x_691) ;  /* 0x0000000000148947 */ /* 0x000fea0003800000 */
[----:B------:R-:W-:Y:S02]  /*1be60*/  VIADD R45, R45, 0x1 ;  /* 0x000000012d2d7836 */ /* 0x000fe40000000000 */
[----:B------:R-:W-:-:S03]  /*1be70*/  IMAD.MOV.U32 R34, RZ, RZ, RZ ;  /* 0x000000ffff227224 */ /* 0x000fc600078e00ff */
[----:B------:R-:W-:-:S13]  /*1be80*/  ISETP.NE.AND P0, PT, R45, R41, PT ;  /* 0x000000292d00720c */ /* 0x000fda0003f05270 */
[----:B------:R-:W-:Y:S05]  /*1be90*/  @!P0 BRA `(.L_x_674) ;  /* 0x0000016c00ac8947 */ /* 0x000fea0003800000 */
[----:B------:R-:W-:Y:S05]  /*1bea0*/  BRA `(.L_x_703) ;  /* 0xfffffffc00607947 */ /* 0x000fea000383ffff */
.L_x_691:
[----:B------:R-:W0:Y:S01]  /*1beb0*/  LDCU.64 UR4, c[0x3][0x10] ;  /* 0x00c00200ff0477ac */ /* 0x000e220008000a00 */
[----:B------:R-:W-:Y:S01]  /*1bec0*/  HFMA2 R34, -RZ, RZ, 0, 5.9604644775390625e-08 ;  /* 0x00000001ff227431 */ /* 0x000fe200000001ff */
        /* <DEDUP_REMOVED lines=9> */
.L_x_711:
        /* <DEDUP_REMOVED lines=30> */
.L_x_707:
[----:B------:R-:W-:-:S07]  /*1c140*/  MOV R39, 0x1c160 ;  /* 0x0001c16000277802 */ /* 0x000fce0000000f00 */
[----:B------:R-:W-:Y:S05]  /*1c150*/  CALL.REL.NOINC `($__internal_0_$__cuda_sm20_rem_u64) ;  /* 0x0000017400d87944 */ /* 0x000fea0003c00000 */
[----:B------:R-:W-:Y:S02]  /*1c160*/  IMAD.MOV.U32 R44, RZ, RZ, R34 ;  /* 0x000000ffff2c7224 */ /* 0x000fe400078e0022 */
[----:B------:R-:W-:-:S07]  /*1c170*/  IMAD.MOV.U32 R43, RZ, RZ, R35 ;  /* 0x000000ffff2b7224 */ /* 0x000fce00078e0023 */
.L_x_706:
[----:B------:R-:W-:Y:S05]  /*1c180*/  BSYNC.RECONVERGENT B4 ;  /* 0x0000000000047941 */ /* 0x000fea0003800200 */
.L_x_705:
        /* <DEDUP_REMOVED lines=27> */
.L_x_709:
[----:B------:R-:W-:-:S07]  /*1c340*/  MOV R39, 0x1c360 ;  /* 0x0001c36000277802 */ /* 0x000fce0000000f00 */
[----:B------:R-:W-:Y:S05]  /*1c350*/  CALL.REL.NOINC `($__internal_0_$__cuda_sm20_rem_u64) ;  /* 0x0000017400587944 */ /* 0x000fea0003c00000 */
[----:B------:R-:W-:Y:S01]  /*1c360*/  IMAD.MOV.U32 R52, RZ, RZ, R34 ;  /* 0x000000ffff347224 */ /* 0x000fe200078e0022 */
[----:B------:R-:W-:-:S07]  /*1c370*/  MOV R53, R35 ;  /* 0x0000002300357202 */ /* 0x000fce0000000f00 */
.L_x_710:
[----:B------:R-:W-:Y:S05]  /*1c380*/  BSYNC.RECONVERGENT B4 ;  /* 0x0000000000047941 */ /* 0x000fea0003800200 */
.L_x_708:
[----:B------:R-:W-:Y:S02]  /*1c390*/  ISETP.GT.U32.AND P0, PT, R46, 0x1, PT ;  /* 0x000000012e00780c */ /* 0x000fe40003f04070 */
[----:B------:R-:W-:-:S11]  /*1c3a0*/  SHF.R.U32.HI R46, RZ, 0x1, R46 ;  /* 0x00000001ff2e7819 */ /* 0x000fd6000001162e */
[----:B------:R-:W-:Y:S05]  /*1c3b0*/  @P0 BRA `(.L_x_711) ;  /* 0xfffffff800e80947 */ /* 0x000fea000383ffff */
[----:B------:R-:W-:Y:S05]  /*1c3c0*/  BSYNC.RECONVERGENT B3 ;  /* 0x0000000000037941 */ /* 0x000fea0003800200 */
.L_x_704:
[C---:B------:R-:W-:Y:S02]  /*1c3d0*/  ISETP.NE.U32.AND P0, PT, R44.reuse, R42, PT ;  /* 0x0000002a2c00720c */ /* 0x040fe40003f05070 */
[----:B------:R-:W-:Y:S02]  /*1c3e0*/  ISETP.EQ.U32.AND P3, PT, R44, 0x1, PT ;  /* 0x000000012c00780c */ /* 0x000fe40003f62070 */
[----:B------:R-:W-:-:S04]  /*1c3f0*/  ISETP.NE.AND.EX P0, PT, R43, RZ, PT, P0 ;  /* 0x000000ff2b00720c */ /* 0x000fc80003f05300 */
[----:B------:R-:W-:-:S04]  /*1c400*/  ISETP.EQ.OR.EX P0, PT, R43, RZ, !P0, P3 ;  /* 0x000000ff2b00720c */ /* 0x000fc80004702730 */
[----:B------:R-:W-:Y:S02]  /*1c410*/  ISETP.EQ.OR P3, PT, R41, RZ, P0 ;  /* 0x000000ff2900720c */ /* 0x000fe40000762670 */
[----:B------:R-:W-:-:S11]  /*1c420*/  SEL R34, RZ, 0x1, !P0 ;  /* 0x00000001ff227807 */ /* 0x000fd60004000000 */
[----:B------:R-:W-:Y:S05]  /*1c430*/  @P3 BRA `(.L_x_674) ;  /* 0x0000016800443947 */ /* 0x000fea0003800000 */
[----:B------:R-:W-:Y:S01]  /*1c440*/  BSSY.RECONVERGENT B3, `(.L_x_712) ;  /* 0x000002a000037945 */ /* 0x000fe20003800200 */
[----:B------:R-:W-:-:S07]  /*1c450*/  IMAD.MOV.U32 R45, RZ, RZ, RZ ;  /* 0x000000ffff2d7224 */ /* 0x000fce00078e00ff */
.L_x_717:
        /* <DEDUP_REMOVED lines=27> */
.L_x_714:
[----:B------:R-:W-:-:S07]  /*1c610*/  MOV R39, 0x1c630 ;  /* 0x0001c63000277802 */ /* 0x000fce0000000f00 */
[----:B------:R-:W-:Y:S05]  /*1c620*/  CALL.REL.NOINC `($__internal_0_$__cuda_sm20_rem_u64) ;  /* 0x0000017000a47944 */ /* 0x000fea0003c00000 */
[----:B------:R-:W-:Y:S02]  /*1c630*/  IMAD.MOV.U32 R44, RZ, RZ, R34 ;  /* 0x000000ffff2c7224 */ /* 0x000fe400078e0022 */
[----:B------:R-:W-:-:S07]  /*1c640*/  IMAD.MOV.U32 R43, RZ, RZ, R35 ;  /* 0x000000ffff2b7224 */ /* 0x000fce00078e0023 */
.L_x_715:
[----:B------:R-:W-:Y:S05]  /*1c650*/  BSYNC.RECONVERGENT B4 ;  /* 0x0000000000047941 */ /* 0x000fea0003800200 */
.L_x_713:
[----:B------:R-:W-:Y:S01]  /*1c660*/  ISETP.NE.U32.AND P0, PT, R44, R42, PT ;  /* 0x0000002a2c00720c */ /* 0x000fe20003f05070 */
[----:B------:R-:W-:-:S03]  /*1c670*/  HFMA2 R34, -RZ, RZ, 0, 5.9604644775390625e-08 ;  /* 0x00000001ff227431 */ /* 0x000fc600000001ff */
[----:B------:R-:W-:-:S13]  /*1c680*/  ISETP.NE.AND.EX P0, PT, R43, RZ, PT, P0 ;  /* 0x000000ff2b00720c */ /* 0x000fda0003f05300 */
[----:B------:R-:W-:Y:S05]  /*1c690*/  @!P0 BRA `(.L_x_716) ;  /* 0x0000000000108947 */ /* 0x000fea0003800000 */
[----:B------:R-:W-:Y:S02]  /*1c6a0*/  VIADD R45, R45, 0x1 ;  /* 0x000000012d2d7836 */ /* 0x000fe40000000000 */
[----:B------:R-:W-:-:S03]  /*1c6b0*/  IMAD.MOV.U32 R34, RZ, RZ, RZ ;  /* 0x000000ffff227224 */ /* 0x000fc600078e00ff */
[----:B------:R-:W-:-:S13]  /*1c6c0*/  ISETP.NE.AND P0, PT, R45, R41, PT ;  /* 0x000000292d00720c */ /* 0x000fda0003f05270 */
[----:B------:R-:W-:Y:S05]  /*1c6d0*/  @P0 BRA `(.L_x_717) ;  /* 0xfffffffc00600947 */ /* 0x000fea000383ffff */
.L_x_716:
[----:B------:R-:W-:Y:S05]  /*1c6e0*/  BSYNC.RECONVERGENT B3 ;  /* 0x0000000000037941 */ /* 0x000fea0003800200 */
.L_x_712:
[----:B------:R-:W-:Y:S05]  /*1c6f0*/  BRA `(.L_x_674) ;  /* 0x0000016400947947 */ /* 0x000fea0003800000 */
.L_x_675:
[----:B------:R-:W-:Y:S01]  /*1c700*/  IADD3 R41, P0, PT, R42, 0x1, RZ ;  /* 0x000000012a297810 */ /* 0x000fe20007f1e0ff */
[----:B------:R-:W-:Y:S01]  /*1c710*/  BSSY.RECONVERGENT B3, `(.L_x_718) ;  /* 0x000000b000037945 */ /* 0x000fe20003800200 */
[----:B------:R-:W-:-:S03]  /*1c720*/  MOV R34, RZ ;  /* 0x000000ff00227202 */ /* 0x000fc60000000f00 */
[----:B------:R-:W-:Y:S02]  /*1c730*/  IMAD.X R42, RZ, RZ, R43, P0 ;  /* 0x000000ffff2a7224 */ /* 0x000fe400000e062b */
[----:B------:R-:W-:Y:S02]  /*1c740*/  IMAD.MOV.U32 R43, RZ, RZ, R41 ;  /* 0x000000ffff2b7224 */ /* 0x000fe400078e0029 */
[----:B------:R-:W-:-:S07]  /*1c750*/  IMAD.MOV.U32 R44, RZ, RZ, R42 ;  /* 0x000000ffff2c7224 */ /* 0x000fce00078e002a */
.L_x_719:
[C---:B------:R-:W-:Y:S01]  /*1c760*/  LOP3.LUT P0, RZ, R43.reuse, 0x2, RZ, 0xc0, !PT ;  /* 0x000000022bff7812 */ /* 0x040fe2000780c0ff */
[----:B------:R-:W-:Y:S01]  /*1c770*/  IMAD.MOV.U32 R45, RZ, RZ, R34 ;  /* 0x000000ffff2d7224 */ /* 0x000fe200078e0022 */
[--C-:B------:R-:W-:Y:S02]  /*1c780*/  SHF.R.U64 R43, R43, 0x1, R44.reuse ;  /* 0x000000012b2b7819 */ /* 0x100fe4000000122c */
[----:B------:R-:W-:Y:S02]  /*1c790*/  SHF.R.U32.HI R44, RZ, 0x1, R44 ;  /* 0x00000001ff2c7819 */ /* 0x000fe4000001162c */
[----:B------:R-:W-:-:S07]  /*1c7a0*/  IADD3 R34, PT, PT, R34, 0x1, RZ ;  /* 0x0000000122227810 */ /* 0x000fce0007ffe0ff */
[----:B------:R-:W-:Y:S05]  /*1c7b0*/  @!P0 BRA `(.L_x_719) ;  /* 0xfffffffc00e88947 */ /* 0x000fea000383ffff */
[----:B------:R-:W-:Y:S05]  /*1c7c0*/  BSYNC.RECONVERGENT B3 ;  /* 0x0000000000037941 */ /* 0x000fea0003800200 */
.L_x_718:
[----:B------:R-:W-:-:S07]  /*1c7d0*/  IMAD.MOV.U32 R46, RZ, RZ, RZ ;  /* 0x000000ffff2e7224 */ /* 0x000fce00078e00ff */
.L_x_1334:
        /* <DEDUP_REMOVED lines=12> */
.L_x_1129:
[----:B------:R-:W-:Y:S01]  /*1c8a0*/  LOP3.LUT R34, R52, 0x1, RZ, 0xc0, !PT ;  /* 0x0000000134227812 */ /* 0x000fe200078ec0ff */
[----:B------:R-:W-:Y:S03]  /*1c8b0*/  BSSY.RECONVERGENT B6, `(.L_x_723) ;  /* 0x0000765000067945 */ /* 0x000fe60003800200 */
[----:B------:R-:W-:-:S04]  /*1c8c0*/  ISETP.NE.U32.AND P0, PT, R34, 0x1, PT ;  /* 0x000000012200780c */ /* 0x000fc80003f05070 */
[----:B------:R-:W-:-:S13]  /*1c8d0*/  ISETP.NE.U32.AND.EX P0, PT, RZ, RZ, PT, P0 ;  /* 0x000000ffff00720c */ /* 0x000fda0003f05100 */
[----:B------:R-:W-:Y:S05]  /*1c8e0*/  @P0 BRA `(.L_x_724) ;  /* 0x0000007400840947 */ /* 0x000fea0003800000 */
[-C--:B------:R-:W-:Y:S01]  /*1c8f0*/  IMAD.WIDE.U32 R34, R48, R58.reuse, RZ ;  /* 0x0000003a30227225 */ /* 0x080fe200078e00ff */
[----:B------:R-:W-:Y:S03]  /*1c900*/  BSSY.RECONVERGENT B5, `(.L_x_725) ;  /* 0x0000745000057945 */ /* 0x000fe60003800200 */
[----:B------:R-:W-:-:S04]  /*1c910*/  IMAD.WIDE.U32 R36, R47, R58, RZ ;  /* 0x0000003a2f247225 */ /* 0x000fc800078e00ff */
[----:B------:R-:W-:Y:S01]  /*1c920*/  IMAD.WIDE.U32 R34, P0, R59, R47, R34 ;  /* 0x0000002f3b227225 */ /* 0x000fe20007800022 */
[----:B------:R-:W-:-:S03]  /*1c930*/  MOV R38, R36 ;  /* 0x0000002400267202 */ /* 0x000fc60000000f00 */
[----:B------:R-:W-:Y:S01]  /*1c940*/  IMAD.X R61, RZ, RZ, RZ, P0 ;  /* 0x000000ffff3d7224 */ /* 0x000fe200000e06ff */
        /* <DEDUP_REMOVED lines=29> */
.L_x_728:
[----:B------:R-:W-:-:S07]  /*1cb20*/  MOV R39, 0x1cb40 ;  /* 0x0001cb4000277802 */ /* 0x000fce0000000f00 */
[----:B------:R-:W-:Y:S05]  /*1cb30*/  CALL.REL.NOINC `($__internal_0_$__cuda_sm20_rem_u64) ;  /* 0x0000016c00607944 */ /* 0x000fea0003c00000 */
[----:B------:R-:W-:Y:S01]  /*1cb40*/  MOV R62, R34 ;  /* 0x00000022003e7202 */ /* 0x000fe20000000f00 */
[----:B------:R-:W-:-:S07]  /*1cb50*/  IMAD.MOV.U32 R63, RZ, RZ, R35 ;  /* 0x000000ffff3f7224 */ /* 0x000fce00078e0023 */
.L_x_729:
[----:B------:R-:W-:Y:S05]  /*1cb60*/  BSYNC.RECONVERGENT B7 ;  /* 0x0000000000077941 */ /* 0x000fea0003800200 */
.L_x_727:
        /* <DEDUP_REMOVED lines=23> */
.L_x_731:
[----:B------:R-:W-:Y:S01]  /*1cce0*/  IMAD.MOV.U32 R38, RZ, RZ, R60 ;  /* 0x000000ffff267224 */ /* 0x000fe200078e003c */
[----:B------:R-:W-:Y:S01]  /*1ccf0*/  MOV R39, 0x1cd20 ;  /* 0x0001cd2000277802 */ /* 0x000fe20000000f00 */
[----:B------:R-:W-:-:S07]  /*1cd00*/  IMAD.MOV.U32 R49, RZ, RZ, R61 ;  /* 0x000000ffff317224 */ /* 0x000fce00078e003d */
[----:B------:R-:W-:Y:S05]  /*1cd10*/  CALL.REL.NOINC `($__internal_0_$__cuda_sm20_rem_u64) ;  /* 0x0000016800e87944 */ /* 0x000fea0003c00000 */
.L_x_732:
[----:B------:R-:W-:Y:S05]  /*1cd20*/  BSYNC.RECONVERGENT B7 ;  /* 0x0000000000077941 */ /* 0x000fea0003800200 */
.L_x_730:
        /* <DEDUP_REMOVED lines=25> */
.L_x_734:
[----:B------:R-:W-:-:S07]  /*1cec0*/  MOV R39, 0x1cee0 ;  /* 0x0001cee000277802 */ /* 0x000fce0000000f00 */
[----:B------:R-:W-:Y:S05]  /*1ced0*/  CALL.REL.NOINC `($__internal_0_$__cuda_sm20_rem_u64) ;  /* 0x0000016800787944 */ /* 0x000fea0003c00000 */
.L_x_735:
[----:B------:R-:W-:Y:S05]  /*1cee0*/  BSYNC.RECONVERGENT B7 ;  /* 0x0000000000077941 */ /* 0x000fea0003800200 */
.L_x_733:
        /* <DEDUP_REMOVED lines=25> */
.L_x_737:
[----:B------:R-:W-:-:S07]  /*1d080*/  MOV R39, 0x1d0a0 ;  /* 0x0001d0a000277802 */ /* 0x000fce0000000f00 */
[----:B------:R-:W-:Y:S05]  /*1d090*/  CALL.REL.NOINC `($__internal_0_$__cuda_sm20_rem_u64) ;  /* 0x0000016800087944 */ /* 0x000fea0003c00000 */
.L_x_738:
[----:B------:R-:W-:Y:S05]  /*1d0a0*/  BSYNC.RECONVERGENT B7 ;  /* 0x0000000000077941 */ /* 0x000fea0003800200 */
.L_x_736:
        /* <DEDUP_REMOVED lines=25> */
.L_x_740:
[----:B------:R-:W-:-:S07]  /*1d240*/  MOV R39, 0x1d260 ;  /* 0x0001d26000277802 */ /* 0x000fce0000000f00 */
[----:B------:R-:W-:Y:S05]  /*1d250*/  CALL.REL.NOINC `($__internal_0_$__cuda_sm20_rem_u64) ;  /* 0x0000016400987944 */ /* 0x000fea0003c00000 */
.L_x_741:
[----:B------:R-:W-:Y:S05]  /*1d260*/  BSYNC.RECONVERGENT B7 ;  /* 0x0000000000077941 */ /* 0x000fea0003800200 */
.L_x_739:
        /* <DEDUP_REMOVED lines=25> */
.L_x_743:
[----:B------:R-:W-:-:S07]  /*1d400*/  MOV R39, 0x1d420 ;  /* 0x0001d42000277802 */ /* 0x000fce0000000f00 */
[----:B------:R-:W-:Y:S05]  /*1d410*/  CALL.REL.NOINC `($__internal_0_$__cuda_sm20_rem_u64) ;  /* 0x0000016400287944 */ /* 0x000fea0003c00000 */
.L_x_744:
[----:B------:R-:W-:Y:S05]  /*1d420*/  BSYNC.RECONVERGENT B7 ;  /* 0x0000000000077941 */ /* 0x000fea0003800200 */
.L_x_742:
        /* <DEDUP_REMOVED lines=25> */
.L_x_746:
[----:B------:R-:W-:-:S07]  /*1d5c0*/  MOV R39, 0x1d5e0 ;  /* 0x0001d5e000277802 */ /* 0x000fce0000000f00 */
[----:B------:R-:W-:Y:S05]  /*1d5d0*/  CALL.REL.NOINC `($__internal_0_$__cuda_sm20_rem_u64) ;  /* 0x0000016000b87944 */ /* 0x000fea0003c00000 */
.L_x_747:
[----:B------:R-:W-:Y:S05]  /*1d5e0*/  BSYNC.RECONVERGENT B7 ;  /* 0x0000000000077941 */ /* 0x000fea0003800200 */
.L_x_745:
        /* <DEDUP_REMOVED lines=25> */
.L_x_749:
[----:B------:R-:W-:-:S07]  /*1d780*/  MOV R39, 0x1d7a0 ;  /* 0x0001d7a000277802 */ /* 0x000fce0000000f00 */
[----:B------:R-:W-:Y:S05]  /*1d790*/  CALL.REL.NOINC `($__internal_0_$__cuda_sm20_rem_u64) ;  /* 0x0000016000487944 */ /* 0x000fea0003c00000 */
.L_x_750:
[----:B------:R-:W-:Y:S05]  /*1d7a0*/  BSYNC.RECONVERGENT B7 ;  /* 0x0000000000077941 */ /* 0x000fea0003800200 */
.L_x_748:
        /* <DEDUP_REMOVED lines=25> */
.L_x_752:
[----:B------:R-:W-:-:S07]  /*1d940*/  MOV R39, 0x1d960 ;  /* 0x0001d96000277802 */ /* 0x000fce0000000f00 */
[----:B------:R-:W-:Y:S05]  /*1d950*/  CALL.REL.NOINC `($__internal_0_$__cuda_sm20_rem_u64) ;  /* 0x0000015c00d87944 */ /* 0x000fea0003c00000 */
.L_x_753:
[----:B------:R-:W-:Y:S05]  /*1d960*/  BSYNC.RECONVERGENT B7 ;  /* 0x0000000000077941 */ /* 0x000fea0003800200 */
.L_x_751:
        /* <DEDUP_REMOVED lines=25> */
.L_x_755:
[----:B------:R-:W-:-:S07]  /*1db00*/  MOV R39, 0x1db20 ;  /* 0x0001db2000277802 */ /* 0x000fce0000000f00 */
[----:B------:R-:W-:Y:S05]  /*1db10*/  CALL.REL.NOINC `($__internal_0_$__cuda_sm20_rem_u64) ;  /* 0x0000015c00687944 */ /* 0x000fea0003c00000 */
.L_x_756:
[----:B------:R-:W-:Y:S05]  /*1db20*/  BSYNC.RECONVERGENT B7 ;  /* 0x0000000000077941 */ /* 0x000fea0003800200 */
.L_x_754:
        /* <DEDUP_REMOVED lines=25> */
.L_x_758:
[----:B------:R-:W-:-:S07]  /*1dcc0*/  MOV R39, 0x1dce0 ;  /* 0x0001dce000277802 */ /* 0x000fce0000000f00 */
[----:B------:R-:W-:Y:S05]  /*1dcd0*/  CALL.REL.NOINC `($__internal_0_$__cuda_sm20_rem_u64) ;  /* 0x0000015800f87944 */ /* 0x000fea0003c00000 */
.L_x_759:
[----:B------:R-:W-:Y:S05]  /*1dce0*/  BSYNC.RECONVERGENT B7 ;  /* 0x0000000000077941 */ /* 0x000fea0003800200 */
.L_x_757:
        /* <DEDUP_REMOVED lines=25> */
.L_x_761:
[----:B------:R-:W-:-:S07]  /*1de80*/  MOV R39, 0x1dea0 ;  /* 0x0001dea000277802 */ /* 0x000fce0000000f00 */
[----:B------:R-:W-:Y:S05]  /*1de90*/  CALL.REL.NOINC `($__internal_0_$__cuda_sm20_rem_u64) ;  /* 0x0000015800887944 */ /* 0x000fea0003c00000 */
.L_x_762:
[----:B------:R-:W-:Y:S05]  /*1dea0*/  BSYNC.RECONVERGENT B7 ;  /* 0x0000000000077941 */ /* 0x000fea0003800200 */
.L_x_760:
        /* <DEDUP_REMOVED lines=25> */
.L_x_764:
[----:B------:R-:W-:-:S07]  /*1e040*/  MOV R39, 0x1e060 ;  /* 0x0001e06000277802 */ /* 0x000fce0000000f00 */
[----:B------:R-:W-:Y:S05]  /*1e050*/  CALL.REL.NOINC `($__internal_0_$__cuda_sm20_rem_u64) ;  /* 0x0000015800187944 */ /* 0x000fea0003c00000 */
.L_x_765:
[----:B------:R-:W-:Y:S05]  /*1e060*/  BSYNC.RECONVERGENT B7 ;  /* 0x0000000000077941 */ /* 0x000fea0003800200 */
.L_x_763:
        /* <DEDUP_REMOVED lines=25> */
.L_x_767:
[----:B------:R-:W-:-:S07]  /*1e200*/  MOV R39, 0x1e220 ;  /* 0x0001e22000277802 */ /* 0x000fce0000000f00 */
[----:B------:R-:W-:Y:S05]  /*1e210*/  CALL.REL.NOINC `($__internal_0_$__cuda_sm20_rem_u64) ;  /* 0x0000015400a87944 */ /* 0x000fea0003c00000 */
.L_x_768:
[----:B------:R-:W-:Y:S05]  /*1e220*/  BSYNC.RECONVERGENT B7 ;  /* 0x0000000000077941 */ /* 0x000fea0003800200 */
.L_x_766:
        /* <DEDUP_REMOVED lines=25> */
.L_x_770:
[----:B------:R-:W-:-:S07]  /*1e3c0*/  MOV R39, 0x1e3e0 ;  /* 0x0001e3e000277802 */ /* 0x000fce0000000f00 */
[----:B------:R-:W-:Y:S05]  /*1e3d0*/  CALL.REL.NOINC `($__internal_0_$__cuda_sm20_rem_u64) ;  /* 0x0000015400387944 */ /* 0x000fea0003c00000 */
.L_x_771:
[----:B------:R-:W-:Y:S05]  /*1e3e0*/  BSYNC.RECONVERGENT B7 ;  /* 0x0000000000077941 */ /* 0x000fea0003800200 */
.L_x_769:
        /* <DEDUP_REMOVED lines=25> */
.L_x_773:
[----:B------:R-:W-:-:S07]  /*1e580*/  MOV R39, 0x1e5a0 ;  /* 0x0001e5a000277802 */ /* 0x000fce0000000f00 */
[----:B------:R-:W-:Y:S05]  /*1e590*/  CALL.REL.NOINC `($__internal_0_$__cuda_sm20_rem_u64) ;  /* 0x0000015000c87944 */ /* 0x000fea0003c00000 */
.L_x_774:
[----:B------:R-:W-:Y:S05]  /*1e5a0*/  BSYNC.RECONVERGENT B7 ;  /* 0x0000000000077941 */ /* 0x000fea0003800200 */
.L_x_772:
        /* <DEDUP_REMOVED lines=25> */
.L_x_776:
[----:B------:R-:W-:-:S07]  /*1e740*/  MOV R39, 0x1e760 ;  /* 0x0001e76000277802 */ /* 0x000fce0000000f00 */
[----:B------:R-:W-:Y:S05]  /*1e750*/  CALL.REL.NOINC `($__internal_0_$__cuda_sm20_rem_u64) ;  /* 0x0000015000587944 */ /* 0x000fea0003c00000 */
.L_x_777:
[----:B------:R-:W-:Y:S05]  /*1e760*/  BSYNC.RECONVERGENT B7 ;  /* 0x0000000000077941 */ /* 0x000fea0003800200 */
.L_x_775:
        /* <DEDUP_REMOVED lines=25> */
.L_x_779:
[----:B------:R-:W-:-:S07]  /*1e900*/  MOV R39, 0x1e920 ;  /* 0x0001e92000277802 */ /* 0x000fce0000000f00 */
[----:B------:R-:W-:Y:S05]  /*1e910*/  CALL.REL.NOINC `($__internal_0_$__cuda_sm20_rem_u64) ;  /* 0x0000014c00e87944 */ /* 0x000fea0003c00000 */
.L_x_780:
[----:B------:R-:W-:Y:S05]  /*1e920*/  BSYNC.RECONVERGENT B7 ;  /* 0x0000000000077941 */ /* 0x000fea0003800200 */
.L_x_778:
        /* <DEDUP_REMOVED lines=25> */
.L_x_782:
[----:B------:R-:W-:-:S07]  /*1eac0*/  MOV R39, 0x1eae0 ;  /* 0x0001eae000277802 */ /* 0x000fce0000000f00 */
[----:B------:R-:W-:Y:S05]  /*1ead0*/  CALL.REL.NOINC `($__internal_0_$__cuda_sm20_rem_u64) ;  /* 0x0000014c00787944 */ /* 0x000fea0003c00000 */
.L_x_783:
[----:B------:R-:W-:Y:S05]  /*1eae0*/  BSYNC.RECONVERGENT B7 ;  /* 0x0000000000077941 */ /* 0x000fea0003800200 */
.L_x_781:
        /* <DEDUP_REMOVED lines=25> */
.L_x_785:
[----:B------:R-:W-:-:S07]  /*1ec80*/  MOV R39, 0x1eca0 ;  /* 0x0001eca000277802 */ /* 0x000fce0000000f00 */
[----:B------:R-:W-:Y:S05]  /*1ec90*/  CALL.REL.NOINC `($__internal_0_$__cuda_sm20_rem_u64) ;  /* 0x0000014c00087944 */ /* 0x000fea0003c00000 */
.L_x_786:
[----:B------:R-:W-:Y:S05]  /*1eca0*/  BSYNC.RECONVERGENT B7 ;  /* 0x0000000000077941 */ /* 0x000fea0003800200 */
.L_x_784:
        /* <DEDUP_REMOVED lines=25> */
.L_x_788:
[----:B------:R-:W-:-:S07]  /*1ee40*/  MOV R39, 0x1ee60 ;  /* 0x0001ee6000277802 */ /* 0x000fce0000000f00 */
[----:B------:R-:W-:Y:S05]  /*1ee50*/  CALL.REL.NOINC `($__internal_0_$__cuda_sm20_rem_u64) ;  /* 0x0000014800987944 */ /* 0x000fea0003c00000 */
.L_x_789:
[----:B------:R-:W-:Y:S05]  /*1ee60*/  BSYNC.RECONVERGENT B7 ;  /* 0x0000000000077941 */ /* 0x000fea0003800200 */
.L_x_787:
        /* <DEDUP_REMOVED lines=25> */
.L_x_791:
[----:B------:R-:W-:-:S07]  /*1f000*/  MOV R39, 0x1f020 ;  /* 0x0001f02000277802 */ /* 0x000fce0000000f00 */
[----:B------:R-:W-:Y:S05]  /*1f010*/  CALL.REL.NOINC `($__internal_0_$__cuda_sm20_rem_u64) ;  /* 0x0000014800287944 */ /* 0x000fea0003c00000 */
.L_x_792:
[----:B------:R-:W-:Y:S05]  /*1f020*/  BSYNC.RECONVERGENT B7 ;  /* 0x0000000000077941 */ /* 0x000fea0003800200 */
.L_x_790:
        /* <DEDUP_REMOVED lines=25> */
.L_x_794:
[----:B------:R-:W-:-:S07]  /*1f1c0*/  MOV R39, 0x1f1e0 ;  /* 0x0001f1e000277802 */ /* 0x000fce0000000f00 */
[----:B------:R-:W-:Y:S05]  /*1f1d0*/  CALL.REL.NOINC `($__internal_0_$__cuda_sm20_rem_u64) ;  /* 0x0000014400b87944 */ /* 0x000fea0003c00000 */
.L_x_795:
[----:B------:R-:W-:Y:S05]  /*1f1e0*/  BSYNC.RECONVERGENT B7 ;  /* 0x0000000000077941 */ /* 0x000fea0003800200 */
.L_x_793:
        /* <DEDUP_REMOVED lines=25> */
.L_x_797:
[----:B------:R-:W-:-:S07]  /*1f380*/  MOV R39, 0x1f3a0 ;  /* 0x0001f3a000277802 */ /* 0x000fce0000000f00 */
[----:B------:R-:W-:Y:S05]  /*1f390*/  CALL.REL.NOINC `($__internal_0_$__cuda_sm20_rem_u64) ;  /* 0x0000014400487944 */ /* 0x000fea0003c00000 */
.L_x_798:
[----:B------:R-:W-:Y:S05]  /*1f3a0*/  BSYNC.RECONVERGENT B7 ;  /* 0x0000000000077941 */ /* 0x000fea0003800200 */
.L_x_796:
        /* <DEDUP_REMOVED lines=25> */
.L_x_800:
[----:B------:R-:W-:-:S07]  /*1f540*/  MOV R39, 0x1f560 ;  /* 0x0001f56000277802 */ /* 0x000fce0000000f00 */
[----:B------:R-:W-:Y:S05]  /*1f550*/  CALL.REL.NOINC `($__internal_0_$__cuda_sm20_rem_u64) ;  /* 0x0000014000d87944 */ /* 0x000fea0003c00000 */
.L_x_801:
[----:B------:R-:W-:Y:S05]  /*1f560*/  BSYNC.RECONVERGENT B7 ;  /* 0x0000000000077941 */ /* 0x000fea0003800200 */
.L_x_799:
        /* <DEDUP_REMOVED lines=25> */
.L_x_803:
[----:B------:R-:W-:-:S07]  /*1f700*/  MOV R39, 0x1f720 ;  /* 0x0001f72000277802 */ /* 0x000fce0000000f00 */
[----:B------:R-:W-:Y:S05]  /*1f710*/  CALL.REL.NOINC `($__internal_0_$__cuda_sm20_rem_u64) ;  /* 0x0000014000687944 */ /* 0x000fea0003c00000 */
.L_x_804:
[----:B------:R-:W-:Y:S05]  /*1f720*/  BSYNC.RECONVERGENT B7 ;  /* 0x0000000000077941 */ /* 0x000fea0003800200 */
.L_x_802:
        /* <DEDUP_REMOVED lines=25> */
.L_x_806:
[----:B------:R-:W-:-:S07]  /*1f8c0*/  MOV R39, 0x1f8e0 ;  /* 0x0001f8e000277802 */ /* 0x000fce0000000f00 */
[----:B------:R-:W-:Y:S05]  /*1f8d0*/  CALL.REL.NOINC `($__internal_0_$__cuda_sm20_rem_u64) ;  /* 0x0000013c00f87944 */ /* 0x000fea0003c00000 */
.L_x_807:
[----:B------:R-:W-:Y:S05]  /*1f8e0*/  BSYNC.RECONVERGENT B7 ;  /* 0x0000000000077941 */ /* 0x000fea0003800200 */
.L_x_805:
        /* <DEDUP_REMOVED lines=25> */
.L_x_809:
[----:B------:R-:W-:-:S07]  /*1fa80*/  MOV R39, 0x1faa0 ;  /* 0x0001faa000277802 */ /* 0x000fce0000000f00 */
[----:B------:R-:W-:Y:S05]  /*1fa90*/  CALL.REL.NOINC `($__internal_0_$__cuda_sm20_rem_u64) ;  /* 0x0000013c00887944 */ /* 0x000fea0003c00000 */
.L_x_810:
[----:B------:R-:W-:Y:S05]  /*1faa0*/  BSYNC.RECONVERGENT B7 ;  /* 0x0000000000077941 */ /* 0x000fea0003800200 */
.L_x_808:
        /* <DEDUP_REMOVED lines=25> */
.L_x_812:
[----:B------:R-:W-:-:S07]  /*1fc40*/  MOV R39, 0x1fc60 ;  /* 0x0001fc6000277802 */ /* 0x000fce0000000f00 */
[----:B------:R-:W-:Y:S05]  /*1fc50*/  CALL.REL.NOINC `($__internal_0_$__cuda_sm20_rem_u64) ;  /* 0x0000013c00187944 */ /* 0x000fea0003c00000 */
.L_x_813:
[----:B------:R-:W-:Y:S05]  /*1fc60*/  BSYNC.RECONVERGENT B7 ;  /* 0x0000000000077941 */ /* 0x000fea0003800200 */
.L_x_811:
        /* <DEDUP_REMOVED lines=25> */
.L_x_815:
[----:B------:R-:W-:-:S07]  /*1fe00*/  MOV R39, 0x1fe20 ;  /* 0x0001fe2000277802 */ /* 0x000fce0000000f00 */
[----:B------:R-:W-:Y:S05]  /*1fe10*/  CALL.REL.NOINC `($__internal_0_$__cuda_sm20_rem_u64) ;  /* 0x0000013800a87944 */ /* 0x000fea0003c00000 */
.L_x_816:
[----:B------:R-:W-:Y:S05]  /*1fe20*/  BSYNC.RECONVERGENT B7 ;  /* 0x0000000000077941 */ /* 0x000fea0003800200 */
.L_x_814:
        /* <DEDUP_REMOVED lines=25> */
.L_x_818:
[----:B------:R-:W-:-:S07]  /*1ffc0*/  MOV R39, 0x1ffe0 ;  /* 0x0001ffe000277802 */ /* 0x000fce0000000f00 */
[----:B------:R-:W-:Y:S05]  /*1ffd0*/  CALL.REL.NOINC `($__internal_0_$__cuda_sm20_rem_u64) ;  /* 0x0000013800387944 */ /* 0x000fea0003c00000 */
.L_x_819:
[----:B------:R-:W-:Y:S05]  /*1ffe0*/  BSYNC.RECONVERGENT B7 ;  /* 0x0000000000077941 */ /* 0x000fea0003800200 */
.L_x_817:
        /* <DEDUP_REMOVED lines=25> */
.L_x_821:
[----:B------:R-:W-:-:S07]  /*20180*/  MOV R39, 0x201a0 ;  /* 0x000201a000277802 */ /* 0x000fce0000000f00 */
[----:B------:R-:W-:Y:S05]  /*20190*/  CALL.REL.NOINC `($__internal_0_$__cuda_sm20_rem_u64) ;  /* 0x0000013400c87944 */ /* 0x000fea0003c00000 */
.L_x_822:
[----:B------:R-:W-:Y:S05]  /*201a0*/  BSYNC.RECONVERGENT B7 ;  /* 0x0000000000077941 */ /* 0x000fea0003800200 */
.L_x_820:
        /* <DEDUP_REMOVED lines=25> */
.L_x_824:
[----:B------:R-:W-:-:S07]  /*20340*/  MOV R39, 0x20360 ;  /* 0x0002036000277802 */ /* 0x000fce0000000f00 */
[----:B------:R-:W-:Y:S05]  /*20350*/  CALL.REL.NOINC `($__internal_0_$__cuda_sm20_rem_u64) ;  /* 0x0000013400587944 */ /* 0x000fea0003c00000 */
.L_x_825:
[----:B------:R-:W-:Y:S05]  /*20360*/  BSYNC.RECONVERGENT B7 ;  /* 0x0000000000077941 */ /* 0x000fea0003800200 */
.L_x_823:
        /* <DEDUP_REMOVED lines=25> */
.L_x_827:
[----:B------:R-:W-:-:S07]  /*20500*/  MOV R39, 0x20520 ;  /* 0x0002052000277802 */ /* 0x000fce0000000f00 */
[----:B------:R-:W-:Y:S05]  /*20510*/  CALL.REL.NOINC `($__internal_0_$__cuda_sm20_rem_u64) ;  /* 0x0000013000e87944 */ /* 0x000fea0003c00000 */
.L_x_828:
[----:B------:R-:W-:Y:S05]  /*20520*/  BSYNC.RECONVERGENT B7 ;  /* 0x0000000000077941 */ /* 0x000fea0003800200 */
.L_x_826:
        /* <DEDUP_REMOVED lines=25> */
.L_x_830:
[----:B------:R-:W-:-:S07]  /*206c0*/  MOV R39, 0x206e0 ;  /* 0x000206e000277802 */ /* 0x000fce0000000f00 */
[----:B------:R-:W-:Y:S05]  /*206d0*/  CALL.REL.NOINC `($__internal_0_$__cuda_sm20_rem_u64) ;  /* 0x0000013000787944 */ /* 0x000fea0003c00000 */
.L_x_831:
[----:B------:R-:W-:Y:S05]  /*206e0*/  BSYNC.RECONVERGENT B7 ;  /* 0x0000000000077941 */ /* 0x000fea0003800200 */
.L_x_829:
        /* <DEDUP_REMOVED lines=25> */
.L_x_833:
[----:B------:R-:W-:-:S07]  /*20880*/  MOV R39, 0x208a0 ;  /* 0x000208a000277802 */ /* 0x000fce0000000f00 */
[----:B------:R-:W-:Y:S05]  /*20890*/  CALL.REL.NOINC `($__internal_0_$__cuda_sm20_rem_u64) ;  /* 0x0000013000087944 */ /* 0x000fea0003c00000 */
.L_x_834:
[----:B------:R-:W-:Y:S05]  /*208a0*/  BSYNC.RECONVERGENT B7 ;  /* 0x0000000000077941 */ /* 0x000fea0003800200 */
.L_x_832:
        /* <DEDUP_REMOVED lines=25> */
.L_x_836:
[----:B------:R-:W-:-:S07]  /*20a40*/  MOV R39, 0x20a60 ;  /* 0x00020a6000277802 */ /* 0x000fce0000000f00 */
[----:B------:R-:W-:Y:S05]  /*20a50*/  CALL.REL.NOINC `($__internal_0_$__cuda_sm20_rem_u64) ;  /* 0x0000012c00987944 */ /* 0x000fea0003c00000 */
.L_x_837:
[----:B------:R-:W-:Y:S05]  /*20a60*/  BSYNC.RECONVERGENT B7 ;  /* 0x0000000000077941 */ /* 0x000fea0003800200 */
.L_x_835:
        /* <DEDUP_REMOVED lines=25> */
.L_x_839:
[----:B------:R-:W-:-:S07]  /*20c00*/  MOV R39, 0x20c20 ;  /* 0x00020c2000277802 */ /* 0x000fce0000000f00 */
[----:B------:R-:W-:Y:S05]  /*20c10*/  CALL.REL.NOINC `($__internal_0_$__cuda_sm20_rem_u64) ;  /* 0x0000012c00287944 */ /* 0x000fea0003c00000 */
.L_x_840:
[----:B------:R-:W-:Y:S05]  /*20c20*/  BSYNC.RECONVERGENT B7 ;  /* 0x0000000000077941 */ /* 0x000fea0003800200 */
.L_x_838:
        /* <DEDUP_REMOVED lines=25> */
.L_x_842:
[----:B------:R-:W-:-:S07]  /*20dc0*/  MOV R39, 0x20de0 ;  /* 0x00020de000277802 */ /* 0x000fce0000000f00 */
[----:B------:R-:W-:Y:S05]  /*20dd0*/  CALL.REL.NOINC `($__internal_0_$__cuda_sm20_rem_u64) ;  /* 0x0000012800b87944 */ /* 0x000fea0003c00000 */
.L_x_843:
[----:B------:R-:W-:Y:S05]  /*20de0*/  BSYNC.RECONVERGENT B7 ;  /* 0x0000000000077941 */ /* 0x000fea0003800200 */
.L_x_841:
        /* <DEDUP_REMOVED lines=25> */
.L_x_845:
[----:B------:R-:W-:-:S07]  /*20f80*/  MOV R39, 0x20fa0 ;  /* 0x00020fa000277802 */ /* 0x000fce0000000f00 */
[----:B------:R-:W-:Y:S05]  /*20f90*/  CALL.REL.NOINC `($__internal_0_$__cuda_sm20_rem_u64) ;  /* 0x0000012800487944 */ /* 0x000fea0003c00000 */
.L_x_846:
[----:B------:R-:W-:Y:S05]  /*20fa0*/  BSYNC.RECONVERGENT B7 ;  /* 0x0000000000077941 */ /* 0x000fea0003800200 */
.L_x_844:
        /* <DEDUP_REMOVED lines=25> */
.L_x_848:
[----:B------:R-:W-:-:S07]  /*21140*/  MOV R39, 0x21160 ;  /* 0x0002116000277802 */ /* 0x000fce0000000f00 */
[----:B------:R-:W-:Y:S05]  /*21150*/  CALL.REL.NOINC `($__internal_0_$__cuda_sm20_rem_u64) ;  /* 0x0000012400d87944 */ /* 0x000fea0003c00000 */
.L_x_849:
[----:B------:R-:W-:Y:S05]  /*21160*/  BSYNC.RECONVERGENT B7 ;  /* 0x0000000000077941 */ /* 0x000fea0003800200 */
.L_x_847:
        /* <DEDUP_REMOVED lines=25> */
.L_x_851:
[----:B------:R-:W-:-:S07]  /*21300*/  MOV R39, 0x21320 ;  /* 0x0002132000277802 */ /* 0x000fce0000000f00 */
[----:B------:R-:W-:Y:S05]  /*21310*/  CALL.REL.NOINC `($__internal_0_$__cuda_sm20_rem_u64) ;  /* 0x0000012400687944 */ /* 0x000fea0003c00000 */
.L_x_852:
[----:B------:R-:W-:Y:S05]  /*21320*/  BSYNC.RECONVERGENT B7 ;  /* 0x0000000000077941 */ /* 0x000fea0003800200 */
.L_x_850:
        /* <DEDUP_REMOVED lines=25> */
.L_x_854:
[----:B------:R-:W-:-:S07]  /*214c0*/  MOV R39, 0x214e0 ;  /* 0x000214e000277802 */ /* 0x000fce0000000f00 */
[----:B------:R-:W-:Y:S05]  /*214d0*/  CALL.REL.NOINC `($__internal_0_$__cuda_sm20_rem_u64) ;  /* 0x0000012000f87944 */ /* 0x000fea0003c00000 */
.L_x_855:
[----:B------:R-:W-:Y:S05]  /*214e0*/  BSYNC.RECONVERGENT B7 ;  /* 0x0000000000077941 */ /* 0x000fea0003800200 */
.L_x_853:
        /* <DEDUP_REMOVED lines=25> */
.L_x_857:
[----:B------:R-:W-:-:S07]  /*21680*/  MOV R39, 0x216a0 ;  /* 0x000216a000277802 */ /* 0x000fce0000000f00 */
[----:B------:R-:W-:Y:S05]  /*21690*/  CALL.REL.NOINC `($__internal_0_$__cuda_sm20_rem_u64) ;  /* 0x0000012000887944 */ /* 0x000fea0003c00000 */
.L_x_858:
[----:B------:R-:W-:Y:S05]  /*216a0*/  BSYNC.RECONVERGENT B7 ;  /* 0x0000000000077941 */ /* 0x000fea0003800200 */
.L_x_856:
        /* <DEDUP_REMOVED lines=25> */
.L_x_860:
[----:B------:R-:W-:-:S07]  /*21840*/  MOV R39, 0x21860 ;  /* 0x0002186000277802 */ /* 0x000fce0000000f00 */
[----:B------:R-:W-:Y:S05]  /*21850*/  CALL.REL.NOINC `($__internal_0_$__cuda_sm20_rem_u64) ;  /* 0x0000012000187944 */ /* 0x000fea0003c00000 */
.L_x_861:
[----:B------:R-:W-:Y:S05]  /*21860*/  BSYNC.RECONVERGENT B7 ;  /* 0x0000000000077941 */ /* 0x000fea0003800200 */
.L_x_859:
        /* <DEDUP_REMOVED lines=25> */
.L_x_863:
[----:B------:R-:W-:-:S07]  /*21a00*/  MOV R39, 0x21a20 ;  /* 0x00021a2000277802 */ /* 0x000fce0000000f00 */
[----:B------:R-:W-:Y:S05]  /*21a10*/  CALL.REL.NOINC `($__internal_0_$__cuda_sm20_rem_u64) ;  /* 0x0000011c00a87944 */ /* 0x000fea0003c00000 */
.L_x_864:
[----:B------:R-:W-:Y:S05]  /*21a20*/  BSYNC.RECONVERGENT B7 ;  /* 0x0000000000077941 */ /* 0x000fea0003800200 */
.L_x_862:
        /* <DEDUP_REMOVED lines=25> */
.L_x_866:
[----:B------:R-:W-:-:S07]  /*21bc0*/  MOV R39, 0x21be0 ;  /* 0x00021be000277802 */ /* 0x000fce0000000f00 */
[----:B------:R-:W-:Y:S05]  /*21bd0*/  CALL.REL.NOINC `($__internal_0_$__cuda_sm20_rem_u64) ;  /* 0x0000011c00387944 */ /* 0x000fea0003c00000 */
.L_x_867:
[----:B------:R-:W-:Y:S05]  /*21be0*/  BSYNC.RECONVERGENT B7 ;  /* 0x0000000000077941 */ /* 0x000fea0003800200 */
.L_x_865:
        /* <DEDUP_REMOVED lines=25> */
.L_x_869:
[----:B------:R-:W-:-:S07]  /*21d80*/  MOV R39, 0x21da0 ;  /* 0x00021da000277802 */ /* 0x000fce0000000f00 */
[----:B------:R-:W-:Y:S05]  /*21d90*/  CALL.REL.NOINC `($__internal_0_$__cuda_sm20_rem_u64) ;  /* 0x0000011800c87944 */ /* 0x000fea0003c00000 */
.L_x_870:
[----:B------:R-:W-:Y:S05]  /*21da0*/  BSYNC.RECONVERGENT B7 ;  /* 0x0000000000077941 */ /* 0x000fea0003800200 */
.L_x_868:
        /* <DEDUP_REMOVED lines=25> */
.L_x_872:
[----:B------:R-:W-:-:S07]  /*21f40*/  MOV R39, 0x21f60 ;  /* 0x00021f6000277802 */ /* 0x000fce0000000f00 */
[----:B------:R-:W-:Y:S05]  /*21f50*/  CALL.REL.NOINC `($__internal_0_$__cuda_sm20_rem_u64) ;  /* 0x0000011800587944 */ /* 0x000fea0003c00000 */
.L_x_873:
[----:B------:R-:W-:Y:S05]  /*21f60*/  BSYNC.RECONVERGENT B7 ;  /* 0x0000000000077941 */ /* 0x000fea0003800200 */
.L_x_871:
        /* <DEDUP_REMOVED lines=25> */
.L_x_875:
[----:B------:R-:W-:-:S07]  /*22100*/  MOV R39, 0x22120 ;  /* 0x0002212000277802 */ /* 0x000fce0000000f00 */
[----:B------:R-:W-:Y:S05]  /*22110*/  CALL.REL.NOINC `($__internal_0_$__cuda_sm20_rem_u64) ;  /* 0x0000011400e87944 */ /* 0x000fea0003c00000 */
.L_x_876:
[----:B------:R-:W-:Y:S05]  /*22120*/  BSYNC.RECONVERGENT B7 ;  /* 0x0000000000077941 */ /* 0x000fea0003800200 */
.L_x_874:
        /* <DEDUP_REMOVED lines=25> */
.L_x_878:
[----:B------:R-:W-:-:S07]  /*222c0*/  MOV R39, 0x222e0 ;  /* 0x000222e000277802 */ /* 0x000fce0000000f00 */
[----:B------:R-:W-:Y:S05]  /*222d0*/  CALL.REL.NOINC `($__internal_0_$__cuda_sm20_rem_u64) ;  /* 0x0000011400787944 */ /* 0x000fea0003c00000 */
.L_x_879:
[----:B------:R-:W-:Y:S05]  /*222e0*/  BSYNC.RECONVERGENT B7 ;  /* 0x0000000000077941 */ /* 0x000fea0003800200 */
.L_x_877:
        /* <DEDUP_REMOVED lines=25> */
.L_x_881:
[----:B------:R-:W-:-:S07]  /*22480*/  MOV R39, 0x224a0 ;  /* 0x000224a000277802 */ /* 0x000fce0000000f00 */
[----:B------:R-:W-:Y:S05]  /*22490*/  CALL.REL.NOINC `($__internal_0_$__cuda_sm20_rem_u64) ;  /* 0x0000011400087944 */ /* 0x000fea0003c00000 */
.L_x_882:
[----:B------:R-:W-:Y:S05]  /*224a0*/  BSYNC.RECONVERGENT B7 ;  /* 0x0000000000077941 */ /* 0x000fea0003800200 */
.L_x_880:
        /* <DEDUP_REMOVED lines=25> */
.L_x_884:
[----:B------:R-:W-:-:S07]  /*22640*/  MOV R39, 0x22660 ;  /* 0x0002266000277802 */ /* 0x000fce0000000f00 */
[----:B------:R-:W-:Y:S05]  /*22650*/  CALL.REL.NOINC `($__internal_0_$__cuda_sm20_rem_u64) ;  /* 0x0000011000987944 */ /* 0x000fea0003c00000 */
.L_x_885:
[----:B------:R-:W-:Y:S05]  /*22660*/  BSYNC.RECONVERGENT B7 ;  /* 0x0000000000077941 */ /* 0x000fea0003800200 */
.L_x_883:
        /* <DEDUP_REMOVED lines=25> */
.L_x_887:
[----:B------:R-:W-:-:S07]  /*22800*/  MOV R39, 0x22820 ;  /* 0x0002282000277802 */ /* 0x000fce0000000f00 */
[----:B------:R-:W-:Y:S05]  /*22810*/  CALL.REL.NOINC `($__internal_0_$__cuda_sm20_rem_u64) ;  /* 0x0000011000287944 */ /* 0x000fea0003c00000 */
.L_x_888:
[----:B------:R-:W-:Y:S05]  /*22820*/  BSYNC.RECONVERGENT B7 ;  /* 0x0000000000077941 */ /* 0x000fea0003800200 */
.L_x_886:
        /* <DEDUP_REMOVED lines=25> */
.L_x_890:
[----:B------:R-:W-:-:S07]  /*229c0*/  MOV R39, 0x229e0 ;  /* 0x000229e000277802 */ /* 0x000fce0000000f00 */
[----:B------:R-:W-:Y:S05]  /*229d0*/  CALL.REL.NOINC `($__internal_0_$__cuda_sm20_rem_u64) ;  /* 0x0000010c00b87944 */ /* 0x000fea0003c00000 */
.L_x_891:
[----:B------:R-:W-:Y:S05]  /*229e0*/  BSYNC.RECONVERGENT B7 ;  /* 0x0000000000077941 */ /* 0x000fea0003800200 */
.L_x_889:
        /* <DEDUP_REMOVED lines=25> */
.L_x_893:
[----:B------:R-:W-:-:S07]  /*22b80*/  MOV R39, 0x22ba0 ;  /* 0x00022ba000277802 */ /* 0x000fce0000000f00 */
[----:B------:R-:W-:Y:S05]  /*22b90*/  CALL.REL.NOINC `($__internal_0_$__cuda_sm20_rem_u64) ;  /* 0x0000010c00487944 */ /* 0x000fea0003c00000 */
.L_x_894:
[----:B------:R-:W-:Y:S05]  /*22ba0*/  BSYNC.RECONVERGENT B7 ;  /* 0x0000000000077941 */ /* 0x000fea0003800200 */
.L_x_892:
        /* <DEDUP_REMOVED lines=25> */
.L_x_896:
[----:B------:R-:W-:-:S07]  /*22d40*/  MOV R39, 0x22d60 ;  /* 0x00022d6000277802 */ /* 0x000fce0000000f00 */
[----:B------:R-:W-:Y:S05]  /*22d50*/  CALL.REL.NOINC `($__internal_0_$__cuda_sm20_rem_u64) ;  /* 0x0000010800d87944 */ /* 0x000fea0003c00000 */
.L_x_897:
[----:B------:R-:W-:Y:S05]  /*22d60*/  BSYNC.RECONVERGENT B7 ;  /* 0x0000000000077941 */ /* 0x000fea0003800200 */
.L_x_895:
        /* <DEDUP_REMOVED lines=25> */
.L_x_899:
[----:B------:R-:W-:-:S07]  /*22f00*/  MOV R39, 0x22f20 ;  /* 0x00022f2000277802 */ /* 0x000fce0000000f00 */
[----:B------:R-:W-:Y:S05]  /*22f10*/  CALL.REL.NOINC `($__internal_0_$__cuda_sm20_rem_u64) ;  /* 0x0000010800687944 */ /* 0x000fea0003c00000 */
.L_x_900:
[----:B------:R-:W-:Y:S05]  /*22f20*/  BSYNC.RECONVERGENT B7 ;  /* 0x0000000000077941 */ /* 0x000fea0003800200 */
.L_x_898:
        /* <DEDUP_REMOVED lines=25> */
.L_x_902:
[----:B------:R-:W-:-:S07]  /*230c0*/  MOV R39, 0x230e0 ;  /* 0x000230e000277802 */ /* 0x000fce0000000f00 */
[----:B------:R-:W-:Y:S05]  /*230d0*/  CALL.REL.NOINC `($__internal_0_$__cuda_sm20_rem_u64) ;  /* 0x0000010400f87944 */ /* 0x000fea0003c00000 */
.L_x_903:
[----:B------:R-:W-:Y:S05]  /*230e0*/  BSYNC.RECONVERGENT B7 ;  /* 0x0000000000077941 */ /* 0x000fea0003800200 */
.L_x_901:
        /* <DEDUP_REMOVED lines=25> */
.L_x_905:
[----:B------:R-:W-:-:S07]  /*23280*/  MOV R39, 0x232a0 ;  /* 0x000232a000277802 */ /* 0x000fce0000000f00 */
[----:B------:R-:W-:Y:S05]  /*23290*/  CALL.REL.NOINC `($__internal_0_$__cuda_sm20_rem_u64) ;  /* 0x0000010400887944 */ /* 0x000fea0003c00000 */
.L_x_906:
[----:B------:R-:W-:Y:S05]  /*232a0*/  BSYNC.RECONVERGENT B7 ;  /* 0x0000000000077941 */ /* 0x000fea0003800200 */
.L_x_904:
        /* <DEDUP_REMOVED lines=25> */
.L_x_908:
[----:B------:R-:W-:-:S07]  /*23440*/  MOV R39, 0x23460 ;  /* 0x0002346000277802 */ /* 0x000fce0000000f00 */
[----:B------:R-:W-:Y:S05]  /*23450*/  CALL.REL.NOINC `($__internal_0_$__cuda_sm20_rem_u64) ;  /* 0x0000010400187944 */ /* 0x000fea0003c00000 */
.L_x_909:
[----:B------:R-:W-:Y:S05]  /*23460*/  BSYNC.RECONVERGENT B7 ;  /* 0x0000000000077941 */ /* 0x000fea0003800200 */
.L_x_907:
        /* <DEDUP_REMOVED lines=25> */
.L_x_911:
[----:B------:R-:W-:-:S07]  /*23600*/  MOV R39, 0x23620 ;  /* 0x0002362000277802 */ /* 0x000fce0000000f00 */
[----:B------:R-:W-:Y:S05]  /*23610*/  CALL.REL.NOINC `($__internal_0_$__cuda_sm20_rem_u64) ;  /* 0x0000010000a87944 */ /* 0x000fea0003c00000 */
.L_x_912:
[----:B------:R-:W-:Y:S05]  /*23620*/  BSYNC.RECONVERGENT B7 ;  /* 0x0000000000077941 */ /* 0x000fea0003800200 */
.L_x_910:
        /* <DEDUP_REMOVED lines=25> */
.L_x_914:
[----:B------:R-:W-:-:S07]  /*237c0*/  MOV R39, 0x237e0 ;  /* 0x000237e000277802 */ /* 0x000fce0000000f00 */
[----:B------:R-:W-:Y:S05]  /*237d0*/  CALL.REL.NOINC `($__internal_0_$__cuda_sm20_rem_u64) ;  /* 0x0000010000387944 */ /* 0x000fea0003c00000 */
.L_x_915:
[----:B------:R-:W-:Y:S05]  /*237e0*/  BSYNC.RECONVERGENT B7 ;  /* 0x0000000000077941 */ /* 0x000fea0003800200 */
.L_x_913:
        /* <DEDUP_REMOVED lines=25> */
.L_x_917:
[----:B------:R-:W-:-:S07]  /*23980*/  MOV R39, 0x239a0 ;  /* 0x000239a000277802 */ /* 0x000fce0000000f00 */
[----:B------:R-:W-:Y:S05]  /*23990*/  CALL.REL.NOINC `($__internal_0_$__cuda_sm20_rem_u64) ;  /* 0x000000fc00c87944 */ /* 0x000fea0003c00000 */
.L_x_918:
[----:B------:R-:W-:Y:S05]  /*239a0*/  BSYNC.RECONVERGENT B7 ;  /* 0x0000000000077941 */ /* 0x000fea0003800200 */
.L_x_916:
        /* <DEDUP_REMOVED lines=25> */
.L_x_920:
[----:B------:R-:W-:-:S07]  /*23b40*/  MOV R39, 0x23b60 ;  /* 0x00023b6000277802 */ /* 0x000fce0000000f00 */
[----:B------:R-:W-:Y:S05]  /*23b50*/  CALL.REL.NOINC `($__internal_0_$__cuda_sm20_rem_u64) ;  /* 0x000000fc00587944 */ /* 0x000fea0003c00000 */
.L_x_921:
[----:B------:R-:W-:Y:S05]  /*23b60*/  BSYNC.RECONVERGENT B7 ;  /* 0x0000000000077941 */ /* 0x000fea0003800200 */
.L_x_919:
        /* <DEDUP_REMOVED lines=25> */
.L_x_923:
[----:B------:R-:W-:-:S07]  /*23d00*/  MOV R39, 0x23d20 ;  /* 0x00023d2000277802 */ /* 0x000fce0000000f00 */
[----:B------:R-:W-:Y:S05]  /*23d10*/  CALL.REL.NOINC `($__internal_0_$__cuda_sm20_rem_u64) ;  /* 0x000000f800e87944 */ /* 0x000fea0003c00000 */
.L_x_924:
[----:B------:R-:W-:Y:S05]  /*23d20*/  BSYNC.RECONVERGENT B7 ;  /* 0x0000000000077941 */ /* 0x000fea0003800200 */
.L_x_922:
[----:B------:R-:W-:-:S05]  /*23d30*/  IADD3 R38, P0, PT, R62, R34, RZ ;  /* 0x000000223e267210 */ /* 0x000fca0007f1e0ff */
[----:B------:R-:W-:-:S08]  /*23d40*/  IMAD.X R49, R63, 0x1, R35, P0 ;  /* 0x000000013f317824 */ /* 0x000fd000000e0623 */
.L_x_726:
[----:B------:R-:W-:Y:S05]  /*23d50*/  BSYNC.RECONVERGENT B5 ;  /* 0x0000000000057941 */ /* 0x000fea0003800200 */
.L_x_725:
        /* <DEDUP_REMOVED lines=22> */
.L_x_925:
[----:B------:R-:W-:-:S07]  /*23ec0*/  MOV R39, 0x23ee0 ;  /* 0x00023ee000277802 */ /* 0x000fce0000000f00 */
[----:B------:R-:W-:Y:S05]  /*23ed0*/  CALL.REL.NOINC `($__internal_0_$__cuda_sm20_rem_u64) ;  /* 0x000000f800787944 */ /* 0x000fea0003c00000 */
[----:B------:R-:W-:Y:S01]  /*23ee0*/  IMAD.MOV.U32 R47, RZ, RZ, R34 ;  /* 0x000000ffff2f7224 */ /* 0x000fe200078e0022 */
[----:B------:R-:W-:-:S07]  /*23ef0*/  MOV R48, R35 ;  /* 0x0000002300307202 */ /* 0x000fce0000000f00 */
.L_x_724:
[----:B------:R-:W-:Y:S05]  /*23f00*/  BSYNC.RECONVERGENT B6 ;  /* 0x0000000000067941 */ /* 0x000fea0003800200 */
.L_x_723:
[-C--:B------:R-:W-:Y:S01]  /*23f10*/  IMAD.WIDE.U32 R38, R59, R58.reuse, RZ ;  /* 0x0000003a3b267225 */ /* 0x080fe200078e00ff */
[----:B------:R-:W-:Y:S03]  /*23f20*/  BSSY.RECONVERGENT B5, `(.L_x_926) ;  /* 0x0000745000057945 */ /* 0x000fe60003800200 */
[----:B------:R-:W-:-:S04]  /*23f30*/  IMAD.WIDE.U32 R34, R58, R58, RZ ;  /* 0x0000003a3a227225 */ /* 0x000fc800078e00ff */
[----:B------:R-:W-:-:S04]  /*23f40*/  IMAD.WIDE.U32 R38, P0, R58, R59, R38 ;  /* 0x0000003b3a267225 */ /* 0x000fc80007800026 */
        /* <DEDUP_REMOVED lines=31> */
.L_x_929:
[----:B------:R-:W-:-:S07]  /*24140*/  MOV R39, 0x24160 ;  /* 0x0002416000277802 */ /* 0x000fce0000000f00 */
[----:B------:R-:W-:Y:S05]  /*24150*/  CALL.REL.NOINC `($__internal_0_$__cuda_sm20_rem_u64) ;  /* 0x000000f400d87944 */ /* 0x000fea0003c00000 */
[----:B------:R-:W-:Y:S01]  /*24160*/  IMAD.MOV.U32 R60, RZ, RZ, R34 ;  /* 0x000000ffff3c7224 */ /* 0x000fe200078e0022 */
[----:B------:R-:W-:-:S07]  /*24170*/  MOV R61, R35 ;  /* 0x00000023003d7202 */ /* 0x000fce0000000f00 */
.L_x_930:
[----:B------:R-:W-:Y:S05]  /*24180*/  BSYNC.RECONVERGENT B6 ;  /* 0x0000000000067941 */ /* 0x000fea0003800200 */
.L_x_928:
        /* <DEDUP_REMOVED lines=23> */
.L_x_932:
[----:B------:R-:W-:Y:S01]  /*24300*/  MOV R38, R58 ;  /* 0x0000003a00267202 */ /* 0x000fe20000000f00 */
[----:B------:R-:W-:Y:S01]  /*24310*/  IMAD.MOV.U32 R49, RZ, RZ, R59 ;  /* 0x000000ffff317224 */ /* 0x000fe200078e003b */
[----:B------:R-:W-:-:S07]  /*24320*/  MOV R39, 0x24340 ;  /* 0x0002434000277802 */ /* 0x000fce0000000f00 */
[----:B------:R-:W-:Y:S05]  /*24330*/  CALL.REL.NOINC `($__internal_0_$__cuda_sm20_rem_u64) ;  /* 0x000000f400607944 */ /* 0x000fea0003c00000 */
.L_x_933:
[----:B------:R-:W-:Y:S05]  /*24340*/  BSYNC.RECONVERGENT B6 ;  /* 0x0000000000067941 */ /* 0x000fea0003800200 */
.L_x_931:
        /* <DEDUP_REMOVED lines=25> */
.L_x_935:
[----:B------:R-:W-:-:S07]  /*244e0*/  MOV R39, 0x24500 ;  /* 0x0002450000277802 */ /* 0x000fce0000000f00 */
[----:B------:R-:W-:Y:S05]  /*244f0*/  CALL.REL.NOINC `($__internal_0_$__cuda_sm20_rem_u64) ;  /* 0x000000f000f07944 */ /* 0x000fea0003c00000 */
.L_x_936:
[----:B------:R-:W-:Y:S05]  /*24500*/  BSYNC.RECONVERGENT B6 ;  /* 0x0000000000067941 */ /* 0x000fea0003800200 */
.L_x_934:
        /* <DEDUP_REMOVED lines=25> */
.L_x_938:
[----:B------:R-:W-:-:S07]  /*246a0*/  MOV R39, 0x246c0 ;  /* 0x000246c000277802 */ /* 0x000fce0000000f00 */
[----:B------:R-:W-:Y:S05]  /*246b0*/  CALL.REL.NOINC `($__internal_0_$__cuda_sm20_rem_u64) ;  /* 0x000000f000807944 */ /* 0x000fea0003c00000 */
.L_x_939:
[----:B------:R-:W-:Y:S05]  /*246c0*/  BSYNC.RECONVERGENT B6 ;  /* 0x0000000000067941 */ /* 0x000fea0003800200 */
.L_x_937:
        /* <DEDUP_REMOVED lines=25> */
.L_x_941:
[----:B------:R-:W-:-:S07]  /*24860*/  MOV R39, 0x24880 ;  /* 0x0002488000277802 */ /* 0x000fce0000000f00 */
[----:B------:R-:W-:Y:S05]  /*24870*/  CALL.REL.NOINC `($__internal_0_$__cuda_sm20_rem_u64) ;  /* 0x000000f000107944 */ /* 0x000fea0003c00000 */
.L_x_942:
[----:B------:R-:W-:Y:S05]  /*24880*/  BSYNC.RECONVERGENT B6 ;  /* 0x0000000000067941 */ /* 0x000fea0003800200 */
.L_x_940:
        /* <DEDUP_REMOVED lines=25> */
.L_x_944:
[----:B------:R-:W-:-:S07]  /*24a20*/  MOV R39, 0x24a40 ;  /* 0x00024a4000277802 */ /* 0x000fce0000000f00 */
[----:B------:R-:W-:Y:S05]  /*24a30*/  CALL.REL.NOINC `($__internal_0_$__cuda_sm20_rem_u64) ;  /* 0x000000ec00a07944 */ /* 0x000fea0003c00000 */
.L_x_945:
[----:B------:R-:W-:Y:S05]  /*24a40*/  BSYNC.RECONVERGENT B6 ;  /* 0x0000000000067941 */ /* 0x000fea0003800200 */
.L_x_943:
        /* <DEDUP_REMOVED lines=25> */
.L_x_947:
[----:B------:R-:W-:-:S07]  /*24be0*/  MOV R39, 0x24c00 ;  /* 0x00024c0000277802 */ /* 0x000fce0000000f00 */
[----:B------:R-:W-:Y:S05]  /*24bf0*/  CALL.REL.NOINC `($__internal_0_$__cuda_sm20_rem_u64) ;  /* 0x000000ec00307944 */ /* 0x000fea0003c00000 */
.L_x_948:
[----:B------:R-:W-:Y:S05]  /*24c00*/  BSYNC.RECONVERGENT B6 ;  /* 0x0000000000067941 */ /* 0x000fea0003800200 */
.L_x_946:
        /* <DEDUP_REMOVED lines=25> */
.L_x_950:
[----:B------:R-:W-:-:S07]  /*24da0*/  MOV R39, 0x24dc0 ;  /* 0x00024dc000277802 */ /* 0x000fce0000000f00 */
[----:B------:R-:W-:Y:S05]  /*24db0*/  CALL.REL.NOINC `($__internal_0_$__cuda_sm20_rem_u64) ;  /* 0x000000e800c07944 */ /* 0x000fea0003c00000 */
.L_x_951:
[----:B------:R-:W-:Y:S05]  /*24dc0*/  BSYNC.RECONVERGENT B6 ;  /* 0x0000000000067941 */ /* 0x000fea0003800200 */
.L_x_949:
        /* <DEDUP_REMOVED lines=25> */
.L_x_953:
[----:B------:R-:W-:-:S07]  /*24f60*/  MOV R39, 0x24f80 ;  /* 0x00024f8000277802 */ /* 0x000fce0000000f00 */
[----:B------:R-:W-:Y:S05]  /*24f70*/  CALL.REL.NOINC `($__internal_0_$__cuda_sm20_rem_u64) ;  /* 0x000000e800507944 */ /* 0x000fea0003c00000 */
.L_x_954:
[----:B------:R-:W-:Y:S05]  /*24f80*/  BSYNC.RECONVERGENT B6 ;  /* 0x0000000000067941 */ /* 0x000fea0003800200 */
.L_x_952:
        /* <DEDUP_REMOVED lines=25> */
.L_x_956:
[----:B------:R-:W-:-:S07]  /*25120*/  MOV R39, 0x25140 ;  /* 0x0002514000277802 */ /* 0x000fce0000000f00 */
[----:B------:R-:W-:Y:S05]  /*25130*/  CALL.REL.NOINC `($__internal_0_$__cuda_sm20_rem_u64) ;  /* 0x000000e400e07944 */ /* 0x000fea0003c00000 */
.L_x_957:
[----:B------:R-:W-:Y:S05]  /*25140*/  BSYNC.RECONVERGENT B6 ;  /* 0x0000000000067941 */ /* 0x000fea0003800200 */
.L_x_955:
        /* <DEDUP_REMOVED lines=25> */
.L_x_959:
[----:B------:R-:W-:-:S07]  /*252e0*/  MOV R39, 0x25300 ;  /* 0x0002530000277802 */ /* 0x000fce0000000f00 */
[----:B------:R-:W-:Y:S05]  /*252f0*/  CALL.REL.NOINC `($__internal_0_$__cuda_sm20_rem_u64) ;  /* 0x000000e400707944 */ /* 0x000fea0003c00000 */
.L_x_960:
[----:B------:R-:W-:Y:S05]  /*25300*/  BSYNC.RECONVERGENT B6 ;  /* 0x0000000000067941 */ /* 0x000fea0003800200 */
.L_x_958:
        /* <DEDUP_REMOVED lines=25> */
.L_x_962:
[----:B------:R-:W-:-:S07]  /*254a0*/  MOV R39, 0x254c0 ;  /* 0x000254c000277802 */ /* 0x000fce0000000f00 */
[----:B------:R-:W-:Y:S05]  /*254b0*/  CALL.REL.NOINC `($__internal_0_$__cuda_sm20_rem_u64) ;  /* 0x000000e400007944 */ /* 0x000fea0003c00000 */
.L_x_963:
[----:B------:R-:W-:Y:S05]  /*254c0*/  BSYNC.RECONVERGENT B6 ;  /* 0x0000000000067941 */ /* 0x000fea0003800200 */
.L_x_961:
        /* <DEDUP_REMOVED lines=25> */
.L_x_965:
[----:B------:R-:W-:-:S07]  /*25660*/  MOV R39, 0x25680 ;  /* 0x0002568000277802 */ /* 0x000fce0000000f00 */
[----:B------:R-:W-:Y:S05]  /*25670*/  CALL.REL.NOINC `($__internal_0_$__cuda_sm20_rem_u64) ;  /* 0x000000e000907944 */ /* 0x000fea0003c00000 */
.L_x_966:
[----:B------:R-:W-:Y:S05]  /*25680*/  BSYNC.RECONVERGENT B6 ;  /* 0x0000000000067941 */ /* 0x000fea0003800200 */
.L_x_964:
        /* <DEDUP_REMOVED lines=25> */
.L_x_968:
[----:B------:R-:W-:-:S07]  /*25820*/  MOV R39, 0x25840 ;  /* 0x0002584000277802 */ /* 0x000fce0000000f00 */
[----:B------:R-:W-:Y:S05]  /*25830*/  CALL.REL.NOINC `($__internal_0_$__cuda_sm20_rem_u64) ;  /* 0x000000e000207944 */ /* 0x000fea0003c00000 */
.L_x_969:
[----:B------:R-:W-:Y:S05]  /*25840*/  BSYNC.RECONVERGENT B6 ;  /* 0x0000000000067941 */ /* 0x000fea0003800200 */
.L_x_967:
        /* <DEDUP_REMOVED lines=25> */
.L_x_971:
[----:B------:R-:W-:-:S07]  /*259e0*/  MOV R39, 0x25a00 ;  /* 0x00025a0000277802 */ /* 0x000fce0000000f00 */
[----:B------:R-:W-:Y:S05]  /*259f0*/  CALL.REL.NOINC `($__internal_0_$__cuda_sm20_rem_u64) ;  /* 0x000000dc00b07944 */ /* 0x000fea0003c00000 */
.L_x_972:
[----:B------:R-:W-:Y:S05]  /*25a00*/  BSYNC.RECONVERGENT B6 ;  /* 0x0000000000067941 */ /* 0x000fea0003800200 */
.L_x_970:
        /* <DEDUP_REMOVED lines=25> */
.L_x_974:
[----:B------:R-:W-:-:S07]  /*25ba0*/  MOV R39, 0x25bc0 ;  /* 0x00025bc000277802 */ /* 0x000fce0000000f00 */
[----:B------:R-:W-:Y:S05]  /*25bb0*/  CALL.REL.NOINC `($__internal_0_$__cuda_sm20_rem_u64) ;  /* 0x000000dc00407944 */ /* 0x000fea0003c00000 */
.L_x_975:
[----:B------:R-:W-:Y:S05]  /*25bc0*/  BSYNC.RECONVERGENT B6 ;  /* 0x0000000000067941 */ /* 0x000fea0003800200 */
.L_x_973:
        /* <DEDUP_REMOVED lines=25> */
.L_x_977:
[----:B------:R-:W-:-:S07]  /*25d60*/  MOV R39, 0x25d80 ;  /* 0x00025d8000277802 */ /* 0x000fce0000000f00 */
[----:B------:R-:W-:Y:S05]  /*25d70*/  CALL.REL.NOINC `($__internal_0_$__cuda_sm20_rem_u64) ;  /* 0x000000d800d07944 */ /* 0x000fea0003c00000 */
.L_x_978:
[----:B------:R-:W-:Y:S05]  /*25d80*/  BSYNC.RECONVERGENT B6 ;  /* 0x0000000000067941 */ /* 0x000fea0003800200 */
.L_x_976:
        /* <DEDUP_REMOVED lines=25> */
.L_x_980:
[----:B------:R-:W-:-:S07]  /*25f20*/  MOV R39, 0x25f40 ;  /* 0x00025f4000277802 */ /* 0x000fce0000000f00 */
[----:B------:R-:W-:Y:S05]  /*25f30*/  CALL.REL.NOINC `($__internal_0_$__cuda_sm20_rem_u64) ;  /* 0x000000d800607944 */ /* 0x000fea0003c00000 */
.L_x_981:
[----:B------:R-:W-:Y:S05]  /*25f40*/  BSYNC.RECONVERGENT B6 ;  /* 0x0000000000067941 */ /* 0x000fea0003800200 */
.L_x_979:
        /* <DEDUP_REMOVED lines=25> */
.L_x_983:
[----:B------:R-:W-:-:S07]  /*260e0*/  MOV R39, 0x26100 ;  /* 0x0002610000277802 */ /* 0x000fce0000000f00 */
[----:B------:R-:W-:Y:S05]  /*260f0*/  CALL.REL.NOINC `($__internal_0_$__cuda_sm20_rem_u64) ;  /* 0x000000d400f07944 */ /* 0x000fea0003c00000 */
.L_x_984:
[----:B------:R-:W-:Y:S05]  /*26100*/  BSYNC.RECONVERGENT B6 ;  /* 0x0000000000067941 */ /* 0x000fea0003800200 */
.L_x_982:
        /* <DEDUP_REMOVED lines=25> */
.L_x_986:
[----:B------:R-:W-:-:S07]  /*262a0*/  MOV R39, 0x262c0 ;  /* 0x000262c000277802 */ /* 0x000fce0000000f00 */
[----:B------:R-:W-:Y:S05]  /*262b0*/  CALL.REL.NOINC `($__internal_0_$__cuda_sm20_rem_u64) ;  /* 0x000000d400807944 */ /* 0x000fea0003c00000 */
.L_x_987:
[----:B------:R-:W-:Y:S05]  /*262c0*/  BSYNC.RECONVERGENT B6 ;  /* 0x0000000000067941 */ /* 0x000fea0003800200 */
.L_x_985:
        /* <DEDUP_REMOVED lines=25> */
.L_x_989:
[----:B------:R-:W-:-:S07]  /*26460*/  MOV R39, 0x26480 ;  /* 0x0002648000277802 */ /* 0x000fce0000000f00 */
[----:B------:R-:W-:Y:S05]  /*26470*/  CALL.REL.NOINC `($__internal_0_$__cuda_sm20_rem_u64) ;  /* 0x000000d400107944 */ /* 0x000fea0003c00000 */
.L_x_990:
[----:B------:R-:W-:Y:S05]  /*26480*/  BSYNC.RECONVERGENT B6 ;  /* 0x0000000000067941 */ /* 0x000fea0003800200 */
.L_x_988:
        /* <DEDUP_REMOVED lines=25> */
.L_x_992:
[----:B------:R-:W-:-:S07]  /*26620*/  MOV R39, 0x26640 ;  /* 0x0002664000277802 */ /* 0x000fce0000000f00 */
[----:B------:R-:W-:Y:S05]  /*26630*/  CALL.REL.NOINC `($__internal_0_$__cuda_sm20_rem_u64) ;  /* 0x000000d000a07944 */ /* 0x000fea0003c00000 */
.L_x_993:
[----:B------:R-:W-:Y:S05]  /*26640*/  BSYNC.RECONVERGENT B6 ;  /* 0x0000000000067941 */ /* 0x000fea0003800200 */
.L_x_991:
        /* <DEDUP_REMOVED lines=25> */
.L_x_995:
[----:B------:R-:W-:-:S07]  /*267e0*/  MOV R39, 0x26800 ;  /* 0x0002680000277802 */ /* 0x000fce0000000f00 */
[----:B------:R-:W-:Y:S05]  /*267f0*/  CALL.REL.NOINC `($__internal_0_$__cuda_sm20_rem_u64) ;  /* 0x000000d000307944 */ /* 0x000fea0003c00000 */
.L_x_996:
[----:B------:R-:W-:Y:S05]  /*26800*/  BSYNC.RECONVERGENT B6 ;  /* 0x0000000000067941 */ /* 0x000fea0003800200 */
.L_x_994:
        /* <DEDUP_REMOVED lines=25> */
.L_x_998:
[----:B------:R-:W-:-:S07]  /*269a0*/  MOV R39, 0x269c0 ;  /* 0x000269c000277802 */ /* 0x000fce0000000f00 */
[----:B------:R-:W-:Y:S05]  /*269b0*/  CALL.REL.NOINC `($__internal_0_$__cuda_sm20_rem_u64) ;  /* 0x000000cc00c07944 */ /* 0x000fea0003c00000 */
.L_x_999:
[----:B------:R-:W-:Y:S05]  /*269c0*/  BSYNC.RECONVERGENT B6 ;  /* 0x0000000000067941 */ /* 0x000fea0003800200 */
.L_x_997:
        /* <DEDUP_REMOVED lines=25> */
.L_x_1001:
[----:B------:R-:W-:-:S07]  /*26b60*/  MOV R39, 0x26b80 ;  /* 0x00026b8000277802 */ /* 0x000fce0000000f00 */
[----:B------:R-:W-:Y:S05]  /*26b70*/  CALL.REL.NOINC `($__internal_0_$__cuda_sm20_rem_u64) ;  /* 0x000000cc00507944 */ /* 0x000fea0003c00000 */
.L_x_1002:
[----:B------:R-:W-:Y:S05]  /*26b80*/  BSYNC.RECONVERGENT B6 ;  /* 0x0000000000067941 */ /* 0x000fea0003800200 */
.L_x_1000:
        /* <DEDUP_REMOVED lines=25> */
.L_x_1004:
[----:B------:R-:W-:-:S07]  /*26d20*/  MOV R39, 0x26d40 ;  /* 0x00026d4000277802 */ /* 0x000fce0000000f00 */
[----:B------:R-:W-:Y:S05]  /*26d30*/  CALL.REL.NOINC `($__internal_0_$__cuda_sm20_rem_u64) ;  /* 0x000000c800e07944 */ /* 0x000fea0003c00000 */
.L_x_1005:
[----:B------:R-:W-:Y:S05]  /*26d40*/  BSYNC.RECONVERGENT B6 ;  /* 0x0000000000067941 */ /* 0x000fea0003800200 */
.L_x_1003:
        /* <DEDUP_REMOVED lines=25> */
.L_x_1007:
[----:B------:R-:W-:-:S07]  /*26ee0*/  MOV R39, 0x26f00 ;  /* 0x00026f0000277802 */ /* 0x000fce0000000f00 */
[----:B------:R-:W-:Y:S05]  /*26ef0*/  CALL.REL.NOINC `($__internal_0_$__cuda_sm20_rem_u64) ;  /* 0x000000c800707944 */ /* 0x000fea0003c00000 */
.L_x_1008:
[----:B------:R-:W-:Y:S05]  /*26f00*/  BSYNC.RECONVERGENT B6 ;  /* 0x0000000000067941 */ /* 0x000fea0003800200 */
.L_x_1006:
        /* <DEDUP_REMOVED lines=25> */
.L_x_1010:
[----:B------:R-:W-:-:S07]  /*270a0*/  MOV R39, 0x270c0 ;  /* 0x000270c000277802 */ /* 0x000fce0000000f00 */
[----:B------:R-:W-:Y:S05]  /*270b0*/  CALL.REL.NOINC `($__internal_0_$__cuda_sm20_rem_u64) ;  /* 0x000000c800007944 */ /* 0x000fea0003c00000 */
.L_x_1011:
[----:B------:R-:W-:Y:S05]  /*270c0*/  BSYNC.RECONVERGENT B6 ;  /* 0x0000000000067941 */ /* 0x000fea0003800200 */
.L_x_1009:
        /* <DEDUP_REMOVED lines=25> */
.L_x_1013:
[----:B------:R-:W-:-:S07]  /*27260*/  MOV R39, 0x27280 ;  /* 0x0002728000277802 */ /* 0x000fce0000000f00 */
[----:B------:R-:W-:Y:S05]  /*27270*/  CALL.REL.NOINC `($__internal_0_$__cuda_sm20_rem_u64) ;  /* 0x000000c400907944 */ /* 0x000fea0003c00000 */
.L_x_1014:
[----:B------:R-:W-:Y:S05]  /*27280*/  BSYNC.RECONVERGENT B6 ;  /* 0x0000000000067941 */ /* 0x000fea0003800200 */
.L_x_1012:
        /* <DEDUP_REMOVED lines=25> */
.L_x_1016:
[----:B------:R-:W-:-:S07]  /*27420*/  MOV R39, 0x27440 ;  /* 0x0002744000277802 */ /* 0x000fce0000000f00 */
[----:B------:R-:W-:Y:S05]  /*27430*/  CALL.REL.NOINC `($__internal_0_$__cuda_sm20_rem_u64) ;  /* 0x000000c400207944 */ /* 0x000fea0003c00000 */
.L_x_1017:
[----:B------:R-:W-:Y:S05]  /*27440*/  BSYNC.RECONVERGENT B6 ;  /* 0x0000000000067941 */ /* 0x000fea0003800200 */
.L_x_1015:
        /* <DEDUP_REMOVED lines=25> */
.L_x_1019:
[----:B------:R-:W-:-:S07]  /*275e0*/  MOV R39, 0x27600 ;  /* 0x0002760000277802 */ /* 0x000fce0000000f00 */
[----:B------:R-:W-:Y:S05]  /*275f0*/  CALL.REL.NOINC `($__internal_0_$__cuda_sm20_rem_u64) ;  /* 0x000000c000b07944 */ /* 0x000fea0003c00000 */
.L_x_1020:
[----:B------:R-:W-:Y:S05]  /*27600*/  BSYNC.RECONVERGENT B6 ;  /* 0x0000000000067941 */ /* 0x000fea0003800200 */
.L_x_1018:
        /* <DEDUP_REMOVED lines=25> */
.L_x_1022:
[----:B------:R-:W-:-:S07]  /*277a0*/  MOV R39, 0x277c0 ;  /* 0x000277c000277802 */ /* 0x000fce0000000f00 */
[----:B------:R-:W-:Y:S05]  /*277b0*/  CALL.REL.NOINC `($__internal_0_$__cuda_sm20_rem_u64) ;  /* 0x000000c000407944 */ /* 0x000fea0003c00000 */
.L_x_1023:
[----:B------:R-:W-:Y:S05]  /*277c0*/  BSYNC.RECONVERGENT B6 ;  /* 0x0000000000067941 */ /* 0x000fea0003800200 */
.L_x_1021:
        /* <DEDUP_REMOVED lines=25> */
.L_x_1025:
[----:B------:R-:W-:-:S07]  /*27960*/  MOV R39, 0x27980 ;  /* 0x0002798000277802 */ /* 0x000fce0000000f00 */
[----:B------:R-:W-:Y:S05]  /*27970*/  CALL.REL.NOINC `($__internal_0_$__cuda_sm20_rem_u64) ;  /* 0x000000bc00d07944 */ /* 0x000fea0003c00000 */
.L_x_1026:
[----:B------:R-:W-:Y:S05]  /*27980*/  BSYNC.RECONVERGENT B6 ;  /* 0x0000000000067941 */ /* 0x000fea0003800200 */
.L_x_1024:
        /* <DEDUP_REMOVED lines=25> */
.L_x_1028:
[----:B------:R-:W-:-:S07]  /*27b20*/  MOV R39, 0x27b40 ;  /* 0x00027b4000277802 */ /* 0x000fce0000000f00 */
[----:B------:R-:W-:Y:S05]  /*27b30*/  CALL.REL.NOINC `($__internal_0_$__cuda_sm20_rem_u64) ;  /* 0x000000bc00607944 */ /* 0x000fea0003c00000 */
.L_x_1029:
[----:B------:R-:W-:Y:S05]  /*27b40*/  BSYNC.RECONVERGENT B6 ;  /* 0x0000000000067941 */ /* 0x000fea0003800200 */
.L_x_1027:
        /* <DEDUP_REMOVED lines=25> */
.L_x_1031:
[----:B------:R-:W-:-:S07]  /*27ce0*/  MOV R39, 0x27d00 ;  /* 0x00027d0000277802 */ /* 0x000fce0000000f00 */
[----:B------:R-:W-:Y:S05]  /*27cf0*/  CALL.REL.NOINC `($__internal_0_$__cuda_sm20_rem_u64) ;  /* 0x000000b800f07944 */ /* 0x000fea0003c00000 */
.L_x_1032:
[----:B------:R-:W-:Y:S05]  /*27d00*/  BSYNC.RECONVERGENT B6 ;  /* 0x0000000000067941 */ /* 0x000fea0003800200 */
.L_x_1030:
        /* <DEDUP_REMOVED lines=25> */
.L_x_1034:
[----:B------:R-:W-:-:S07]  /*27ea0*/  MOV R39, 0x27ec0 ;  /* 0x00027ec000277802 */ /* 0x000fce0000000f00 */
[----:B------:R-:W-:Y:S05]  /*27eb0*/  CALL.REL.NOINC `($__internal_0_$__cuda_sm20_rem_u64) ;  /* 0x000000b800807944 */ /* 0x000fea0003c00000 */
.L_x_1035:
[----:B------:R-:W-:Y:S05]  /*27ec0*/  BSYNC.RECONVERGENT B6 ;  /* 0x0000000000067941 */ /* 0x000fea0003800200 */
.L_x_1033:
        /* <DEDUP_REMOVED lines=25> */
.L_x_1037:
[----:B------:R-:W-:-:S07]  /*28060*/  MOV R39, 0x28080 ;  /* 0x0002808000277802 */ /* 0x000fce0000000f00 */
[----:B------:R-:W-:Y:S05]  /*28070*/  CALL.REL.NOINC `($__internal_0_$__cuda_sm20_rem_u64) ;  /* 0x000000b800107944 */ /* 0x000fea0003c00000 */
.L_x_1038:
[----:B------:R-:W-:Y:S05]  /*28080*/  BSYNC.RECONVERGENT B6 ;  /* 0x0000000000067941 */ /* 0x000fea0003800200 */
.L_x_1036:
        /* <DEDUP_REMOVED lines=25> */
.L_x_1040:
[----:B------:R-:W-:-:S07]  /*28220*/  MOV R39, 0x28240 ;  /* 0x0002824000277802 */ /* 0x000fce0000000f00 */
[----:B------:R-:W-:Y:S05]  /*28230*/  CALL.REL.NOINC `($__internal_0_$__cuda_sm20_rem_u64) ;  /* 0x000000b400a07944 */ /* 0x000fea0003c00000 */
.L_x_1041:
[----:B------:R-:W-:Y:S05]  /*28240*/  BSYNC.RECONVERGENT B6 ;  /* 0x0000000000067941 */ /* 0x000fea0003800200 */
.L_x_1039:
        /* <DEDUP_REMOVED lines=25> */
.L_x_1043:
[----:B------:R-:W-:-:S07]  /*283e0*/  MOV R39, 0x28400 ;  /* 0x0002840000277802 */ /* 0x000fce0000000f00 */
[----:B------:R-:W-:Y:S05]  /*283f0*/  CALL.REL.NOINC `($__internal_0_$__cuda_sm20_rem_u64) ;  /* 0x000000b400307944 */ /* 0x000fea0003c00000 */
.L_x_1044:
[----:B------:R-:W-:Y:S05]  /*28400*/  BSYNC.RECONVERGENT B6 ;  /* 0x0000000000067941 */ /* 0x000fea0003800200 */
.L_x_1042:
        /* <DEDUP_REMOVED lines=25> */
.L_x_1046:
[----:B------:R-:W-:-:S07]  /*285a0*/  MOV R39, 0x285c0 ;  /* 0x000285c000277802 */ /* 0x000fce0000000f00 */
[----:B------:R-:W-:Y:S05]  /*285b0*/  CALL.REL.NOINC `($__internal_0_$__cuda_sm20_rem_u64) ;  /* 0x000000b000c07944 */ /* 0x000fea0003c00000 */
.L_x_1047:
[----:B------:R-:W-:Y:S05]  /*285c0*/  BSYNC.RECONVERGENT B6 ;  /* 0x0000000000067941 */ /* 0x000fea0003800200 */
.L_x_1045:
        /* <DEDUP_REMOVED lines=25> */
.L_x_1049:
[----:B------:R-:W-:-:S07]  /*28760*/  MOV R39, 0x28780 ;  /* 0x0002878000277802 */ /* 0x000fce0000000f00 */
[----:B------:R-:W-:Y:S05]  /*28770*/  CALL.REL.NOINC `($__internal_0_$__cuda_sm20_rem_u64) ;  /* 0x000000b000507944 */ /* 0x000fea0003c00000 */
.L_x_1050:
[----:B------:R-:W-:Y:S05]  /*28780*/  BSYNC.RECONVERGENT B6 ;  /* 0x0000000000067941 */ /* 0x000fea0003800200 */
.L_x_1048:
        /* <DEDUP_REMOVED lines=25> */
.L_x_1052:
[----:B------:R-:W-:-:S07]  /*28920*/  MOV R39, 0x28940 ;  /* 0x0002894000277802 */ /* 0x000fce0000000f00 */
[----:B------:R-:W-:Y:S05]  /*28930*/  CALL.REL.NOINC `($__internal_0_$__cuda_sm20_rem_u64) ;  /* 0x000000ac00e07944 */ /* 0x000fea0003c00000 */
.L_x_1053:
[----:B------:R-:W-:Y:S05]  /*28940*/  BSYNC.RECONVERGENT B6 ;  /* 0x0000000000067941 */ /* 0x000fea0003800200 */
.L_x_1051:
        /* <DEDUP_REMOVED lines=25> */
.L_x_1055:
[----:B------:R-:W-:-:S07]  /*28ae0*/  MOV R39, 0x28b00 ;  /* 0x00028b0000277802 */ /* 0x000fce0000000f00 */
[----:B------:R-:W-:Y:S05]  /*28af0*/  CALL.REL.NOINC `($__internal_0_$__cuda_sm20_rem_u64) ;  /* 0x000000ac00707944 */ /* 0x000fea0003c00000 */
.L_x_1056:
[----:B------:R-:W-:Y:S05]  /*28b00*/  BSYNC.RECONVERGENT B6 ;  /* 0x0000000000067941 */ /* 0x000fea0003800200 */
.L_x_1054:
        /* <DEDUP_REMOVED lines=25> */
.L_x_1058:
[----:B------:R-:W-:-:S07]  /*28ca0*/  MOV R39, 0x28cc0 ;  /* 0x00028cc000277802 */ /* 0x000fce0000000f00 */
[----:B------:R-:W-:Y:S05]  /*28cb0*/  CALL.REL.NOINC `($__internal_0_$__cuda_sm20_rem_u64) ;  /* 0x000000ac00007944 */ /* 0x000fea0003c00000 */
.L_x_1059:
[----:B------:R-:W-:Y:S05]  /*28cc0*/  BSYNC.RECONVERGENT B6 ;  /* 0x0000000000067941 */ /* 0x000fea0003800200 */
.L_x_1057:
        /* <DEDUP_REMOVED lines=25> */
.L_x_1061:
[----:B------:R-:W-:-:S07]  /*28e60*/  MOV R39, 0x28e80 ;  /* 0x00028e8000277802 */ /* 0x000fce0000000f00 */
[----:B------:R-:W-:Y:S05]  /*28e70*/  CALL.REL.NOINC `($__internal_0_$__cuda_sm20_rem_u64) ;  /* 0x000000a800907944 */ /* 0x000fea0003c00000 */
.L_x_1062:
[----:B------:R-:W-:Y:S05]  /*28e80*/  BSYNC.RECONVERGENT B6 ;  /* 0x0000000000067941 */ /* 0x000fea0003800200 */
.L_x_1060:
        /* <DEDUP_REMOVED lines=25> */
.L_x_1064:
[----:B------:R-:W-:-:S07]  /*29020*/  MOV R39, 0x29040 ;  /* 0x0002904000277802 */ /* 0x000fce0000000f00 */
[----:B------:R-:W-:Y:S05]  /*29030*/  CALL.REL.NOINC `($__internal_0_$__cuda_sm20_rem_u64) ;  /* 0x000000a800207944 */ /* 0x000fea0003c00000 */
.L_x_1065:
[----:B------:R-:W-:Y:S05]  /*29040*/  BSYNC.RECONVERGENT B6 ;  /* 0x0000000000067941 */ /* 0x000fea0003800200 */
.L_x_1063:
        /* <DEDUP_REMOVED lines=25> */
.L_x_1067:
[----:B------:R-:W-:-:S07]  /*291e0*/  MOV R39, 0x29200 ;  /* 0x0002920000277802 */ /* 0x000fce0000000f00 */
[----:B------:R-:W-:Y:S05]  /*291f0*/  CALL.REL.NOINC `($__internal_0_$__cuda_sm20_rem_u64) ;  /* 0x000000a400b07944 */ /* 0x000fea0003c00000 */
.L_x_1068:
[----:B------:R-:W-:Y:S05]  /*29200*/  BSYNC.RECONVERGENT B6 ;  /* 0x0000000000067941 */ /* 0x000fea0003800200 */
.L_x_1066:
        /* <DEDUP_REMOVED lines=25> */
.L_x_1070:
[----:B------:R-:W-:-:S07]  /*293a0*/  MOV R39, 0x293c0 ;  /* 0x000293c000277802 */ /* 0x000fce0000000f00 */
[----:B------:R-:W-:Y:S05]  /*293b0*/  CALL.REL.NOINC `($__internal_0_$__cuda_sm20_rem_u64) ;  /* 0x000000a400407944 */ /* 0x000fea0003c00000 */
.L_x_1071:
[----:B------:R-:W-:Y:S05]  /*293c0*/  BSYNC.RECONVERGENT B6 ;  /* 0x0000000000067941 */ /* 0x000fea0003800200 */
.L_x_1069:
        /* <DEDUP_REMOVED lines=25> */
.L_x_1073:
[----:B------:R-:W-:-:S07]  /*29560*/  MOV R39, 0x29580 ;  /* 0x0002958000277802 */ /* 0x000fce0000000f00 */
[----:B------:R-:W-:Y:S05]  /*29570*/  CALL.REL.NOINC `($__internal_0_$__cuda_sm20_rem_u64) ;  /* 0x000000a000d07944 */ /* 0x000fea0003c00000 */
.L_x_1074:
[----:B------:R-:W-:Y:S05]  /*29580*/  BSYNC.RECONVERGENT B6 ;  /* 0x0000000000067941 */ /* 0x000fea0003800200 */
.L_x_1072:
        /* <DEDUP_REMOVED lines=25> */
.L_x_1076:
[----:B------:R-:W-:-:S07]  /*29720*/  MOV R39, 0x29740 ;  /* 0x0002974000277802 */ /* 0x000fce0000000f00 */
[----:B------:R-:W-:Y:S05]  /*29730*/  CALL.REL.NOINC `($__internal_0_$__cuda_sm20_rem_u64) ;  /* 0x000000a000607944 */ /* 0x000fea0003c00000 */
.L_x_1077:
[----:B------:R-:W-:Y:S05]  /*29740*/  BSYNC.RECONVERGENT B6 ;  /* 0x0000000000067941 */ /* 0x000fea0003800200 */
.L_x_1075:
        /* <DEDUP_REMOVED lines=25> */
.L_x_1079:
[----:B------:R-:W-:-:S07]  /*298e0*/  MOV R39, 0x29900 ;  /* 0x0002990000277802 */ /* 0x000fce0000000f00 */
[----:B------:R-:W-:Y:S05]  /*298f0*/  CALL.REL.NOINC `($__internal_0_$__cuda_sm20_rem_u64) ;  /* 0x0000009c00f07944 */ /* 0x000fea0003c00000 */
.L_x_1080:
[----:B------:R-:W-:Y:S05]  /*29900*/  BSYNC.RECONVERGENT B6 ;  /* 0x0000000000067941 */ /* 0x000fea0003800200 */
.L_x_1078:
        /* <DEDUP_REMOVED lines=25> */
.L_x_1082:
[----:B------:R-:W-:-:S07]  /*29aa0*/  MOV R39, 0x29ac0 ;  /* 0x00029ac000277802 */ /* 0x000fce0000000f00 */
[----:B------:R-:W-:Y:S05]  /*29ab0*/  CALL.REL.NOINC `($__internal_0_$__cuda_sm20_rem_u64) ;  /* 0x0000009c00807944 */ /* 0x000fea0003c00000 */
.L_x_1083:
[----:B------:R-:W-:Y:S05]  /*29ac0*/  BSYNC.RECONVERGENT B6 ;  /* 0x0000000000067941 */ /* 0x000fea0003800200 */
.L_x_1081:
        /* <DEDUP_REMOVED lines=25> */
.L_x_1085:
[----:B------:R-:W-:-:S07]  /*29c60*/  MOV R39, 0x29c80 ;  /* 0x00029c8000277802 */ /* 0x000fce0000000f00 */
[----:B------:R-:W-:Y:S05]  /*29c70*/  CALL.REL.NOINC `($__internal_0_$__cuda_sm20_rem_u64) ;  /* 0x0000009c00107944 */ /* 0x000fea0003c00000 */
.L_x_1086:
[----:B------:R-:W-:Y:S05]  /*29c80*/  BSYNC.RECONVERGENT B6 ;  /* 0x0000000000067941 */ /* 0x000fea0003800200 */
.L_x_1084:
        /* <DEDUP_REMOVED lines=25> */
.L_x_1088:
[----:B------:R-:W-:-:S07]  /*29e20*/  MOV R39, 0x29e40 ;  /* 0x00029e4000277802 */ /* 0x000fce0000000f00 */
[----:B------:R-:W-:Y:S05]  /*29e30*/  CALL.REL.NOINC `($__internal_0_$__cuda_sm20_rem_u64) ;  /* 0x0000009800a07944 */ /* 0x000fea0003c00000 */
.L_x_1089:
[----:B------:R-:W-:Y:S05]  /*29e40*/  BSYNC.RECONVERGENT B6 ;  /* 0x0000000000067941 */ /* 0x000fea0003800200 */
.L_x_1087:
        /* <DEDUP_REMOVED lines=25> */
.L_x_1091:
[----:B------:R-:W-:-:S07]  /*29fe0*/  MOV R39, 0x2a000 ;  /* 0x0002a00000277802 */ /* 0x000fce0000000f00 */
[----:B------:R-:W-:Y:S05]  /*29ff0*/  CALL.REL.NOINC `($__internal_0_$__cuda_sm20_rem_u64) ;  /* 0x0000009800307944 */ /* 0x000fea0003c00000 */
.L_x_1092:
[----:B------:R-:W-:Y:S05]  /*2a000*/  BSYNC.RECONVERGENT B6 ;  /* 0x0000000000067941 */ /* 0x000fea0003800200 */
.L_x_1090:
        /* <DEDUP_REMOVED lines=25> */
.L_x_1094:
[----:B------:R-:W-:-:S07]  /*2a1a0*/  MOV R39, 0x2a1c0 ;  /* 0x0002a1c000277802 */ /* 0x000fce0000000f00 */
[----:B------:R-:W-:Y:S05]  /*2a1b0*/  CALL.REL.NOINC `($__internal_0_$__cuda_sm20_rem_u64) ;  /* 0x0000009400c07944 */ /* 0x000fea0003c00000 */
.L_x_1095:
[----:B------:R-:W-:Y:S05]  /*2a1c0*/  BSYNC.RECONVERGENT B6 ;  /* 0x0000000000067941 */ /* 0x000fea0003800200 */
.L_x_1093:
        /* <DEDUP_REMOVED lines=25> */
.L_x_1097:
[----:B------:R-:W-:-:S07]  /*2a360*/  MOV R39, 0x2a380 ;  /* 0x0002a38000277802 */ /* 0x000fce0000000f00 */
[----:B------:R-:W-:Y:S05]  /*2a370*/  CALL.REL.NOINC `($__internal_0_$__cuda_sm20_rem_u64) ;  /* 0x0000009400507944 */ /* 0x000fea0003c00000 */
.L_x_1098:
[----:B------:R-:W-:Y:S05]  /*2a380*/  BSYNC.RECONVERGENT B6 ;  /* 0x0000000000067941 */ /* 0x000fea0003800200 */
.L_x_1096:
        /* <DEDUP_REMOVED lines=25> */
.L_x_1100:
[----:B------:R-:W-:-:S07]  /*2a520*/  MOV R39, 0x2a540 ;  /* 0x0002a54000277802 */ /* 0x000fce0000000f00 */
[----:B------:R-:W-:Y:S05]  /*2a530*/  CALL.REL.NOINC `($__internal_0_$__cuda_sm20_rem_u64) ;  /* 0x0000009000e07944 */ /* 0x000fea0003c00000 */
.L_x_1101:
[----:B------:R-:W-:Y:S05]  /*2a540*/  BSYNC.RECONVERGENT B6 ;  /* 0x0000000000067941 */ /* 0x000fea0003800200 */
.L_x_1099:
        /* <DEDUP_REMOVED lines=25> */
.L_x_1103:
[----:B------:R-:W-:-:S07]  /*2a6e0*/  MOV R39, 0x2a700 ;  /* 0x0002a70000277802 */ /* 0x000fce0000000f00 */
[----:B------:R-:W-:Y:S05]  /*2a6f0*/  CALL.REL.NOINC `($__internal_0_$__cuda_sm20_rem_u64) ;  /* 0x0000009000707944 */ /* 0x000fea0003c00000 */
.L_x_1104:
[----:B------:R-:W-:Y:S05]  /*2a700*/  BSYNC.RECONVERGENT B6 ;  /* 0x0000000000067941 */ /* 0x000fea0003800200 */
.L_x_1102:
        /* <DEDUP_REMOVED lines=25> */
.L_x_1106:
[----:B------:R-:W-:-:S07]  /*2a8a0*/  MOV R39, 0x2a8c0 ;  /* 0x0002a8c000277802 */ /* 0x000fce0000000f00 */
[----:B------:R-:W-:Y:S05]  /*2a8b0*/  CALL.REL.NOINC `($__internal_0_$__cuda_sm20_rem_u64) ;  /* 0x0000009000007944 */ /* 0x000fea0003c00000 */
.L_x_1107:
[----:B------:R-:W-:Y:S05]  /*2a8c0*/  BSYNC.RECONVERGENT B6 ;  /* 0x0000000000067941 */ /* 0x000fea0003800200 */
.L_x_1105:
        /* <DEDUP_REMOVED lines=25> */
.L_x_1109:
[----:B------:R-:W-:-:S07]  /*2aa60*/  MOV R39, 0x2aa80 ;  /* 0x0002aa8000277802 */ /* 0x000fce0000000f00 */
[----:B------:R-:W-:Y:S05]  /*2aa70*/  CALL.REL.NOINC `($__internal_0_$__cuda_sm20_rem_u64) ;  /* 0x0000008c00907944 */ /* 0x000fea0003c00000 */
.L_x_1110:
[----:B------:R-:W-:Y:S05]  /*2aa80*/  BSYNC.RECONVERGENT B6 ;  /* 0x0000000000067941 */ /* 0x000fea0003800200 */
.L_x_1108:
        /* <DEDUP_REMOVED lines=15> */
[----:B------:R-:W-:-:S05]  /*2ab80*/  IMAD.HI.U32 R34, R39, R38, RZ ;  /* 0x0000002627227227 */ /* 0x000fca00078e00ff */
[----:B------:R-:W-:-:S05]  /*2ab90*/  IADD3 R35, PT, PT, -R34, RZ, RZ ;  /* 0x000000ff22237210 */ /* 0x000fca0007ffe1ff */
[----:B------:R-:W-:Y:S02]  /*2aba0*/  IMAD R34, R50, R35, R38 ;  /* 0x0000002332227224 */ /* 0x000fe400078e0226 */
[----:B------:R-:W-:-:S03]  /*2abb0*/  HFMA2 R35, -RZ, RZ, 0, 0 ;  /* 0x00000000ff237431 */ /* 0x000fc600000001ff */
[----:B------:R-:W-:-:S13]  /*2abc0*/  ISETP.GE.U32.AND P0, PT, R34, R50, PT ;  /* 0x000000322200720c */ /* 0x000fda0003f06070 */
[----:B------:R-:W-:-:S05]  /*2abd0*/  @P0 IMAD.IADD R34, R34, 0x1, -R50 ;  /* 0x0000000122220824 */ /* 0x000fca00078e0a32 */
[----:B------:R-:W-:-:S13]  /*2abe0*/  ISETP.GE.U32.AND P0, PT, R34, R50, PT ;  /* 0x000000322200720c */ /* 0x000fda0003f06070 */
[----:B------:R-:W-:Y:S01]  /*2abf0*/  @P0 IMAD.IADD R34, R34, 0x1, -R50 ;  /* 0x0000000122220824 */ /* 0x000fe200078e0a32 */
[----:B------:R-:W-:Y:S01]  /*2ac00*/  @!P3 LOP3.LUT R34, RZ, R50, RZ, 0x33, !PT ;  /* 0x00000032ff22b212 */ /* 0x000fe200078e33ff */
[----:B------:R-:W-:Y:S06]  /*2ac10*/  BRA `(.L_x_1113) ;  /* 0x0000000000087947 */ /* 0x000fec0003800000 */
.L_x_1112:
[----:B------:R-:W-:-:S07]  /*2ac20*/  MOV R39, 0x2ac40 ;  /* 0x0002ac4000277802 */ /* 0x000fce0000000f00 */
[----:B------:R-:W-:Y:S05]  /*2ac30*/  CALL.REL.NOINC `($__internal_0_$__cuda_sm20_rem_u64) ;  /* 0x0000008c00207944 */ /* 0x000fea0003c00000 */
.L_x_1113:
[----:B------:R-:W-:Y:S05]  /*2ac40*/  BSYNC.RECONVERGENT B6 ;  /* 0x0000000000067941 */ /* 0x000fea0003800200 */
.L_x_1111:
        /* <DEDUP_REMOVED lines=25> */
.L_x_1115:
[----:B------:R-:W-:-:S07]  /*2ade0*/  MOV R39, 0x2ae00 ;  /* 0x0002ae0000277802 */ /* 0x000fce0000000f00 */
[----:B------:R-:W-:Y:S05]  /*2adf0*/  CALL.REL.NOINC `($__internal_0_$__cuda_sm20_rem_u64) ;  /* 0x0000008800b07944 */ /* 0x000fea0003c00000 */
.L_x_1116:
[----:B------:R-:W-:Y:S05]  /*2ae00*/  BSYNC.RECONVERGENT B6 ;  /* 0x0000000000067941 */ /* 0x000fea0003800200 */
.L_x_1114:
[C---:B------:R-:W-:Y:S01]  /*2ae10*/  SHF.L.U64.HI R49, R34.reuse, 0x1, R35 ;  /* 0x0000000122317819 */ /* 0x040fe20000010223 */
[----:B------:R-:W-:Y:S01]  /*2ae20*/  BSSY.RECONVERGENT B6, `(.L_x_1117) ;  /* 0x000001a000067945 */ /* 0x000fe20003800200 */
[----:B------:R-:W-:Y:S02]  /*2ae30*/  SHF.L.U32 R38, R34, 0x1, RZ ;  /* 0x0000000122267819 */ /* 0x000fe400000006ff */
[----:B------:R-:W-:-:S04]  /*2ae40*/  LOP3.LUT R35, R49, R51, RZ, 0xfc, !PT ;  /* 0x0000003331237212 */ /* 0x000fc800078efcff */
[----:B------:R-:W-:-:S13]  /*2ae50*/  ISETP.NE.U32.AND P0, PT, R35, RZ, PT ;  /* 0x000000ff2300720c */ /* 0x000fda0003f05070 */
[----:B------:R-:W-:Y:S05]  /*2ae60*/  @P0 BRA `(.L_x_1118) ;  /* 0x00000000004c0947 */ /* 0x000fea0003800000 */
[----:B------:R-:W0:Y:S01]  /*2ae70*/  I2F.U32.RP R36, R50 ;  /* 0x0000003200247306 */ /* 0x000e220000209000 */
[----:B------:R-:W-:Y:S02]  /*2ae80*/  MOV R34, RZ ;  /* 0x000000ff00227202 */ /* 0x000fe40000000f00 */
        /* <DEDUP_REMOVED lines=17> */
.L_x_1118:
[----:B------:R-:W-:-:S07]  /*2afa0*/  MOV R39, 0x2afc0 ;  /* 0x0002afc000277802 */ /* 0x000fce0000000f00 */
[----:B------:R-:W-:Y:S05]  /*2afb0*/  CALL.REL.NOINC `($__internal_0_$__cuda_sm20_rem_u64) ;  /* 0x0000008800407944 */ /* 0x000fea0003c00000 */
.L_x_1119:
[----:B------:R-:W-:Y:S05]  /*2afc0*/  BSYNC.RECONVERGENT B6 ;  /* 0x0000000000067941 */ /* 0x000fea0003800200 */
.L_x_1117:
        /* <DEDUP_REMOVED lines=25> */
.L_x_1121:
[----:B------:R-:W-:-:S07]  /*2b160*/  MOV R39, 0x2b180 ;  /* 0x0002b18000277802 */ /* 0x000fce0000000f00 */
[----:B------:R-:W-:Y:S05]  /*2b170*/  CALL.REL.NOINC `($__internal_0_$__cuda_sm20_rem_u64) ;  /* 0x0000008400d07944 */ /* 0x000fea0003c00000 */
.L_x_1122:
[----:B------:R-:W-:Y:S05]  /*2b180*/  BSYNC.RECONVERGENT B6 ;  /* 0x0000000000067941 */ /* 0x000fea0003800200 */
.L_x_1120:
        /* <DEDUP_REMOVED lines=25> */
.L_x_1124:
[----:B------:R-:W-:-:S07]  /*2b320*/  MOV R39, 0x2b340 ;  /* 0x0002b34000277802 */ /* 0x000fce0000000f00 */
[----:B------:R-:W-:Y:S05]  /*2b330*/  CALL.REL.NOINC `($__internal_0_$__cuda_sm20_rem_u64) ;  /* 0x0000008400607944 */ /* 0x000fea0003c00000 */
.L_x_1125:
[----:B------:R-:W-:Y:S05]  /*2b340*/  BSYNC.RECONVERGENT B6 ;  /* 0x0000000000067941 */ /* 0x000fea0003800200 */
.L_x_1123:
[----:B------:R-:W-:-:S04]  /*2b350*/  IADD3 R38, P0, PT, R60, R34, RZ ;  /* 0x000000223c267210 */ /* 0x000fc80007f1e0ff */
[----:B------:R-:W-:-:S09]  /*2b360*/  IADD3.X R49, PT, PT, R61, R35, RZ, P0, !PT ;  /* 0x000000233d317210 */ /* 0x000fd200007fe4ff */
.L_x_927:
[----:B------:R-:W-:Y:S05]  /*2b370*/  BSYNC.RECONVERGENT B5 ;  /* 0x0000000000057941 */ /* 0x000fea0003800200 */
.L_x_926:
[----:B------:R-:W-:Y:S01]  /*2b380*/  LOP3.LUT R34, R49, R51, RZ, 0xfc, !PT ;  /* 0x0000003331227212 */ /* 0x000fe200078efcff */
[----:B------:R-:W-:Y:S03]  /*2b390*/  BSSY.RECONVERGENT B5, `(.L_x_1126) ;  /* 0x000001a000057945 */ /* 0x000fe60003800200 */
[----:B------:R-:W-:-:S13]  /*2b3a0*/  ISETP.NE.U32.AND P0, PT, R34, RZ, PT ;  /* 0x000000ff2200720c */ /* 0x000fda0003f05070 */
[----:B------:R-:W-:Y:S05]  /*2b3b0*/  @P0 BRA `(.L_x_1127) ;  /* 0x00000000004c0947 */ /* 0x000fea0003800000 */
[----:B------:R-:W0:Y:S01]  /*2b3c0*/  I2F.U32.RP R36, R50 ;  /* 0x0000003200247306 */ /* 0x000e220000209000 */
[----:B------:R-:W-:Y:S01]  /*2b3d0*/  MOV R34, RZ ;  /* 0x000000ff00227202 */ /* 0x000fe20000000f00 */
[----:B------:R-:W-:Y:S01]  /*2b3e0*/  IMAD.MOV.U32 R59, RZ, RZ, RZ ;  /* 0x000000ffff3b7224 */ /* 0x000fe200078e00ff */
        /* <DEDUP_REMOVED lines=16> */
.L_x_1127:
[----:B------:R-:W-:-:S07]  /*2b4f0*/  MOV R39, 0x2b510 ;  /* 0x0002b51000277802 */ /* 0x000fce0000000f00 */
[----:B------:R-:W-:Y:S05]  /*2b500*/  CALL.REL.NOINC `($__internal_0_$__cuda_sm20_rem_u64) ;  /* 0x0000008000ec7944 */ /* 0x000fea0003c00000 */
[----:B------:R-:W-:Y:S01]  /*2b510*/  IMAD.MOV.U32 R58, RZ, RZ, R34 ;  /* 0x000000ffff3a7224 */ /* 0x000fe200078e0022 */
[----:B------:R-:W-:-:S07]  /*2b520*/  MOV R59, R35 ;  /* 0x00000023003b7202 */ /* 0x000fce0000000f00 */
.L_x_1128:
[----:B------:R-:W-:Y:S05]  /*2b530*/  BSYNC.RECONVERGENT B5 ;  /* 0x0000000000057941 */ /* 0x000fea0003800200 */
.L_x_1126:
[C---:B------:R-:W-:Y:S02]  /*2b540*/  ISETP.GT.U32.AND P0, PT, R52.reuse, 0x1, PT ;  /* 0x000000013400780c */ /* 0x040fe40003f04070 */
[--C-:B------:R-:W-:Y:S02]  /*2b550*/  SHF.R.U64 R52, R52, 0x1, R53.reuse ;  /* 0x0000000134347819 */ /* 0x100fe40000001235 */
[----:B------:R-:W-:Y:S02]  /*2b560*/  ISETP.GT.U32.AND.EX P0, PT, R53, RZ, PT, P0 ;  /* 0x000000ff3500720c */ /* 0x000fe40003f04100 */
[----:B------:R-:W-:-:S11]  /*2b570*/  SHF.R.U32.HI R53, RZ, 0x1, R53 ;  /* 0x00000001ff357819 */ /* 0x000fd60000011635 */
[----:B------:R-:W-:Y:S05]  /*2b580*/  @P0 BRA `(.L_x_1129) ;  /* 0xffffff1000c40947 */ /* 0x000fea000383ffff */
[----:B------:R-:W-:Y:S05]  /*2b590*/  BSYNC.RECONVERGENT B4 ;  /* 0x0000000000047941 */ /* 0x000fea0003800200 */
.L_x_722:
[C---:B------:R-:W-:Y:S02]  /*2b5a0*/  ISETP.NE.U32.AND P0, PT, R47.reuse, R41, PT ;  /* 0x000000292f00720c */ /* 0x040fe40003f05070 */
[----:B------:R-:W-:Y:S02]  /*2b5b0*/  ISETP.EQ.U32.AND P3, PT, R47, 0x1, PT ;  /* 0x000000012f00780c */ /* 0x000fe40003f62070 */
[----:B------:R-:W-:-:S04]  /*2b5c0*/  ISETP.NE.AND.EX P0, PT, R48, R42, PT, P0 ;  /* 0x0000002a3000720c */ /* 0x000fc80003f05300 */
[----:B------:R-:W-:-:S13]  /*2b5d0*/  ISETP.EQ.OR.EX P0, PT, R48, RZ, !P0, P3 ;  /* 0x000000ff3000720c */ /* 0x000fda0004702730 */
[----:B------:R-:W-:Y:S05]  /*2b5e0*/  @P0 BRA `(.L_x_721) ;  /* 0x0000007400c40947 */ /* 0x000fea0003800000 */
[----:B------:R-:W-:Y:S01]  /*2b5f0*/  ISETP.NE.AND P0, PT, R45, RZ, PT ;  /* 0x000000ff2d00720c */ /* 0x000fe20003f05270 */
[----:B------:R-:W-:-:S12]  /*2b600*/  IMAD.MOV.U32 R34, RZ, RZ, RZ ;  /* 0x000000ffff227224 */ /* 0x000fd800078e00ff */
[----:B------:R-:W-:Y:S05]  /*2b610*/  @!P0 BREAK.RELIABLE B3 ;  /* 0x0000000000038942 */ /* 0x000fea0003800100 */
[----:B------:R-:W-:Y:S05]  /*2b620*/  @!P0 BRA `(.L_x_674) ;  /* 0x0000007400c88947 */ /* 0x000fea0003800000 */
[----:B------:R-:W-:-:S07]  /*2b630*/  IMAD.MOV.U32 R52, RZ, RZ, RZ ;  /* 0x000000ffff347224 */ /* 0x000fce00078e00ff */
.L_x_1333:
[-C--:B------:R-:W-:Y:S01]  /*2b640*/  IMAD.WIDE.U32 R34, R48, R47.reuse, RZ ;  /* 0x0000002f30227225 */ /* 0x080fe200078e00ff */
[----:B------:R-:W-:Y:S03]  /*2b650*/  BSSY.RECONVERGENT B4, `(.L_x_1130) ;  /* 0x0000745000047945 */ /* 0x000fe60003800200 */
[----:B------:R-:W-:-:S04]  /*2b660*/  IMAD.WIDE.U32 R36, R47, R47, RZ ;  /* 0x0000002f2f247225 */ /* 0x000fc800078e00ff */
[----:B------:R-:W-:-:S04]  /*2b670*/  IMAD.WIDE.U32 R34, P0, R47, R48, R34 ;  /* 0x000000302f227225 */ /* 0x000fc80007800022 */
[----:B------:R-:W-:Y:S01]  /*2b680*/  IMAD.MOV.U32 R58, RZ, RZ, R35 ;  /* 0x000000ffff3a7224 */ /* 0x000fe200078e0023 */
[----:B------:R-:W-:Y:S01]  /*2b690*/  IADD3.X R59, PT, PT, RZ, RZ, RZ, P0, !PT ;  /* 0x000000ffff3b7210 */ /* 0x000fe200007fe4ff */
[----:B------:R-:W-:Y:S01]  /*2b6a0*/  IMAD.MOV.U32 R38, RZ, RZ, R36 ;  /* 0x000000ffff267224 */ /* 0x000fe200078e0024 */
[----:B------:R-:W-:-:S05]  /*2b6b0*/  IADD3 R49, P0, PT, R37, R34, RZ ;  /* 0x0000002225317210 */ /* 0x000fca0007f1e0ff */
        /* <DEDUP_REMOVED lines=11> */
[----:B------:R-:W-:-:S05]  /*2b770*/  HFMA2 R61, -RZ, RZ, 0, 0 ;  /* 0x00000000ff3d7431 */ /* 0x000fca00000001ff */
        /* <DEDUP_REMOVED lines=15> */
.L_x_1133:
[----:B------:R-:W-:-:S07]  /*2b870*/  MOV R39, 0x2b890 ;  /* 0x0002b89000277802 */ /* 0x000fce0000000f00 */
[----:B------:R-:W-:Y:S05]  /*2b880*/  CALL.REL.NOINC `($__internal_0_$__cuda_sm20_rem_u64) ;  /* 0x00000080000c7944 */ /* 0x000fea0003c00000 */
[----:B------:R-:W-:Y:S02]  /*2b890*/  IMAD.MOV.U32 R60, RZ, RZ, R34 ;  /* 0x000000ffff3c7224 */ /* 0x000fe400078e0022 */
[----:B------:R-:W-:-:S07]  /*2b8a0*/  IMAD.MOV.U32 R61, RZ, RZ, R35 ;  /* 0x000000ffff3d7224 */ /* 0x000fce00078e0023 */
.L_x_1134:
[----:B------:R-:W-:Y:S05]  /*2b8b0*/  BSYNC.RECONVERGENT B5 ;  /* 0x0000000000057941 */ /* 0x000fea0003800200 */
.L_x_1132:
        /* <DEDUP_REMOVED lines=23> */
.L_x_1136:
[----:B------:R-:W-:Y:S01]  /*2ba30*/  IMAD.MOV.U32 R38, RZ, RZ, R58 ;  /* 0x000000ffff267224 */ /* 0x000fe200078e003a */
[----:B------:R-:W-:Y:S01]  /*2ba40*/  MOV R39, 0x2ba70 ;  /* 0x0002ba7000277802 */ /* 0x000fe20000000f00 */
[----:B------:R-:W-:-:S07]  /*2ba50*/  IMAD.MOV.U32 R49, RZ, RZ, R59 ;  /* 0x000000ffff317224 */ /* 0x000fce00078e003b */
[----:B------:R-:W-:Y:S05]  /*2ba60*/  CALL.REL.NOINC `($__internal_0_$__cuda_sm20_rem_u64) ;  /* 0x0000007c00947944 */ /* 0x000fea0003c00000 */
.L_x_1137:
[----:B------:R-:W-:Y:S05]  /*2ba70*/  BSYNC.RECONVERGENT B5 ;  /* 0x0000000000057941 */ /* 0x000fea0003800200 */
.L_x_1135:
[C---:B------:R-:W-:Y:S01]  /*2ba80*/  SHF.L.U64.HI R49, R34.reuse, 0x1, R35 ;  /* 0x0000000122317819 */ /* 0x040fe20000010223 */
[----:B------:R-:W-:Y:S01]  /*2ba90*/  BSSY.RECONVERGENT B5, `(.L_x_1138) ;  /* 0x000001a000057945 */ /* 0x000fe20003800200 */
[----:B------:R-:W-:Y:S02]  /*2baa0*/  SHF.L.U32 R38, R34, 0x1, RZ ;  /* 0x0000000122267819 */ /* 0x000fe400000006ff */
        /* <DEDUP_REMOVED lines=22> */
.L_x_1139:
[----:B------:R-:W-:-:S07]  /*2bc10*/  MOV R39, 0x2bc30 ;  /* 0x0002bc3000277802 */ /* 0x000fce0000000f00 */
[----:B------:R-:W-:Y:S05]  /*2bc20*/  CALL.REL.NOINC `($__internal_0_$__cuda_sm20_rem_u64) ;  /* 0x0000007c00247944 */ /* 0x000fea0003c00000 */
.L_x_1140:
[----:B------:R-:W-:Y:S05]  /*2bc30*/  BSYNC.RECONVERGENT B5 ;  /* 0x0000000000057941 */ /* 0x000fea0003800200 */
.L_x_1138:
        /* <DEDUP_REMOVED lines=25> */
.L_x_1142:
[----:B------:R-:W-:-:S07]  /*2bdd0*/  MOV R39, 0x2bdf0 ;  /* 0x0002bdf000277802 */ /* 0x000fce0000000f00 */
[----:B------:R-:W-:Y:S05]  /*2bde0*/  CALL.REL.NOINC `($__internal_0_$__cuda_sm20_rem_u64) ;  /* 0x0000007800b47944 */ /* 0x000fea0003c00000 */
.L_x_1143:
[----:B------:R-:W-:Y:S05]  /*2bdf0*/  BSYNC.RECONVERGENT B5 ;  /* 0x0000000000057941 */ /* 0x000fea0003800200 */
.L_x_1141:
        /* <DEDUP_REMOVED lines=25> */
.L_x_1145:
[----:B------:R-:W-:-:S07]  /*2bf90*/  MOV R39, 0x2bfb0 ;  /* 0x0002bfb000277802 */ /* 0x000fce0000000f00 */
[----:B------:R-:W-:Y:S05]  /*2bfa0*/  CALL.REL.NOINC `($__internal_0_$__cuda_sm20_rem_u64) ;  /* 0x0000007800447944 */ /* 0x000fea0003c00000 */
.L_x_1146:
[----:B------:R-:W-:Y:S05]  /*2bfb0*/  BSYNC.RECONVERGENT B5 ;  /* 0x0000000000057941 */ /* 0x000fea0003800200 */
.L_x_1144:
        /* <DEDUP_REMOVED lines=25> */
.L_x_1148:
[----:B------:R-:W-:-:S07]  /*2c150*/  MOV R39, 0x2c170 ;  /* 0x0002c17000277802 */ /* 0x000fce0000000f00 */
[----:B------:R-:W-:Y:S05]  /*2c160*/  CALL.REL.NOINC `($__internal_0_$__cuda_sm20_rem_u64) ;  /* 0x0000007400d47944 */ /* 0x000fea0003c00000 */
.L_x_1149:
[----:B------:R-:W-:Y:S05]  /*2c170*/  BSYNC.RECONVERGENT B5 ;  /* 0x0000000000057941 */ /* 0x000fea0003800200 */
.L_x_1147:
        /* <DEDUP_REMOVED lines=25> */
.L_x_1151:
[----:B------:R-:W-:-:S07]  /*2c310*/  MOV R39, 0x2c330 ;  /* 0x0002c33000277802 */ /* 0x000fce0000000f00 */
[----:B------:R-:W-:Y:S05]  /*2c320*/  CALL.REL.NOINC `($__internal_0_$__cuda_sm20_rem_u64) ;  /* 0x0000007400647944 */ /* 0x000fea0003c00000 */
.L_x_1152:
[----:B------:R-:W-:Y:S05]  /*2c330*/  BSYNC.RECONVERGENT B5 ;  /* 0x0000000000057941 */ /* 0x000fea0003800200 */
.L_x_1150:
        /* <DEDUP_REMOVED lines=25> */
.L_x_1154:
[----:B------:R-:W-:-:S07]  /*2c4d0*/  MOV R39, 0x2c4f0 ;  /* 0x0002c4f000277802 */ /* 0x000fce0000000f00 */
[----:B------:R-:W-:Y:S05]  /*2c4e0*/  CALL.REL.NOINC `($__internal_0_$__cuda_sm20_rem_u64) ;  /* 0x0000007000f47944 */ /* 0x000fea0003c00000 */
.L_x_1155:
[----:B------:R-:W-:Y:S05]  /*2c4f0*/  BSYNC.RECONVERGENT B5 ;  /* 0x0000000000057941 */ /* 0x000fea0003800200 */
.L_x_1153:
        /* <DEDUP_REMOVED lines=25> */
.L_x_1157:
[----:B------:R-:W-:-:S07]  /*2c690*/  MOV R39, 0x2c6b0 ;  /* 0x0002c6b000277802 */ /* 0x000fce0000000f00 */
[----:B------:R-:W-:Y:S05]  /*2c6a0*/  CALL.REL.NOINC `($__internal_0_$__cuda_sm20_rem_u64) ;  /* 0x0000007000847944 */ /* 0x000fea0003c00000 */
.L_x_1158:
[----:B------:R-:W-:Y:S05]  /*2c6b0*/  BSYNC.RECONVERGENT B5 ;  /* 0x0000000000057941 */ /* 0x000fea0003800200 */
.L_x_1156:
        /* <DEDUP_REMOVED lines=25> */
.L_x_1160:
[----:B------:R-:W-:-:S07]  /*2c850*/  MOV R39, 0x2c870 ;  /* 0x0002c87000277802 */ /* 0x000fce0000000f00 */
[----:B------:R-:W-:Y:S05]  /*2c860*/  CALL.REL.NOINC `($__internal_0_$__cuda_sm20_rem_u64) ;  /* 0x0000007000147944 */ /* 0x000fea0003c00000 */
.L_x_1161:
[----:B------:R-:W-:Y:S05]  /*2c870*/  BSYNC.RECONVERGENT B5 ;  /* 0x0000000000057941 */ /* 0x000fea0003800200 */
.L_x_1159:
        /* <DEDUP_REMOVED lines=25> */
.L_x_1163:
[----:B------:R-:W-:-:S07]  /*2ca10*/  MOV R39, 0x2ca30 ;  /* 0x0002ca3000277802 */ /* 0x000fce0000000f00 */
[----:B------:R-:W-:Y:S05]  /*2ca20*/  CALL.REL.NOINC `($__internal_0_$__cuda_sm20_rem_u64) ;  /* 0x0000006c00a47944 */ /* 0x000fea0003c00000 */
.L_x_1164:
[----:B------:R-:W-:Y:S05]  /*2ca30*/  BSYNC.RECONVERGENT B5 ;  /* 0x0000000000057941 */ /* 0x000fea0003800200 */
.L_x_1162:
        /* <DEDUP_REMOVED lines=25> */
.L_x_1166:
[----:B------:R-:W-:-:S07]  /*2cbd0*/  MOV R39, 0x2cbf0 ;  /* 0x0002cbf000277802 */ /* 0x000fce0000000f00 */
[----:B------:R-:W-:Y:S05]  /*2cbe0*/  CALL.REL.NOINC `($__internal_0_$__cuda_sm20_rem_u64) ;  /* 0x0000006c00347944 */ /* 0x000fea0003c00000 */
.L_x_1167:
[----:B------:R-:W-:Y:S05]  /*2cbf0*/  BSYNC.RECONVERGENT B5 ;  /* 0x0000000000057941 */ /* 0x000fea0003800200 */
.L_x_1165:
        /* <DEDUP_REMOVED lines=25> */
.L_x_1169:
[----:B------:R-:W-:-:S07]  /*2cd90*/  MOV R39, 0x2cdb0 ;  /* 0x0002cdb000277802 */ /* 0x000fce0000000f00 */
[----:B------:R-:W-:Y:S05]  /*2cda0*/  CALL.REL.NOINC `($__internal_0_$__cuda_sm20_rem_u64) ;  /* 0x0000006800c47944 */ /* 0x000fea0003c00000 */
.L_x_1170:
[----:B------:R-:W-:Y:S05]  /*2cdb0*/  BSYNC.RECONVERGENT B5 ;  /* 0x0000000000057941 */ /* 0x000fea0003800200 */
.L_x_1168:
        /* <DEDUP_REMOVED lines=25> */
.L_x_1172:
[----:B------:R-:W-:-:S07]  /*2cf50*/  MOV R39, 0x2cf70 ;  /* 0x0002cf7000277802 */ /* 0x000fce0000000f00 */
[----:B------:R-:W-:Y:S05]  /*2cf60*/  CALL.REL.NOINC `($__internal_0_$__cuda_sm20_rem_u64) ;  /* 0x0000006800547944 */ /* 0x000fea0003c00000 */
.L_x_1173:
[----:B------:R-:W-:Y:S05]  /*2cf70*/  BSYNC.RECONVERGENT B5 ;  /* 0x0000000000057941 */ /* 0x000fea0003800200 */
.L_x_1171:
        /* <DEDUP_REMOVED lines=25> */
.L_x_1175:
[----:B------:R-:W-:-:S07]  /*2d110*/  MOV R39, 0x2d130 ;  /* 0x0002d13000277802 */ /* 0x000fce0000000f00 */
[----:B------:R-:W-:Y:S05]  /*2d120*/  CALL.REL.NOINC `($__internal_0_$__cuda_sm20_rem_u64) ;  /* 0x0000006400e47944 */ /* 0x000fea0003c00000 */
.L_x_1176:
[----:B------:R-:W-:Y:S05]  /*2d130*/  BSYNC.RECONVERGENT B5 ;  /* 0x0000000000057941 */ /* 0x000fea0003800200 */
.L_x_1174:
        /* <DEDUP_REMOVED lines=25> */
.L_x_1178:
[----:B------:R-:W-:-:S07]  /*2d2d0*/  MOV R39, 0x2d2f0 ;  /* 0x0002d2f000277802 */ /* 0x000fce0000000f00 */
[----:B------:R-:W-:Y:S05]  /*2d2e0*/  CALL.REL.NOINC `($__internal_0_$__cuda_sm20_rem_u64) ;  /* 0x0000006400747944 */ /* 0x000fea0003c00000 */
.L_x_1179:
[----:B------:R-:W-:Y:S05]  /*2d2f0*/  BSYNC.RECONVERGENT B5 ;  /* 0x0000000000057941 */ /* 0x000fea0003800200 */
.L_x_1177:
        /* <DEDUP_REMOVED lines=25> */
.L_x_1181:
[----:B------:R-:W-:-:S07]  /*2d490*/  MOV R39, 0x2d4b0 ;  /* 0x0002d4b000277802 */ /* 0x000fce0000000f00 */
[----:B------:R-:W-:Y:S05]  /*2d4a0*/  CALL.REL.NOINC `($__internal_0_$__cuda_sm20_rem_u64) ;  /* 0x0000006400047944 */ /* 0x000fea0003c00000 */
.L_x_1182:
[----:B------:R-:W-:Y:S05]  /*2d4b0*/  BSYNC.RECONVERGENT B5 ;  /* 0x0000000000057941 */ /* 0x000fea0003800200 */
.L_x_1180:
        /* <DEDUP_REMOVED lines=25> */
.L_x_1184:
[----:B------:R-:W-:-:S07]  /*2d650*/  MOV R39, 0x2d670 ;  /* 0x0002d67000277802 */ /* 0x000fce0000000f00 */
[----:B------:R-:W-:Y:S05]  /*2d660*/  CALL.REL.NOINC `($__internal_0_$__cuda_sm20_rem_u64) ;  /* 0x0000006000947944 */ /* 0x000fea0003c00000 */
.L_x_1185:
[----:B------:R-:W-:Y:S05]  /*2d670*/  BSYNC.RECONVERGENT B5 ;  /* 0x0000000000057941 */ /* 0x000fea0003800200 */
.L_x_1183:
        /* <DEDUP_REMOVED lines=25> */
.L_x_1187:
[----:B------:R-:W-:-:S07]  /*2d810*/  MOV R39, 0x2d830 ;  /* 0x0002d83000277802 */ /* 0x000fce0000000f00 */
[----:B------:R-:W-:Y:S05]  /*2d820*/  CALL.REL.NOINC `($__internal_0_$__cuda_sm20_rem_u64) ;  /* 0x0000006000247944 */ /* 0x000fea0003c00000 */
.L_x_1188:
[----:B------:R-:W-:Y:S05]  /*2d830*/  BSYNC.RECONVERGENT B5 ;  /* 0x0000000000057941 */ /* 0x000fea0003800200 */
.L_x_1186:
        /* <DEDUP_REMOVED lines=25> */
.L_x_1190:
[----:B------:R-:W-:-:S07]  /*2d9d0*/  MOV R39, 0x2d9f0 ;  /* 0x0002d9f000277802 */ /* 0x000fce0000000f00 */
[----:B------:R-:W-:Y:S05]  /*2d9e0*/  CALL.REL.NOINC `($__internal_0_$__cuda_sm20_rem_u64) ;  /* 0x0000005c00b47944 */ /* 0x000fea0003c00000 */
.L_x_1191:
[----:B------:R-:W-:Y:S05]  /*2d9f0*/  BSYNC.RECONVERGENT B5 ;  /* 0x0000000000057941 */ /* 0x000fea0003800200 */
.L_x_1189:
        /* <DEDUP_REMOVED lines=25> */
.L_x_1193:
[----:B------:R-:W-:-:S07]  /*2db90*/  MOV R39, 0x2dbb0 ;  /* 0x0002dbb000277802 */ /* 0x000fce0000000f00 */
[----:B------:R-:W-:Y:S05]  /*2dba0*/  CALL.REL.NOINC `($__internal_0_$__cuda_sm20_rem_u64) ;  /* 0x0000005c00447944 */ /* 0x000fea0003c00000 */
.L_x_1194:
[----:B------:R-:W-:Y:S05]  /*2dbb0*/  BSYNC.RECONVERGENT B5 ;  /* 0x0000000000057941 */ /* 0x000fea0003800200 */
.L_x_1192:
        /* <DEDUP_REMOVED lines=25> */
.L_x_1196:
[----:B------:R-:W-:-:S07]  /*2dd50*/  MOV R39, 0x2dd70 ;  /* 0x0002dd7000277802 */ /* 0x000fce0000000f00 */
[----:B------:R-:W-:Y:S05]  /*2dd60*/  CALL.REL.NOINC `($__internal_0_$__cuda_sm20_rem_u64) ;  /* 0x0000005800d47944 */ /* 0x000fea0003c00000 */
.L_x_1197:
[----:B------:R-:W-:Y:S05]  /*2dd70*/  BSYNC.RECONVERGENT B5 ;  /* 0x0000000000057941 */ /* 0x000fea0003800200 */
.L_x_1195:
        /* <DEDUP_REMOVED lines=25> */
.L_x_1199:
[----:B------:R-:W-:-:S07]  /*2df10*/  MOV R39, 0x2df30 ;  /* 0x0002df3000277802 */ /* 0x000fce0000000f00 */
[----:B------:R-:W-:Y:S05]  /*2df20*/  CALL.REL.NOINC `($__internal_0_$__cuda_sm20_rem_u64) ;  /* 0x0000005800647944 */ /* 0x000fea0003c00000 */
.L_x_1200:
[----:B------:R-:W-:Y:S05]  /*2df30*/  BSYNC.RECONVERGENT B5 ;  /* 0x0000000000057941 */ /* 0x000fea0003800200 */
.L_x_1198:
        /* <DEDUP_REMOVED lines=25> */
.L_x_1202:
[----:B------:R-:W-:-:S07]  /*2e0d0*/  MOV R39, 0x2e0f0 ;  /* 0x0002e0f000277802 */ /* 0x000fce0000000f00 */
[----:B------:R-:W-:Y:S05]  /*2e0e0*/  CALL.REL.NOINC `($__internal_0_$__cuda_sm20_rem_u64) ;  /* 0x0000005400f47944 */ /* 0x000fea0003c00000 */
.L_x_1203:
[----:B------:R-:W-:Y:S05]  /*2e0f0*/  BSYNC.RECONVERGENT B5 ;  /* 0x0000000000057941 */ /* 0x000fea0003800200 */
.L_x_1201:
        /* <DEDUP_REMOVED lines=25> */
.L_x_1205:
[----:B------:R-:W-:-:S07]  /*2e290*/  MOV R39, 0x2e2b0 ;  /* 0x0002e2b000277802 */ /* 0x000fce0000000f00 */
[----:B------:R-:W-:Y:S05]  /*2e2a0*/  CALL.REL.NOINC `($__internal_0_$__cuda_sm20_rem_u64) ;  /* 0x0000005400847944 */ /* 0x000fea0003c00000 */
.L_x_1206:
[----:B------:R-:W-:Y:S05]  /*2e2b0*/  BSYNC.RECONVERGENT B5 ;  /* 0x0000000000057941 */ /* 0x000fea0003800200 */
.L_x_1204:
        /* <DEDUP_REMOVED lines=25> */
.L_x_1208:
[----:B------:R-:W-:-:S07]  /*2e450*/  MOV R39, 0x2e470 ;  /* 0x0002e47000277802 */ /* 0x000fce0000000f00 */
[----:B------:R-:W-:Y:S05]  /*2e460*/  CALL.REL.NOINC `($__internal_0_$__cuda_sm20_rem_u64) ;  /* 0x0000005400147944 */ /* 0x000fea0003c00000 */
.L_x_1209:
[----:B------:R-:W-:Y:S05]  /*2e470*/  BSYNC.RECONVERGENT B5 ;  /* 0x0000000000057941 */ /* 0x000fea0003800200 */
.L_x_1207:
        /* <DEDUP_REMOVED lines=25> */
.L_x_1211:
[----:B------:R-:W-:-:S07]  /*2e610*/  MOV R39, 0x2e630 ;  /* 0x0002e63000277802 */ /* 0x000fce0000000f00 */
[----:B------:R-:W-:Y:S05]  /*2e620*/  CALL.REL.NOINC `($__internal_0_$__cuda_sm20_rem_u64) ;  /* 0x0000005000a47944 */ /* 0x000fea0003c00000 */
.L_x_1212:
[----:B------:R-:W-:Y:S05]  /*2e630*/  BSYNC.RECONVERGENT B5 ;  /* 0x0000000000057941 */ /* 0x000fea0003800200 */
.L_x_1210:
        /* <DEDUP_REMOVED lines=25> */
.L_x_1214:
[----:B------:R-:W-:-:S07]  /*2e7d0*/  MOV R39, 0x2e7f0 ;  /* 0x0002e7f000277802 */ /* 0x000fce0000000f00 */
[----:B------:R-:W-:Y:S05]  /*2e7e0*/  CALL.REL.NOINC `($__internal_0_$__cuda_sm20_rem_u64) ;  /* 0x0000005000347944 */ /* 0x000fea0003c00000 */
.L_x_1215:
[----:B------:R-:W-:Y:S05]  /*2e7f0*/  BSYNC.RECONVERGENT B5 ;  /* 0x0000000000057941 */ /* 0x000fea0003800200 */
.L_x_1213:
        /* <DEDUP_REMOVED lines=25> */
.L_x_1217:
[----:B------:R-:W-:-:S07]  /*2e990*/  MOV R39, 0x2e9b0 ;  /* 0x0002e9b000277802 */ /* 0x000fce0000000f00 */
[----:B------:R-:W-:Y:S05]  /*2e9a0*/  CALL.REL.NOINC `($__internal_0_$__cuda_sm20_rem_u64) ;  /* 0x0000004c00c47944 */ /* 0x000fea0003c00000 */
.L_x_1218:
[----:B------:R-:W-:Y:S05]  /*2e9b0*/  BSYNC.RECONVERGENT B5 ;  /* 0x0000000000057941 */ /* 0x000fea0003800200 */
.L_x_1216:
        /* <DEDUP_REMOVED lines=25> */
.L_x_1220:
[----:B------:R-:W-:-:S07]  /*2eb50*/  MOV R39, 0x2eb70 ;  /* 0x0002eb7000277802 */ /* 0x000fce0000000f00 */
[----:B------:R-:W-:Y:S05]  /*2eb60*/  CALL.REL.NOINC `($__internal_0_$__cuda_sm20_rem_u64) ;  /* 0x0000004c00547944 */ /* 0x000fea0003c00000 */
.L_x_1221:
[----:B------:R-:W-:Y:S05]  /*2eb70*/  BSYNC.RECONVERGENT B5 ;  /* 0x0000000000057941 */ /* 0x000fea0003800200 */
.L_x_1219:
        /* <DEDUP_REMOVED lines=25> */
.L_x_1223:
[----:B------:R-:W-:-:S07]  /*2ed10*/  MOV R39, 0x2ed30 ;  /* 0x0002ed3000277802 */ /* 0x000fce0000000f00 */
[----:B------:R-:W-:Y:S05]  /*2ed20*/  CALL.REL.NOINC `($__internal_0_$__cuda_sm20_rem_u64) ;  /* 0x0000004800e47944 */ /* 0x000fea0003c00000 */
.L_x_1224:
[----:B------:R-:W-:Y:S05]  /*2ed30*/  BSYNC.RECONVERGENT B5 ;  /* 0x0000000000057941 */ /* 0x000fea0003800200 */
.L_x_1222:
        /* <DEDUP_REMOVED lines=25> */
.L_x_1226:
[----:B------:R-:W-:-:S07]  /*2eed0*/  MOV R39, 0x2eef0 ;  /* 0x0002eef000277802 */ /* 0x000fce0000000f00 */
[----:B------:R-:W-:Y:S05]  /*2eee0*/  CALL.REL.NOINC `($__internal_0_$__cuda_sm20_rem_u64) ;  /* 0x0000004800747944 */ /* 0x000fea0003c00000 */
.L_x_1227:
[----:B------:R-:W-:Y:S05]  /*2eef0*/  BSYNC.RECONVERGENT B5 ;  /* 0x0000000000057941 */ /* 0x000fea0003800200 */
.L_x_1225:
        /* <DEDUP_REMOVED lines=25> */
.L_x_1229:
[----:B------:R-:W-:-:S07]  /*2f090*/  MOV R39, 0x2f0b0 ;  /* 0x0002f0b000277802 */ /* 0x000fce0000000f00 */
[----:B------:R-:W-:Y:S05]  /*2f0a0*/  CALL.REL.NOINC `($__internal_0_$__cuda_sm20_rem_u64) ;  /* 0x0000004800047944 */ /* 0x000fea0003c00000 */
.L_x_1230:
[----:B------:R-:W-:Y:S05]  /*2f0b0*/  BSYNC.RECONVERGENT B5 ;  /* 0x0000000000057941 */ /* 0x000fea0003800200 */
.L_x_1228:
        /* <DEDUP_REMOVED lines=25> */
.L_x_1232:
[----:B------:R-:W-:-:S07]  /*2f250*/  MOV R39, 0x2f270 ;  /* 0x0002f27000277802 */ /* 0x000fce0000000f00 */
[----:B------:R-:W-:Y:S05]  /*2f260*/  CALL.REL.NOINC `($__internal_0_$__cuda_sm20_rem_u64) ;  /* 0x0000004400947944 */ /* 0x000fea0003c00000 */
.L_x_1233:
[----:B------:R-:W-:Y:S05]  /*2f270*/  BSYNC.RECONVERGENT B5 ;  /* 0x0000000000057941 */ /* 0x000fea0003800200 */
.L_x_1231:
        /* <DEDUP_REMOVED lines=25> */
.L_x_1235:
[----:B------:R-:W-:-:S07]  /*2f410*/  MOV R39, 0x2f430 ;  /* 0x0002f43000277802 */ /* 0x000fce0000000f00 */
[----:B------:R-:W-:Y:S05]  /*2f420*/  CALL.REL.NOINC `($__internal_0_$__cuda_sm20_rem_u64) ;  /* 0x0000004400247944 */ /* 0x000fea0003c00000 */
.L_x_1236:
[----:B------:R-:W-:Y:S05]  /*2f430*/  BSYNC.RECONVERGENT B5 ;  /* 0x0000000000057941 */ /* 0x000fea0003800200 */
.L_x_1234:
        /* <DEDUP_REMOVED lines=25> */
.L_x_1238:
[----:B------:R-:W-:-:S07]  /*2f5d0*/  MOV R39, 0x2f5f0 ;  /* 0x0002f5f000277802 */ /* 0x000fce0000000f00 */
[----:B------:R-:W-:Y:S05]  /*2f5e0*/  CALL.REL.NOINC `($__internal_0_$__cuda_sm20_rem_u64) ;  /* 0x0000004000b47944 */ /* 0x000fea0003c00000 */
.L_x_1239:
[----:B------:R-:W-:Y:S05]  /*2f5f0*/  BSYNC.RECONVERGENT B5 ;  /* 0x0000000000057941 */ /* 0x000fea0003800200 */
.L_x_1237:
        /* <DEDUP_REMOVED lines=25> */
.L_x_1241:
[----:B------:R-:W-:-:S07]  /*2f790*/  MOV R39, 0x2f7b0 ;  /* 0x0002f7b000277802 */ /* 0x000fce0000000f00 */
[----:B------:R-:W-:Y:S05]  /*2f7a0*/  CALL.REL.NOINC `($__internal_0_$__cuda_sm20_rem_u64) ;  /* 0x0000004000447944 */ /* 0x000fea0003c00000 */
.L_x_1242:
[----:B------:R-:W-:Y:S05]  /*2f7b0*/  BSYNC.RECONVERGENT B5 ;  /* 0x0000000000057941 */ /* 0x000fea0003800200 */
.L_x_1240:
        /* <DEDUP_REMOVED lines=25> */
.L_x_1244:
[----:B------:R-:W-:-:S07]  /*2f950*/  MOV R39, 0x2f970 ;  /* 0x0002f97000277802 */ /* 0x000fce0000000f00 */
[----:B------:R-:W-:Y:S05]  /*2f960*/  CALL.REL.NOINC `($__internal_0_$__cuda_sm20_rem_u64) ;  /* 0x0000003c00d47944 */ /* 0x000fea0003c00000 */
.L_x_1245:
[----:B------:R-:W-:Y:S05]  /*2f970*/  BSYNC.RECONVERGENT B5 ;  /* 0x0000000000057941 */ /* 0x000fea0003800200 */
.L_x_1243:
        /* <DEDUP_REMOVED lines=25> */
.L_x_1247:
[----:B------:R-:W-:-:S07]  /*2fb10*/  MOV R39, 0x2fb30 ;  /* 0x0002fb3000277802 */ /* 0x000fce0000000f00 */
[----:B------:R-:W-:Y:S05]  /*2fb20*/  CALL.REL.NOINC `($__internal_0_$__cuda_sm20_rem_u64) ;  /* 0x0000003c00647944 */ /* 0x000fea0003c00000 */
.L_x_1248:
[----:B------:R-:W-:Y:S05]  /*2fb30*/  BSYNC.RECONVERGENT B5 ;  /* 0x0000000000057941 */ /* 0x000fea0003800200 */
.L_x_1246:
        /* <DEDUP_REMOVED lines=25> */
.L_x_1250:
[----:B------:R-:W-:-:S07]  /*2fcd0*/  MOV R39, 0x2fcf0 ;  /* 0x0002fcf000277802 */ /* 0x000fce0000000f00 */
[----:B------:R-:W-:Y:S05]  /*2fce0*/  CALL.REL.NOINC `($__internal_0_$__cuda_sm20_rem_u64) ;  /* 0x0000003800f47944 */ /* 0x000fea0003c00000 */
.L_x_1251:
[----:B------:R-:W-:Y:S05]  /*2fcf0*/  BSYNC.RECONVERGENT B5 ;  /* 0x0000000000057941 */ /* 0x000fea0003800200 */
.L_x_1249:
        /* <DEDUP_REMOVED lines=25> */
.L_x_1253:
[----:B------:R-:W-:-:S07]  /*2fe90*/  MOV R39, 0x2feb0 ;  /* 0x0002feb000277802 */ /* 0x000fce0000000f00 */
[----:B------:R-:W-:Y:S05]  /*2fea0*/  CALL.REL.NOINC `($__internal_0_$__cuda_sm20_rem_u64) ;  /* 0x0000003800847944 */ /* 0x000fea0003c00000 */
.L_x_1254:
[----:B------:R-:W-:Y:S05]  /*2feb0*/  BSYNC.RECONVERGENT B5 ;  /* 0x0000000000057941 */ /* 0x000fea0003800200 */
.L_x_1252:
        /* <DEDUP_REMOVED lines=25> */
.L_x_1256:
[----:B------:R-:W-:-:S07]  /*30050*/  MOV R39, 0x30070 ;  /* 0x0003007000277802 */ /* 0x000fce0000000f00 */
[----:B------:R-:W-:Y:S05]  /*30060*/  CALL.REL.NOINC `($__internal_0_$__cuda_sm20_rem_u64) ;  /* 0x0000003800147944 */ /* 0x000fea0003c00000 */
.L_x_1257:
[----:B------:R-:W-:Y:S05]  /*30070*/  BSYNC.RECONVERGENT B5 ;  /* 0x0000000000057941 */ /* 0x000fea0003800200 */
.L_x_1255:
        /* <DEDUP_REMOVED lines=25> */
.L_x_1259:
[----:B------:R-:W-:-:S07]  /*30210*/  MOV R39, 0x30230 ;  /* 0x0003023000277802 */ /* 0x000fce0000000f00 */
[----:B------:R-:W-:Y:S05]  /*30220*/  CALL.REL.NOINC `($__internal_0_$__cuda_sm20_rem_u64) ;  /* 0x0000003400a47944 */ /* 0x000fea0003c00000 */
.L_x_1260:
[----:B------:R-:W-:Y:S05]  /*30230*/  BSYNC.RECONVERGENT B5 ;  /* 0x0000000000057941 */ /* 0x000fea0003800200 */
.L_x_1258:
        /* <DEDUP_REMOVED lines=25> */
.L_x_1262:
[----:B------:R-:W-:-:S07]  /*303d0*/  MOV R39, 0x303f0 ;  /* 0x000303f000277802 */ /* 0x000fce0000000f00 */
[----:B------:R-:W-:Y:S05]  /*303e0*/  CALL.REL.NOINC `($__internal_0_$__cuda_sm20_rem_u64) ;  /* 0x0000003400347944 */ /* 0x000fea0003c00000 */
.L_x_1263:
[----:B------:R-:W-:Y:S05]  /*303f0*/  BSYNC.RECONVERGENT B5 ;  /* 0x0000000000057941 */ /* 0x000fea0003800200 */
.L_x_1261:
        /* <DEDUP_REMOVED lines=25> */
.L_x_1265:
[----:B------:R-:W-:-:S07]  /*30590*/  MOV R39, 0x305b0 ;  /* 0x000305b000277802 */ /* 0x000fce0000000f00 */
[----:B------:R-:W-:Y:S05]  /*305a0*/  CALL.REL.NOINC `($__internal_0_$__cuda_sm20_rem_u64) ;  /* 0x0000003000c47944 */ /* 0x000fea0003c00000 */
.L_x_1266:
[----:B------:R-:W-:Y:S05]  /*305b0*/  BSYNC.RECONVERGENT B5 ;  /* 0x0000000000057941 */ /* 0x000fea0003800200 */
.L_x_1264:
        /* <DEDUP_REMOVED lines=25> */
.L_x_1268:
[----:B------:R-:W-:-:S07]  /*30750*/  MOV R39, 0x30770 ;  /* 0x0003077000277802 */ /* 0x000fce0000000f00 */
[----:B------:R-:W-:Y:S05]  /*30760*/  CALL.REL.NOINC `($__internal_0_$__cuda_sm20_rem_u64) ;  /* 0x0000003000547944 */ /* 0x000fea0003c00000 */
.L_x_1269:
[----:B------:R-:W-:Y:S05]  /*30770*/  BSYNC.RECONVERGENT B5 ;  /* 0x0000000000057941 */ /* 0x000fea0003800200 */
.L_x_1267:
        /* <DEDUP_REMOVED lines=25> */
.L_x_1271:
[----:B------:R-:W-:-:S07]  /*30910*/  MOV R39, 0x30930 ;  /* 0x0003093000277802 */ /* 0x000fce0000000f00 */
[----:B------:R-:W-:Y:S05]  /*30920*/  CALL.REL.NOINC `($__internal_0_$__cuda_sm20_rem_u64) ;  /* 0x0000002c00e47944 */ /* 0x000fea0003c00000 */
.L_x_1272:
[----:B------:R-:W-:Y:S05]  /*30930*/  BSYNC.RECONVERGENT B5 ;  /* 0x0000000000057941 */ /* 0x000fea0003800200 */
.L_x_1270:
        /* <DEDUP_REMOVED lines=25> */
.L_x_1274:
[----:B------:R-:W-:-:S07]  /*30ad0*/  MOV R39, 0x30af0 ;  /* 0x00030af000277802 */ /* 0x000fce0000000f00 */
[----:B------:R-:W-:Y:S05]  /*30ae0*/  CALL.REL.NOINC `($__internal_0_$__cuda_sm20_rem_u64) ;  /* 0x0000002c00747944 */ /* 0x000fea0003c00000 */
.L_x_1275:
[----:B------:R-:W-:Y:S05]  /*30af0*/  BSYNC.RECONVERGENT B5 ;  /* 0x0000000000057941 */ /* 0x000fea0003800200 */
.L_x_1273:
        /* <DEDUP_REMOVED lines=25> */
.L_x_1277:
[----:B------:R-:W-:-:S07]  /*30c90*/  MOV R39, 0x30cb0 ;  /* 0x00030cb000277802 */ /* 0x000fce0000000f00 */
[----:B------:R-:W-:Y:S05]  /*30ca0*/  CALL.REL.NOINC `($__internal_0_$__cuda_sm20_rem_u64) ;  /* 0x0000002c00047944 */ /* 0x000fea0003c00000 */
.L_x_1278:
[----:B------:R-:W-:Y:S05]  /*30cb0*/  BSYNC.RECONVERGENT B5 ;  /* 0x0000000000057941 */ /* 0x000fea0003800200 */
.L_x_1276:
        /* <DEDUP_REMOVED lines=25> */
.L_x_1280:
[----:B------:R-:W-:-:S07]  /*30e50*/  MOV R39, 0x30e70 ;  /* 0x00030e7000277802 */ /* 0x000fce0000000f00 */
[----:B------:R-:W-:Y:S05]  /*30e60*/  CALL.REL.NOINC `($__internal_0_$__cuda_sm20_rem_u64) ;  /* 0x0000002800947944 */ /* 0x000fea0003c00000 */
.L_x_1281:
[----:B------:R-:W-:Y:S05]  /*30e70*/  BSYNC.RECONVERGENT B5 ;  /* 0x0000000000057941 */ /* 0x000fea0003800200 */
.L_x_1279:
        /* <DEDUP_REMOVED lines=25> */
.L_x_1283:
[----:B------:R-:W-:-:S07]  /*31010*/  MOV R39, 0x31030 ;  /* 0x0003103000277802 */ /* 0x000fce0000000f00 */
[----:B------:R-:W-:Y:S05]  /*31020*/  CALL.REL.NOINC `($__internal_0_$__cuda_sm20_rem_u64) ;  /* 0x0000002800247944 */ /* 0x000fea0003c00000 */
.L_x_1284:
[----:B------:R-:W-:Y:S05]  /*31030*/  BSYNC.RECONVERGENT B5 ;  /* 0x0000000000057941 */ /* 0x000fea0003800200 */
.L_x_1282:
        /* <DEDUP_REMOVED lines=25> */
.L_x_1286:
[----:B------:R-:W-:-:S07]  /*311d0*/  MOV R39, 0x311f0 ;  /* 0x000311f000277802 */ /* 0x000fce0000000f00 */
[----:B------:R-:W-:Y:S05]  /*311e0*/  CALL.REL.NOINC `($__internal_0_$__cuda_sm20_rem_u64) ;  /* 0x0000002400b47944 */ /* 0x000fea0003c00000 */
.L_x_1287:
[----:B------:R-:W-:Y:S05]  /*311f0*/  BSYNC.RECONVERGENT B5 ;  /* 0x0000000000057941 */ /* 0x000fea0003800200 */
.L_x_1285:
        /* <DEDUP_REMOVED lines=25> */
.L_x_1289:
[----:B------:R-:W-:-:S07]  /*31390*/  MOV R39, 0x313b0 ;  /* 0x000313b000277802 */ /* 0x000fce0000000f00 */
[----:B------:R-:W-:Y:S05]  /*313a0*/  CALL.REL.NOINC `($__internal_0_$__cuda_sm20_rem_u64) ;  /* 0x0000002400447944 */ /* 0x000fea0003c00000 */
.L_x_1290:
[----:B------:R-:W-:Y:S05]  /*313b0*/  BSYNC.RECONVERGENT B5 ;  /* 0x0000000000057941 */ /* 0x000fea0003800200 */
.L_x_1288:
        /* <DEDUP_REMOVED lines=25> */
.L_x_1292:
[----:B------:R-:W-:-:S07]  /*31550*/  MOV R39, 0x31570 ;  /* 0x0003157000277802 */ /* 0x000fce0000000f00 */
[----:B------:R-:W-:Y:S05]  /*31560*/  CALL.REL.NOINC `($__internal_0_$__cuda_sm20_rem_u64) ;  /* 0x0000002000d47944 */ /* 0x000fea0003c00000 */
.L_x_1293:
[----:B------:R-:W-:Y:S05]  /*31570*/  BSYNC.RECONVERGENT B5 ;  /* 0x0000000000057941 */ /* 0x000fea0003800200 */
.L_x_1291:
        /* <DEDUP_REMOVED lines=25> */
.L_x_1295:
[----:B------:R-:W-:-:S07]  /*31710*/  MOV R39, 0x31730 ;  /* 0x0003173000277802 */ /* 0x000fce0000000f00 */
[----:B------:R-:W-:Y:S05]  /*31720*/  CALL.REL.NOINC `($__internal_0_$__cuda_sm20_rem_u64) ;  /* 0x0000002000647944 */ /* 0x000fea0003c00000 */
.L_x_1296:
[----:B------:R-:W-:Y:S05]  /*31730*/  BSYNC.RECONVERGENT B5 ;  /* 0x0000000000057941 */ /* 0x000fea0003800200 */
.L_x_1294:
        /* <DEDUP_REMOVED lines=25> */
.L_x_1298:
[----:B------:R-:W-:-:S07]  /*318d0*/  MOV R39, 0x318f0 ;  /* 0x000318f000277802 */ /* 0x000fce0000000f00 */
[----:B------:R-:W-:Y:S05]  /*318e0*/  CALL.REL.NOINC `($__internal_0_$__cuda_sm20_rem_u64) ;  /* 0x0000001c00f47944 */ /* 0x000fea0003c00000 */
.L_x_1299:
[----:B------:R-:W-:Y:S05]  /*318f0*/  BSYNC.RECONVERGENT B5 ;  /* 0x0000000000057941 */ /* 0x000fea0003800200 */
.L_x_1297:
        /* <DEDUP_REMOVED lines=25> */
.L_x_1301:
[----:B------:R-:W-:-:S07]  /*31a90*/  MOV R39, 0x31ab0 ;  /* 0x00031ab000277802 */ /* 0x000fce0000000f00 */
[----:B------:R-:W-:Y:S05]  /*31aa0*/  CALL.REL.NOINC `($__internal_0_$__cuda_sm20_rem_u64) ;  /* 0x0000001c00847944 */ /* 0x000fea0003c00000 */
.L_x_1302:
[----:B------:R-:W-:Y:S05]  /*31ab0*/  BSYNC.RECONVERGENT B5 ;  /* 0x0000000000057941 */ /* 0x000fea0003800200 */
.L_x_1300:
        /* <DEDUP_REMOVED lines=25> */
.L_x_1304:
[----:B------:R-:W-:-:S07]  /*31c50*/  MOV R39, 0x31c70 ;  /* 0x00031c7000277802 */ /* 0x000fce0000000f00 */
[----:B------:R-:W-:Y:S05]  /*31c60*/  CALL.REL.NOINC `($__internal_0_$__cuda_sm20_rem_u64) ;  /* 0x0000001c00147944 */ /* 0x000fea0003c00000 */
.L_x_1305:
[----:B------:R-:W-:Y:S05]  /*31c70*/  BSYNC.RECONVERGENT B5 ;  /* 0x0000000000057941 */ /* 0x000fea0003800200 */
.L_x_1303:
        /* <DEDUP_REMOVED lines=25> */
.L_x_1307:
[----:B------:R-:W-:-:S07]  /*31e10*/  MOV R39, 0x31e30 ;  /* 0x00031e3000277802 */ /* 0x000fce0000000f00 */
[----:B------:R-:W-:Y:S05]  /*31e20*/  CALL.REL.NOINC `($__internal_0_$__cuda_sm20_rem_u64) ;  /* 0x0000001800a47944 */ /* 0x000fea0003c00000 */
.L_x_1308:
[----:B------:R-:W-:Y:S05]  /*31e30*/  BSYNC.RECONVERGENT B5 ;  /* 0x0000000000057941 */ /* 0x000fea0003800200 */
.L_x_1306:
        /* <DEDUP_REMOVED lines=25> */
.L_x_1310:
[----:B------:R-:W-:-:S07]  /*31fd0*/  MOV R39, 0x31ff0 ;  /* 0x00031ff000277802 */ /* 0x000fce0000000f00 */
[----:B------:R-:W-:Y:S05]  /*31fe0*/  CALL.REL.NOINC `($__internal_0_$__cuda_sm20_rem_u64) ;  /* 0x0000001800347944 */ /* 0x000fea0003c00000 */
.L_x_1311:
[----:B------:R-:W-:Y:S05]  /*31ff0*/  BSYNC.RECONVERGENT B5 ;  /* 0x0000000000057941 */ /* 0x000fea0003800200 */
.L_x_1309:
        /* <DEDUP_REMOVED lines=25> */
.L_x_1313:
[----:B------:R-:W-:-:S07]  /*32190*/  MOV R39, 0x321b0 ;  /* 0x000321b000277802 */ /* 0x000fce0000000f00 */
[----:B------:R-:W-:Y:S05]  /*321a0*/  CALL.REL.NOINC `($__internal_0_$__cuda_sm20_rem_u64) ;  /* 0x0000001400c47944 */ /* 0x000fea0003c00000 */
.L_x_1314:
[----:B------:R-:W-:Y:S05]  /*321b0*/  BSYNC.RECONVERGENT B5 ;  /* 0x0000000000057941 */ /* 0x000fea0003800200 */
.L_x_1312:
        /* <DEDUP_REMOVED lines=25> */
.L_x_1316:
[----:B------:R-:W-:-:S07]  /*32350*/  MOV R39, 0x32370 ;  /* 0x0003237000277802 */ /* 0x000fce0000000f00 */
[----:B------:R-:W-:Y:S05]  /*32360*/  CALL.REL.NOINC `($__internal_0_$__cuda_sm20_rem_u64) ;  /* 0x0000001400547944 */ /* 0x000fea0003c00000 */
.L_x_1317:
[----:B------:R-:W-:Y:S05]  /*32370*/  BSYNC.RECONVERGENT B5 ;  /* 0x0000000000057941 */ /* 0x000fea0003800200 */
.L_x_1315:
        /* <DEDUP_REMOVED lines=25> */
.L_x_1319:
[----:B------:R-:W-:-:S07]  /*32510*/  MOV R39, 0x32530 ;  /* 0x0003253000277802 */ /* 0x000fce0000000f00 */
[----:B------:R-:W-:Y:S05]  /*32520*/  CALL.REL.NOINC `($__internal_0_$__cuda_sm20_rem_u64) ;  /* 0x0000001000e47944 */ /* 0x000fea0003c00000 */
.L_x_1320:
[----:B------:R-:W-:Y:S05]  /*32530*/  BSYNC.RECONVERGENT B5 ;  /* 0x0000000000057941 */ /* 0x000fea0003800200 */
.L_x_1318:
        /* <DEDUP_REMOVED lines=25> */
.L_x_1322:
[----:B------:R-:W-:-:S07]  /*326d0*/  MOV R39, 0x326f0 ;  /* 0x000326f000277802 */ /* 0x000fce0000000f00 */
[----:B------:R-:W-:Y:S05]  /*326e0*/  CALL.REL.NOINC `($__internal_0_$__cuda_sm20_rem_u64) ;  /* 0x0000001000747944 */ /* 0x000fea0003c00000 */
.L_x_1323:
[----:B------:R-:W-:Y:S05]  /*326f0*/  BSYNC.RECONVERGENT B5 ;  /* 0x0000000000057941 */ /* 0x000fea0003800200 */
.L_x_1321:
        /* <DEDUP_REMOVED lines=25> */
.L_x_1325:
[----:B------:R-:W-:-:S07]  /*32890*/  MOV R39, 0x328b0 ;  /* 0x000328b000277802 */ /* 0x000fce0000000f00 */
[----:B------:R-:W-:Y:S05]  /*328a0*/  CALL.REL.NOINC `($__internal_0_$__cuda_sm20_rem_u64) ;  /* 0x0000001000047944 */ /* 0x000fea0003c00000 */
.L_x_1326:
[----:B------:R-:W-:Y:S05]  /*328b0*/  BSYNC.RECONVERGENT B5 ;  /* 0x0000000000057941 */ /* 0x000fea0003800200 */
.L_x_1324:
        /* <DEDUP_REMOVED lines=25> */
.L_x_1328:
[----:B------:R-:W-:-:S07]  /*32a50*/  MOV R39, 0x32a70 ;  /* 0x00032a7000277802 */ /* 0x000fce0000000f00 */
[----:B------:R-:W-:Y:S05]  /*32a60*/  CALL.REL.NOINC `($__internal_0_$__cuda_sm20_rem_u64) ;  /* 0x0000000c00947944 */ /* 0x000fea0003c00000 */
.L_x_1329:
[----:B------:R-:W-:Y:S05]  /*32a70*/  BSYNC.RECONVERGENT B5 ;  /* 0x0000000000057941 */ /* 0x000fea0003800200 */
.L_x_1327:
[----:B------:R-:W-:-:S05]  /*32a80*/  IADD3 R38, P0, PT, R60, R34, RZ ;  /* 0x000000223c267210 */ /* 0x000fca0007f1e0ff */
[----:B------:R-:W-:-:S08]  /*32a90*/  IMAD.X R49, R61, 0x1, R35, P0 ;  /* 0x000000013d317824 */ /* 0x000fd000000e0623 */
.L_x_1131:
[----:B------:R-:W-:Y:S05]  /*32aa0*/  BSYNC.RECONVERGENT B4 ;  /* 0x0000000000047941 */ /* 0x000fea0003800200 */
.L_x_1130:
[----:B------:R-:W-:Y:S01]  /*32ab0*/  LOP3.LUT R34, R49, R51, RZ, 0xfc, !PT ;  /* 0x0000003331227212 */ /* 0x000fe200078efcff */
[----:B------:R-:W-:Y:S03]  /*32ac0*/  BSSY.RECONVERGENT B4, `(.L_x_1330) ;  /* 0x000001a000047945 */ /* 0x000fe60003800200 */
[----:B------:R-:W-:-:S13]  /*32ad0*/  ISETP.NE.U32.AND P0, PT, R34, RZ, PT ;  /* 0x000000ff2200720c */ /* 0x000fda0003f05070 */
[----:B------:R-:W-:Y:S05]  /*32ae0*/  @P0 BRA `(.L_x_1331) ;  /* 0x00000000004c0947 */ /* 0x000fea0003800000 */
[----:B------:R-:W0:Y:S01]  /*32af0*/  I2F.U32.RP R36, R50 ;  /* 0x0000003200247306 */ /* 0x000e220000209000 */
[----:B------:R-:W-:Y:S01]  /*32b00*/  IMAD.MOV.U32 R34, RZ, RZ, RZ ;  /* 0x000000ffff227224 */ /* 0x000fe200078e00ff */
[----:B------:R-:W-:Y:S02]  /*32b10*/  ISETP.NE.U32.AND P3, PT, R50, RZ, PT ;  /* 0x000000ff3200720c */ /* 0x000fe40003f65070 */
[----:B------:R-:W-:-:S04]  /*32b20*/  MOV R48, RZ ;  /* 0x000000ff00307202 */ /* 0x000fc80000000f00 */
        /* <DEDUP_REMOVED lines=15> */
.L_x_1331:
[----:B------:R-:W-:-:S07]  /*32c20*/  MOV R39, 0x32c40 ;  /* 0x00032c4000277802 */ /* 0x000fce0000000f00 */
[----:B------:R-:W-:Y:S05]  /*32c30*/  CALL.REL.NOINC `($__internal_0_$__cuda_sm20_rem_u64) ;  /* 0x0000000c00207944 */ /* 0x000fea0003c00000 */
[----:B------:R-:W-:Y:S02]  /*32c40*/  IMAD.MOV.U32 R47, RZ, RZ, R34 ;  /* 0x000000ffff2f7224 */ /* 0x000fe400078e0022 */
[----:B------:R-:W-:-:S07]  /*32c50*/  IMAD.MOV.U32 R48, RZ, RZ, R35 ;  /* 0x000000ffff307224 */ /* 0x000fce00078e0023 */
.L_x_1332:
[----:B------:R-:W-:Y:S05]  /*32c60*/  BSYNC.RECONVERGENT B4 ;  /* 0x0000000000047941 */ /* 0x000fea0003800200 */
.L_x_1330:
[----:B------:R-:W-:-:S04]  /*32c70*/  ISETP.NE.U32.AND P0, PT, R47, R41, PT ;  /* 0x000000292f00720c */ /* 0x000fc80003f05070 */
[----:B------:R-:W-:-:S13]  /*32c80*/  ISETP.NE.AND.EX P0, PT, R48, R42, PT, P0 ;  /* 0x0000002a3000720c */ /* 0x000fda0003f05300 */
[----:B------:R-:W-:Y:S05]  /*32c90*/  @!P0 BRA `(.L_x_721) ;  /* 0x0000000000188947 */ /* 0x000fea0003800000 */
[----:B------:R-:W-:Y:S01]  /*32ca0*/  IADD3 R52, PT, PT, R52, 0x1, RZ ;  /* 0x0000000134347810 */ /* 0x000fe20007ffe0ff */
[----:B------:R-:W-:-:S03]  /*32cb0*/  IMAD.MOV.U32 R34, RZ, RZ, RZ ;  /* 0x000000ffff227224 */ /* 0x000fc600078e00ff */
[----:B------:R-:W-:-:S13]  /*32cc0*/  ISETP.NE.AND P0, PT, R52, R45, PT ;  /* 0x0000002d3400720c */ /* 0x000fda0003f05270 */
[----:B------:R-:W-:Y:S05]  /*32cd0*/  @!P0 BREAK.RELIABLE B3 ;  /* 0x0000000000038942 */ /* 0x000fea0003800100 */
[----:B------:R-:W-:Y:S05]  /*32ce0*/  @!P0 BRA `(.L_x_674) ;  /* 0x0000000000188947 */ /* 0x000fea0003800000 */
[----:B------:R-:W-:Y:S05]  /*32cf0*/  BRA `(.L_x_1333) ;  /* 0xffffff8800507947 */ /* 0x000fea000383ffff */
.L_x_721:
[----:B------:R-:W-:Y:S05]  /*32d00*/  BSYNC.RELIABLE B3 ;  /* 0x0000000000037941 */ /* 0x000fea0003800100 */
.L_x_720:
[----:B------:R-:W-:-:S05]  /*32d10*/  VIADD R46, R46, 0x1 ;  /* 0x000000012e2e7836 */ /* 0x000fca0000000000 */
[----:B------:R-:W-:-:S13]  /*32d20*/  ISETP.NE.AND P0, PT, R46, 0xc, PT ;  /* 0x0000000c2e00780c */ /* 0x000fda0003f05270 */
[----:B------:R-:W-:Y:S05]  /*32d30*/  @P0 BRA `(.L_x_1334) ;  /* 0xfffffe9800a80947 */ /* 0x000fea000383ffff */
[----:B------:R-:W-:-:S07]  /*32d40*/  HFMA2 R34, -RZ, RZ, 0, 5.9604644775390625e-08 ;  /* 0x00000001ff227431 */ /* 0x000fce00000001ff */
.L_x_674:
[----:B------:R-:W-:Y:S05]  /*32d50*/  BSYNC.RECONVERGENT B2 ;  /* 0x0000000000027941 */ /* 0x000fea0003800200 */
.L_x_673:
[----:B------:R-:W-:-:S05]  /*32d60*/  IADD3 R5, P0, PT, R34, R5, RZ ;  /* 0x0000000522057210 */ /* 0x000fca0007f1e0ff */
[----:B------:R-:W-:-:S08]  /*32d70*/  IMAD.X R6, R40, 0x1, R6, P0 ;  /* 0x0000000128067824 */ /* 0x000fd000000e0606 */
.L_x_13:
[----:B------:R-:W-:Y:S05]  /*32d80*/  BSYNC.RECONVERGENT B0 ;  /* 0x0000000000007941 */ /* 0x000fea0003800200 */
.L_x_12:
[----:B------:R-:W0:Y:S01]  /*32d90*/  LDCU UR4, c[0x0][0x394] ;  /* 0x00007280ff0477ac */ /* 0x000e220008000800 */
[----:B------:R-:W-:Y:S01]  /*32da0*/  VIADD R34, R22, 0x1 ;  /* 0x0000000116227836 */ /* 0x000fe20000000000 */
[----:B------:R-:W-:-:S04]  /*32db0*/  IADD3 R21, PT, PT, R21, 0x1, RZ ;  /* 0x0000000115157810 */ /* 0x000fc80007ffe0ff */
[----:B0-----:R-:W-:-:S13]  /*32dc0*/  ISETP.GT.U32.AND P0, PT, R34, UR4, PT ;  /* 0x0000000422007c0c */ /* 0x001fda000bf04070 */
[----:B------:R-:W-:Y:S05]  /*32dd0*/  @!P0 BRA `(.L_x_1335) ;  /* 0xfffffcd400788947 */ /* 0x000fea000383ffff */
[----:B------:R-:W-:Y:S05]  /*32de0*/  @!P2 BRA `(.L_x_1336) ;  /* 0xfffffcd4003ca947 */ /* 0x000fea000383ffff */
.L_x_1:
[----:B------:R-:W-:Y:S05]  /*32df0*/  BSYNC.RECONVERGENT B1 ;  /* 0x0000000000017941 */ /* 0x000fea0003800200 */
.L_x_0:
[----:B------:R-:W-:Y:S05]  /*32e00*/  WARPSYNC.ALL ;  /* 0x0000000000007948 */ /* 0x000fea0003800000 */
[----:B------:R-:W-:Y:S04]  /*32e10*/  SHFL.DOWN PT, R17, R29, 0x10, 0x1f ;  /* 0x0a001f001d117f89 */ /* 0x000fe800000e0000 */
[----:B------:R-:W0:Y:S04]  /*32e20*/  SHFL.DOWN PT, R16, R28, 0x10, 0x1f ;  /* 0x0a001f001c107f89 */ /* 0x000e2800000e0000 */
[----:B------:R-:W1:Y:S04]  /*32e30*/  SHFL.DOWN PT, R20, R13, 0x10, 0x1f ;  /* 0x0a001f000d147f89 */ /* 0x000e6800000e0000 */
[----:B------:R-:W2:Y:S04]  /*32e40*/  SHFL.DOWN PT, R22, R11, 0x10, 0x1f ;  /* 0x0a001f000b167f89 */ /* 0x000ea800000e0000 */
[----:B------:R-:W-:Y:S04]  /*32e50*/  SHFL.DOWN PT, R19, R31, 0x10, 0x1f ;  /* 0x0a001f001f137f89 */ /* 0x000fe800000e0000 */
[----:B------:R-:W3:Y:S04]  /*32e60*/  SHFL.DOWN PT, R18, R30, 0x10, 0x1f ;  /* 0x0a001f001e127f89 */ /* 0x000ee800000e0000 */
[----:B------:R-:W4:Y:S04]  /*32e70*/  SHFL.DOWN PT, R24, R5, 0x10, 0x1f ;  /* 0x0a001f0005187f89 */ /* 0x000f2800000e0000 */
[----:B------:R-:W5:Y:S01]  /*32e80*/  SHFL.DOWN PT, R15, R14, 0x10, 0x1f ;  /* 0x0a001f000e0f7f89 */ /* 0x000f6200000e0000 */
[----:B0-----:R-:W-:-:S03]  /*32e90*/  DADD R16, R16, R28 ;  /* 0x0000000010107229 */ /* 0x001fc6000000001c */
[----:B------:R-:W0:Y:S01]  /*32ea0*/  SHFL.DOWN PT, R21, R12, 0x10, 0x1f ;  /* 0x0a001f000c157f89 */ /* 0x000e2200000e0000 */
[----:B-1----:R-:W-:-:S03]  /*32eb0*/  IADD3 R26, P0, PT, R20, R13, RZ ;  /* 0x0000000d141a7210 */ /* 0x002fc60007f1e0ff */
[----:B------:R-:W1:Y:S01]  /*32ec0*/  SHFL.DOWN PT, R23, R6, 0x10, 0x1f ;  /* 0x0a001f0006177f89 */ /* 0x000e6200000e0000 */
[----:B--2---:R-:W-:-:S03]  /*32ed0*/  IADD3 R33, P1, PT, R22, R11, RZ ;  /* 0x0000000b16217210 */ /* 0x004fc60007f3e0ff */
[----:B------:R-:W2:Y:S01]  /*32ee0*/  SHFL.DOWN PT, R11, R26, 0x8, 0x1f ;  /* 0x09001f001a0b7f89 */ /* 0x000ea200000e0000 */
[----:B---3--:R-:W-:-:S03]  /*32ef0*/  DADD R18, R18, R30 ;  /* 0x0000000012127229 */ /* 0x008fc6000000001e */
[----:B------:R-:W-:Y:S01]  /*32f00*/  SHFL.DOWN PT, R13, R17, 0x8, 0x1f ;  /* 0x09001f00110d7f89 */ /* 0x000fe200000e0000 */
[----:B----4-:R-:W-:-:S03]  /*32f10*/  IADD3 R25, P2, PT, R24, R5, RZ ;  /* 0x0000000518197210 */ /* 0x010fc60007f5e0ff */
[----:B------:R-:W-:Y:S01]  /*32f20*/  SHFL.DOWN PT, R20, R18, 0x8, 0x1f ;  /* 0x09001f0012147f89 */ /* 0x000fe200000e0000 */
[----:B-----5:R-:W-:-:S03]  /*32f30*/  IMAD.X R28, R15, 0x1, R14, P0 ;  /* 0x000000010f1c7824 */ /* 0x020fc600000e060e */
[----:B------:R-:W3:Y:S01]  /*32f40*/  SHFL.DOWN PT, R14, R33, 0x8, 0x1f ;  /* 0x09001f00210e7f89 */ /* 0x000ee200000e0000 */
[----:B0-----:R-:W-:-:S03]  /*32f50*/  IMAD.X R29, R21, 0x1, R12, P1 ;  /* 0x00000001151d7824 */ /* 0x001fc600008e060c */
[----:B------:R-:W0:Y:S01]  /*32f60*/  SHFL.DOWN PT, R12, R16, 0x8, 0x1f ;  /* 0x09001f00100c7f89 */ /* 0x000e2200000e0000 */
[----:B-1----:R-:W-:-:S03]  /*32f70*/  IADD3.X R24, PT, PT, R23, R6, RZ, P2, !PT ;  /* 0x0000000617187210 */ /* 0x002fc600017fe4ff */
[----:B------:R-:W1:Y:S01]  /*32f80*/  SHFL.DOWN PT, R21, R19, 0x8, 0x1f ;  /* 0x09001f0013157f89 */ /* 0x000e6200000e0000 */
[----:B--2---:R-:W-:-:S03]  /*32f90*/  IADD3 R27, P0, PT, R11, R26, RZ ;  /* 0x0000001a0b1b7210 */ /* 0x004fc60007f1e0ff */
[----:B------:R-:W2:Y:S04]  /*32fa0*/  SHFL.DOWN PT, R22, R25, 0x8, 0x1f ;  /* 0x09001f0019167f89 */ /* 0x000ea800000e0000 */
[----:B------:R-:W4:Y:S04]  /*32fb0*/  SHFL.DOWN PT, R5, R28, 0x8, 0x1f ;  /* 0x09001f001c057f89 */ /* 0x000f2800000e0000 */
[----:B------:R-:W5:Y:S04]  /*32fc0*/  SHFL.DOWN PT, R6, R29, 0x8, 0x1f ;  /* 0x09001f001d067f89 */ /* 0x000f6800000e0000 */
[----:B------:R-:W5:Y:S01]  /*32fd0*/  SHFL.DOWN PT, R15, R24, 0x8, 0x1f ;  /* 0x09001f00180f7f89 */ /* 0x000f6200000e0000 */
[----:B---3--:R-:W-:Y:S01]  /*32fe0*/  IADD3 R26, P1, PT, R14, R33, RZ ;  /* 0x000000210e1a7210 */ /* 0x008fe20007f3e0ff */
[----:B0-----:R-:W-:-:S02]  /*32ff0*/  DADD R12, R16, R12 ;  /* 0x00000000100c7229 */ /* 0x001fc4000000000c */
[----:B-1----:R-:W-:Y:S02]  /*33000*/  DADD R20, R18, R20 ;  /* 0x0000000012147229 */ /* 0x002fe40000000014 */
[----:B------:R-:W0:Y:S01]  /*33010*/  SHFL.DOWN PT, R19, R26, 0x4, 0x1f ;  /* 0x08801f001a137f89 */ /* 0x000e2200000e0000 */
[----:B--2---:R-:W-:-:S03]  /*33020*/  IADD3 R23, P2, PT, R22, R25, RZ ;  /* 0x0000001916177210 */ /* 0x004fc60007f5e0ff */
[----:B------:R-:W-:Y:S01]  /*33030*/  SHFL.DOWN PT, R14, R12, 0x4, 0x1f ;  /* 0x08801f000c0e7f89 */ /* 0x000fe200000e0000 */
[----:B----4-:R-:W-:-:S03]  /*33040*/  IMAD.X R34, R5, 0x1, R28, P0 ;  /* 0x0000000105227824 */ /* 0x010fc600000e061c */
[----:B------:R-:W-:Y:S01]  /*33050*/  SHFL.DOWN PT, R22, R23, 0x4, 0x1f ;  /* 0x08801f0017167f89 */ /* 0x000fe200000e0000 */
[----:B-----5:R-:W-:-:S03]  /*33060*/  IMAD.X R28, R6, 0x1, R29, P1 ;  /* 0x00000001061c7824 */ /* 0x020fc600008e061d */
[----:B------:R-:W1:Y:S01]  /*33070*/  SHFL.DOWN PT, R6, R27, 0x4, 0x1f ;  /* 0x08801f001b067f89 */ /* 0x000e6200000e0000 */
[----:B------:R-:W-:-:S03]  /*33080*/  IADD3.X R29, PT, PT, R15, R24, RZ, P2, !PT ;  /* 0x000000180f1d7210 */ /* 0x000fc600017fe4ff */
[----:B------:R-:W2:Y:S04]  /*33090*/  SHFL.DOWN PT, R15, R13, 0x4, 0x1f ;  /* 0x08801f000d0f7f89 */ /* 0x000ea800000e0000 */
[----:B------:R-:W-:Y:S04]  /*330a0*/  SHFL.DOWN PT, R17, R21, 0x4, 0x1f ;  /* 0x08801f0015117f89 */ /* 0x000fe800000e0000 */
[----:B------:R-:W3:Y:S01]  /*330b0*/  SHFL.DOWN PT, R16, R20, 0x4, 0x1f ;  /* 0x08801f0014107f89 */ /* 0x000ee200000e0000 */
[----:B0-----:R-:W-:-:S03]  /*330c0*/  IADD3 R24, P1, PT, R19, R26, RZ ;  /* 0x0000001a13187210 */ /* 0x001fc60007f3e0ff */
[----:B------:R-:W0:Y:S04]  /*330d0*/  SHFL.DOWN PT, R5, R34, 0x4, 0x1f ;  /* 0x08801f0022057f89 */ /* 0x000e2800000e0000 */
[----:B------:R-:W4:Y:S04]  /*330e0*/  SHFL.DOWN PT, R11, R28, 0x4, 0x1f ;  /* 0x08801f001c0b7f89 */ /* 0x000f2800000e0000 */
[----:B------:R-:W5:Y:S01]  /*330f0*/  SHFL.DOWN PT, R18, R29, 0x4, 0x1f ;  /* 0x08801f001d127f89 */ /* 0x000f6200000e0000 */
[----:B-1----:R-:W-:Y:S02]  /*33100*/  IADD3 R25, P0, PT, R6, R27, RZ ;  /* 0x0000001b06197210 */ /* 0x002fe40007f1e0ff */
[----:B------:R-:W-:Y:S01]  /*33110*/  IADD3 R27, P2, PT, R22, R23, RZ ;  /* 0x00000017161b7210 */ /* 0x000fe20007f5e0ff */
[----:B--2---:R-:W-:-:S02]  /*33120*/  DADD R14, R12, R14 ;  /* 0x000000000c0e7229 */ /* 0x004fc4000000000e */
[----:B------:R-:W1:Y:S04]  /*33130*/  SHFL.DOWN PT, R6, R25, 0x2, 0x1f ;  /* 0x08401f0019067f89 */ /* 0x000e6800000e0000 */
[----:B------:R-:W-:Y:S01]  /*33140*/  SHFL.DOWN PT, R22, R27, 0x2, 0x1f ;  /* 0x08401f001b167f89 */ /* 0x000fe200000e0000 */
[----:B---3--:R-:W-:-:S03]  /*33150*/  DADD R16, R20, R16 ;  /* 0x0000000014107229 */ /* 0x008fc60000000010 */
[----:B------:R-:W2:Y:S01]  /*33160*/  SHFL.DOWN PT, R21, R24, 0x2, 0x1f ;  /* 0x08401f0018157f89 */ /* 0x000ea200000e0000 */
[----:B0-----:R-:W-:Y:S01]  /*33170*/  IMAD.X R30, R5, 0x1, R34, P0 ;  /* 0x00000001051e7824 */ /* 0x001fe200000e0622 */
[----:B------:R-:W-:Y:S02]  /*33180*/  LOP3.LUT P0, RZ, R32, 0x1f, RZ, 0xc0, !PT ;  /* 0x0000001f20ff7812 */ /* 0x000fe4000780c0ff */
[----:B------:R-:W-:Y:S01]  /*33190*/  SHFL.DOWN PT, R13, R15, 0x2, 0x1f ;  /* 0x08401f000f0d7f89 */ /* 0x000fe200000e0000 */
[----:B----4-:R-:W-:-:S03]  /*331a0*/  IMAD.X R26, R11, 0x1, R28, P1 ;  /* 0x000000010b1a7824 */ /* 0x010fc600008e061c */
[----:B------:R-:W0:Y:S01]  /*331b0*/  SHFL.DOWN PT, R12, R14, 0x2, 0x1f ;  /* 0x08401f000e0c7f89 */ /* 0x000e2200000e0000 */
[----:B-----5:R-:W-:-:S03]  /*331c0*/  IADD3.X R31, PT, PT, R18, R29, RZ, P2, !PT ;  /* 0x0000001d121f7210 */ /* 0x020fc600017fe4ff */
[----:B------:R-:W-:Y:S04]  /*331d0*/  SHFL.DOWN PT, R19, R17, 0x2, 0x1f ;  /* 0x08401f0011137f89 */ /* 0x000fe800000e0000 */
[----:B------:R-:W3:Y:S01]  /*331e0*/  SHFL.DOWN PT, R18, R16, 0x2, 0x1f ;  /* 0x08401f0010127f89 */ /* 0x000ee200000e0000 */
[----:B-1----:R-:W-:-:S03]  /*331f0*/  IADD3 R23, P1, PT, R6, R25, RZ ;  /* 0x0000001906177210 */ /* 0x002fc60007f3e0ff */
[----:B------:R-:W1:Y:S04]  /*33200*/  SHFL.DOWN PT, R5, R30, 0x2, 0x1f ;  /* 0x08401f001e057f89 */ /* 0x000e6800000e0000 */
[----:B------:R-:W4:Y:S01]  /*33210*/  SHFL.DOWN PT, R11, R26, 0x2, 0x1f ;  /* 0x08401f001a0b7f89 */ /* 0x000f2200000e0000 */
[----:B--2---:R-:W-:Y:S02]  /*33220*/  IADD3 R25, P2, PT, R21, R24, RZ ;  /* 0x0000001815197210 */ /* 0x004fe40007f5e0ff */
[----:B------:R-:W-:Y:S01]  /*33230*/  IADD3 R21, P3, PT, R22, R27, RZ ;  /* 0x0000001b16157210 */ /* 0x000fe20007f7e0ff */
[----:B------:R-:W2:Y:S01]  /*33240*/  SHFL.DOWN PT, R20, R31, 0x2, 0x1f ;  /* 0x08401f001f147f89 */ /* 0x000ea200000e0000 */
[----:B0-----:R-:W-:-:S03]  /*33250*/  DADD R12, R14, R12 ;  /* 0x000000000e0c7229 */ /* 0x001fc6000000000c */
[----:B------:R0:W0:Y:S04]  /*33260*/  SHFL.DOWN PT, R22, R23, 0x1, 0x1f ;  /* 0x08201f0017167f89 */ /* 0x00002800000e0000 */
[----:B------:R0:W0:Y:S01]  /*33270*/  SHFL.DOWN PT, R24, R25, 0x1, 0x1f ;  /* 0x08201f0019187f89 */ /* 0x00002200000e0000 */
[----:B---3--:R-:W-:-:S03]  /*33280*/  DADD R14, R16, R18 ;  /* 0x00000000100e7229 */ /* 0x008fc60000000012 */
[----:B------:R3:W0:Y:S01]  /*33290*/  SHFL.DOWN PT, R19, R13, 0x1, 0x1f ;  /* 0x08201f000d137f89 */ /* 0x00062200000e0000 */
[----:B-1----:R-:W-:-:S03]  /*332a0*/  IMAD.X R30, R5, 0x1, R30, P1 ;  /* 0x00000001051e7824 */ /* 0x002fc600008e061e */
[----:B------:R3:W1:Y:S01]  /*332b0*/  SHFL.DOWN PT, R18, R12, 0x1, 0x1f ;  /* 0x08201f000c127f89 */ /* 0x00066200000e0000 */
[----:B----4-:R-:W-:-:S03]  /*332c0*/  IMAD.X R29, R11, 0x1, R26, P2 ;  /* 0x000000010b1d7824 */ /* 0x010fc600010e061a */
[----:B------:R3:W4:Y:S01]  /*332d0*/  SHFL.DOWN PT, R26, R21, 0x1, 0x1f ;  /* 0x08201f00151a7f89 */ /* 0x00072200000e0000 */
[----:B--2---:R-:W-:-:S03]  /*332e0*/  IADD3.X R28, PT, PT, R20, R31, RZ, P3, !PT ;  /* 0x0000001f141c7210 */ /* 0x004fc60001ffe4ff */
[----:B------:R3:W2:Y:S04]  /*332f0*/  SHFL.DOWN PT, R5, R30, 0x1, 0x1f ;  /* 0x08201f001e057f89 */ /* 0x0006a800000e0000 */
[----:B------:R3:W0:Y:S04]  /*33300*/  SHFL.DOWN PT, R6, R29, 0x1, 0x1f ;  /* 0x08201f001d067f89 */ /* 0x00062800000e0000 */
[----:B------:R3:W0:Y:S04]  /*33310*/  SHFL.DOWN PT, R27, R28, 0x1, 0x1f ;  /* 0x08201f001c1b7f89 */ /* 0x00062800000e0000 */
[----:B------:R3:W0:Y:S04]  /*33320*/  SHFL.DOWN PT, R17, R15, 0x1, 0x1f ;  /* 0x08201f000f117f89 */ /* 0x00062800000e0000 */
[----:B------:R3:W0:Y:S01]  /*33330*/  SHFL.DOWN PT, R16, R14, 0x1, 0x1f ;  /* 0x08201f000e107f89 */ /* 0x00062200000e0000 */
[----:B-1----:R-:W-:Y:S05]  /*33340*/  @P0 EXIT ;  /* 0x000000000000094d */ /* 0x002fea0003800000 */
[----:B------:R-:W1:Y:S01]  /*33350*/  S2R R31, SR_LANEID ;  /* 0x00000000001f7919 */ /* 0x000e620000000000 */
[----:B------:R-:W2:Y:S01]  /*33360*/  LDCU.64 UR6, c[0x0][0x398] ;  /* 0x00007300ff0677ac */ /* 0x000ea20008000a00 */
[----:B----4-:R-:W-:Y:S02]  /*33370*/  IADD3 R26, P2, PT, R26, R21, RZ ;  /* 0x000000151a1a7210 */ /* 0x010fe40007f5e0ff */
[----:B---3--:R-:W3:Y:S01]  /*33380*/  LDC.64 R20, c[0x0][0x398] ;  /* 0x0000e600ff147b82 */ /* 0x008ee20000000a00 */
[----:B------:R-:W4:Y:S01]  /*33390*/  LDCU.64 UR8, c[0x0][0x358] ;  /* 0x00006b00ff0877ac */ /* 0x000f220008000a00 */
[----:B0-----:R-:W-:Y:S01]  /*333a0*/  IADD3 R22, P0, PT, R22, R23, RZ ;  /* 0x0000001716167210 */ /* 0x001fe20007f1e0ff */
[----:B------:R-:W-:Y:S01]  /*333b0*/  IMAD.X R27, R27, 0x1, R28, P2 ;  /* 0x000000011b1b7824 */ /* 0x000fe200010e061c */
[----:B------:R-:W-:Y:S01]  /*333c0*/  CREDUX.MIN UR10, R10 ;  /* 0x000000000a0a72cc */ /* 0x000fe20000008000 */
[----:B------:R-:W-:Y:S01]  /*333d0*/  VOTEU.ANY UR4, UPT, PT ;  /* 0x0000000000047886 */ /* 0x000fe200038e0100 */
[----:B------:R-:W-:Y:S01]  /*333e0*/  CREDUX.MAX UR11, R9 ;  /* 0x00000000090b72cc */ /* 0x000fe20000000000 */
[----:B------:R-:W-:Y:S01]  /*333f0*/  UFLO.U32 UR4, UR4 ;  /* 0x00000004000472bd */ /* 0x000fe200080e0000 */
[----:B------:R-:W-:Y:S01]  /*33400*/  CREDUX.MAX UR12, R2 ;  /* 0x00000000020c72cc */ /* 0x000fe20000000000 */
[----:B--2---:R-:W-:Y:S01]  /*33410*/  IMAD.X R23, R5, 0x1, R30, P0 ;  /* 0x0000000105177824 */ /* 0x004fe200000e061e */
[----:B------:R-:W-:Y:S01]  /*33420*/  IADD3 R24, P1, PT, R24, R25, RZ ;  /* 0x0000001918187210 */ /* 0x000fe20007f3e0ff */
[----:B------:R-:W-:-:S04]  /*33430*/  UIADD3 UR5, UP0, UPT, UR6, 0x30, URZ ;  /* 0x0000003006057890 */ /* 0x000fc8000ff1e0ff */
[----:B------:R-:W-:Y:S01]  /*33440*/  IMAD.X R25, R6, 0x1, R29, P1 ;  /* 0x0000000106197824 */ /* 0x000fe200008e061d */
[----:B------:R-:W-:Y:S01]  /*33450*/  UIADD3.X UR6, UPT, UPT, URZ, UR7, URZ, UP0, !UPT ;  /* 0x00000007ff067290 */ /* 0x000fe200087fe4ff */
[----:B------:R-:W-:Y:S01]  /*33460*/  CREDUX.MIN UR7, R0 ;  /* 0x00000000000772cc */ /* 0x000fe20000008000 */
[----:B------:R-:W-:Y:S01]  /*33470*/  IMAD.U32 R10, RZ, RZ, UR5 ;  /* 0x00000005ff0a7e24 */ /* 0x000fe2000f8e00ff */
[----:B------:R-:W-:-:S03]  /*33480*/  MOV R5, UR10 ;  /* 0x0000000a00057c02 */ /* 0x000fc60008000f00 */
[----:B------:R-:W-:Y:S02]  /*33490*/  MOV R11, UR6 ;  /* 0x00000006000b7c02 */ /* 0x000fe40008000f00 */
[----:B-1----:R-:W-:Y:S01]  /*334a0*/  ISETP.EQ.U32.AND P0, PT, R31, UR4, PT ;  /* 0x000000041f007c0c */ /* 0x002fe2000bf02070 */
[----:B------:R-:W-:Y:S02]  /*334b0*/  IMAD.U32 R9, RZ, RZ, UR11 ;  /* 0x0000000bff097e24 */ /* 0x000fe4000f8e00ff */
[----:B----4-:R0:W-:Y:S01]  /*334c0*/  REDG.E.ADD.64.STRONG.GPU desc[UR8][R10.64], R22 ;  /* 0x000000160a00798e */ /* 0x0101e2000c12e508 */
[----:B------:R-:W-:Y:S02]  /*334d0*/  MOV R31, UR12 ;  /* 0x0000000c001f7c02 */ /* 0x000fe40008000f00 */
[----:B------:R-:W-:Y:S01]  /*334e0*/  IMAD.U32 R29, RZ, RZ, UR7 ;  /* 0x00000007ff1d7e24 */ /* 0x000fe2000f8e00ff */
[----:B------:R0:W-:Y:S04]  /*334f0*/  REDG.E.ADD.64.STRONG.GPU desc[UR8][R10.64+-0x8], R24 ;  /* 0xfffff8180a00798e */ /* 0x0001e8000c12e508 */
[----:B------:R0:W-:Y:S04]  /*33500*/  REDG.E.ADD.64.STRONG.GPU desc[UR8][R10.64+0x40], R26 ;  /* 0x0000401a0a00798e */ /* 0x0001e8000c12e508 */
[----:B------:R0:W-:Y:S04]  /*33510*/  @P0 REDG.E.MIN.STRONG.GPU desc[UR8][R10.64+-0x10], R5 ;  /* 0xfffff0050a00098e */ /* 0x0001e8000c92e108 */
[----:B------:R0:W-:Y:S04]  /*33520*/  @P0 REDG.E.MAX.STRONG.GPU desc[UR8][R10.64+-0xc], R9 ;  /* 0xfffff4090a00098e */ /* 0x0001e8000d12e108 */
[----:B------:R0:W-:Y:S04]  /*33530*/  @P0 REDG.E.MIN.STRONG.GPU desc[UR8][R10.64+0x20], R29 ;  /* 0x0000201d0a00098e */ /* 0x0001e8000c92e108 */
[----:B------:R0:W-:Y:S04]  /*33540*/  @P0 REDG.E.MAX.STRONG.GPU desc[UR8][R10.64+0x24], R31 ;  /* 0x0000241f0a00098e */ /* 0x0001e8000d12e108 */
[----:B---3--:R-:W5:Y:S01]  /*33550*/  LDG.E.64 R20, desc[UR8][R20.64+0x60] ;  /* 0x0000600814147981 */ /* 0x008f62000c1e1b00 */
[----:B------:R-:W-:Y:S01]  /*33560*/  DADD R18, R12, R18 ;  /* 0x000000000c127229 */ /* 0x000fe20000000012 */
[----:B------:R-:W-:Y:S01]  /*33570*/  BSSY B0, `(.L_x_1337) ;  /* 0x0000010000007945 */ /* 0x000fe20003800000 */
[----:B------:R-:W-:Y:S01]  /*33580*/  DADD R16, R14, R16 ;  /* 0x000000000e107229 */ /* 0x000fe20000000010 */
[----:B------:R-:W-:-:S02]  /*33590*/  IMAD.MOV.U32 R14, RZ, RZ, R3 ;  /* 0x000000ffff0e7224 */ /* 0x000fc400078e0003 */
[----:B------:R-:W-:-:S08]  /*335a0*/  IMAD.MOV.U32 R15, RZ, RZ, R4 ;  /* 0x000000ffff0f7224 */ /* 0x000fd000078e0004 */
.L_x_1339:
[----:B-----5:R-:W-:Y:S01]  /*335b0*/  ISETP.GE.U32.AND P0, PT, R3, R20, PT ;  /* 0x000000140300720c */ /* 0x020fe20003f06070 */
[----:B------:R-:W-:Y:S05]  /*335c0*/  YIELD ;  /* 0x0000000000007946 */ /* 0x000fea0003800000 */
[----:B------:R-:W-:-:S13]  /*335d0*/  ISETP.GE.U32.AND.EX P0, PT, R4, R21, PT, P0 ;  /* 0x000000150400720c */ /* 0x000fda0003f06100 */
[----:B------:R-:W-:Y:S05]  /*335e0*/  @P0 BRA `(.L_x_1338) ;  /* 0x0000000000200947 */ /* 0x000fea0003800000 */
[----:B------:R-:W-:Y:S01]  /*335f0*/  MOV R12, R20 ;  /* 0x00000014000c7202 */ /* 0x000fe20000000f00 */
[----:B------:R-:W-:-:S06]  /*33600*/  IMAD.MOV.U32 R13, RZ, RZ, R21 ;  /* 0x000000ffff0d7224 */ /* 0x000fcc00078e0015 */
[----:B------:R-:W2:Y:S02]  /*33610*/  ATOMG.E.CAS.64.STRONG.GPU PT, R12, [R10+0x30], R12, R14 ;  /* 0x0000300c0a0c73a9 */ /* 0x000ea400001ee50e */
[----:B--2---:R-:W-:Y:S01]  /*33620*/  ISETP.NE.U32.AND P0, PT, R12, R20, PT ;  /* 0x000000140c00720c */ /* 0x004fe20003f05070 */
[----:B------:R-:W-:-:S03]  /*33630*/  IMAD.MOV.U32 R20, RZ, RZ, R12 ;  /* 0x000000ffff147224 */ /* 0x000fc600078e000c */
[----:B------:R-:W-:Y:S02]  /*33640*/  ISETP.NE.AND.EX P0, PT, R13, R21, PT, P0 ;  /* 0x000000150d00720c */ /* 0x000fe40003f05300 */
[----:B------:R-:W-:-:S11]  /*33650*/  MOV R21, R13 ;  /* 0x0000000d00157202 */ /* 0x000fd60000000f00 */
[----:B------:R-:W-:Y:S05]  /*33660*/  @P0 BRA `(.L_x_1339) ;  /* 0xfffffffc00d00947 */ /* 0x000fea000383ffff */
.L_x_1338:
[----:B------:R-:W-:Y:S05]  /*33670*/  BSYNC B0 ;  /* 0x0000000000007941 */ /* 0x000fea0003800000 */
.L_x_1337:
[----:B------:R-:W1:Y:S02]  /*33680*/  LDC.64 R2, c[0x0][0x398] ;  /* 0x0000e600ff027b82 */ /* 0x000e640000000a00 */
[----:B-1----:R-:W5:Y:S01]  /*33690*/  LDG.E.64 R2, desc[UR8][R2.64+0x68] ;  /* 0x0000680802027981 */ /* 0x002f62000c1e1b00 */
[----:B------:R-:W-:Y:S01]  /*336a0*/  BSSY B0, `(.L_x_1340) ;  /* 0x000000f000007945 */ /* 0x000fe20003800000 */
[----:B------:R-:W-:Y:S02]  /*336b0*/  IMAD.MOV.U32 R14, RZ, RZ, R7 ;  /* 0x000000ffff0e7224 */ /* 0x000fe400078e0007 */
[----:B------:R-:W-:-:S07]  /*336c0*/  IMAD.MOV.U32 R15, RZ, RZ, R8 ;  /* 0x000000ffff0f7224 */ /* 0x000fce00078e0008 */
.L_x_1342:
[----:B-----5:R-:W-:Y:S01]  /*336d0*/  ISETP.GT.U32.AND P0, PT, R7, R2, PT ;  /* 0x000000020700720c */ /* 0x020fe20003f04070 */
[----:B------:R-:W-:Y:S05]  /*336e0*/  YIELD ;  /* 0x0000000000007946 */ /* 0x000fea0003800000 */
[----:B------:R-:W-:-:S13]  /*336f0*/  ISETP.GT.U32.AND.EX P0, PT, R8, R3, PT, P0 ;  /* 0x000000030800720c */ /* 0x000fda0003f04100 */
[----:B------:R-:W-:Y:S05]  /*33700*/  @!P0 BRA `(.L_x_1341) ;  /* 0x0000000000208947 */ /* 0x000fea0003800000 */
[----:B------:R-:W-:Y:S01]  /*33710*/  MOV R12, R2 ;  /* 0x00000002000c7202 */ /* 0x000fe20000000f00 */
[----:B------:R-:W-:-:S05]  /*33720*/  IMAD.MOV.U32 R13, RZ, RZ, R3 ;  /* 0x000000ffff0d7224 */ /* 0x000fca00078e0003 */
[----:B0-----:R-:W2:Y:S02]  /*33730*/  ATOMG.E.CAS.64.STRONG.GPU PT, R4, [R10+0x38], R12, R14 ;  /* 0x0000380c0a0473a9 */ /* 0x001ea400001ee50e */
[----:B--2---:R-:W-:Y:S01]  /*33740*/  ISETP.NE.U32.AND P0, PT, R4, R2, PT ;  /* 0x000000020400720c */ /* 0x004fe20003f05070 */
[----:B------:R-:W-:-:S03]  /*33750*/  IMAD.MOV.U32 R2, RZ, RZ, R4 ;  /* 0x000000ffff027224 */ /* 0x000fc600078e0004 */
[----:B------:R-:W-:Y:S02]  /*33760*/  ISETP.NE.AND.EX P0, PT, R5, R3, PT, P0 ;  /* 0x000000030500720c */ /* 0x000fe40003f05300 */
[----:B------:R-:W-:-:S11]  /*33770*/  MOV R3, R5 ;  /* 0x0000000500037202 */ /* 0x000fd60000000f00 */
[----:B------:R-:W-:Y:S05]  /*33780*/  @P0 BRA `(.L_x_1342) ;  /* 0xfffffffc00d00947 */ /* 0x000fea000383ffff */
.L_x_1341:
[----:B------:R-:W-:Y:S05]  /*33790*/  BSYNC B0 ;  /* 0x0000000000007941 */ /* 0x000fea0003800000 */
.L_x_1340:
[----:B------:R-:W1:Y:S01]  /*337a0*/  LDC.64 R2, c[0x0][0x398] ;  /* 0x0000e600ff027b82 */ /* 0x000e620000000a00 */
[----:B------:R-:W-:Y:S01]  /*337b0*/  BSSY B0, `(.L_x_1343) ;  /* 0x0000008000007945 */ /* 0x000fe20003800000 */
.L_x_1344:
[----:B01----:R-:W2:Y:S01]  /*337c0*/  LDG.E.64 R4, desc[UR8][R2.64+0x48] ;  /* 0x0000480802047981 */ /* 0x003ea2000c1e1b00 */
[----:B------:R-:W-:Y:S05]  /*337d0*/  YIELD ;  /* 0x0000000000007946 */ /* 0x000fea0003800000 */
[----:B--2---:R-:W-:-:S10]  /*337e0*/  DADD R6, R18, R4 ;  /* 0x0000000012067229 */ /* 0x004fd40000000004 */
[----:B------:R-:W2:Y:S02]  /*337f0*/  ATOMG.E.CAS.64.STRONG.GPU PT, R6, [R10+0x18], R4, R6 ;  /* 0x000018040a0673a9 */ /* 0x000ea400001ee506 */
[----:B--2---:R-:W-:-:S04]  /*33800*/  ISETP.NE.U32.AND P0, PT, R6, R4, PT ;  /* 0x000000040600720c */ /* 0x004fc80003f05070 */
[----:B------:R-:W-:-:S13]  /*33810*/  ISETP.NE.AND.EX P0, PT, R7, R5, PT, P0 ;  /* 0x000000050700720c */ /* 0x000fda0003f05300 */
[----:B------:R-:W-:Y:S05]  /*33820*/  @P0 BRA `(.L_x_1344) ;  /* 0xfffffffc00e40947 */ /* 0x000fea000383ffff */
[----:B------:R-:W-:Y:S05]  /*33830*/  BSYNC B0 ;  /* 0x0000000000007941 */ /* 0x000fea0003800000 */
.L_x_1343:
[----:B------:R-:W2:Y:S01]  /*33840*/  LDG.E.64 R4, desc[UR8][R2.64+0x58] ;  /* 0x0000580802047981 */ /* 0x000ea2000c1e1b00 */
[----:B------:R-:W-:Y:S05]  /*33850*/  YIELD ;  /* 0x0000000000007946 */ /* 0x000fea0003800000 */
[----:B--2---:R-:W-:-:S10]  /*33860*/  DADD R6, R16, R4 ;  /* 0x0000000010067229 */ /* 0x004fd40000000004 */
[----:B------:R-:W2:Y:S02]  /*33870*/  ATOMG.E.CAS.64.STRONG.GPU PT, R6, [R10+0x28], R4, R6 ;  /* 0x000028040a0673a9 */ /* 0x000ea400001ee506 */
[----:B--2---:R-:W-:-:S04]  /*33880*/  ISETP.NE.U32.AND P0, PT, R6, R4, PT ;  /* 0x000000040600720c */ /* 0x004fc80003f05070 */
[----:B------:R-:W-:-:S13]  /*33890*/  ISETP.NE.AND.EX P0, PT, R7, R5, PT, P0 ;  /* 0x000000050700720c */ /* 0x000fda0003f05300 */
[----:B------:R-:W-:Y:S05]  /*338a0*/  @P0 BRA `(.L_x_1343) ;  /* 0xfffffffc00e40947 */ /* 0x000fea000383ffff */
[----:B------:R-:W-:Y:S05]  /*338b0*/  EXIT ;  /* 0x000000000000794d */ /* 0x000fea0003800000 */
        .weak           $__internal_0_$__cuda_sm20_rem_u64
        .type           $__internal_0_$__cuda_sm20_rem_u64,@function
        .size           $__internal_0_$__cuda_sm20_rem_u64,(.L_x_1454 - $__internal_0_$__cuda_sm20_rem_u64)
$__internal_0_$__cuda_sm20_rem_u64:
[----:B------:R-:W-:Y:S02]  /*338c0*/  IMAD.MOV.U32 R34, RZ, RZ, R50 ;  /* 0x000000ffff227224 */ /* 0x000fe400078e0032 */
[----:B------:R-:W-:-:S04]  /*338d0*/  IMAD.MOV.U32 R35, RZ, RZ, R51 ;  /* 0x000000ffff237224 */ /* 0x000fc800078e0033 */
[----:B------:R-:W0:Y:S08]  /*338e0*/  I2F.U64.RP R34, R34 ;  /* 0x0000002200227312 */ /* 0x000e300000309000 */
[----:B0-----:R-:W0:Y:S02]  /*338f0*/  MUFU.RCP R34, R34 ;  /* 0x0000002200227308 */ /* 0x001e240000001000 */
[----:B0-----:R-:W-:-:S06]  /*33900*/  IADD3 R34, PT, PT, R34, 0x1ffffffe, RZ ;  /* 0x1ffffffe22227810 */ /* 0x001fcc0007ffe0ff */
[----:B------:R-:W0:Y:S02]  /*33910*/  F2I.U64.TRUNC R34, R34 ;  /* 0x0000002200227311 */ /* 0x000e24000020d800 */
[----:B0-----:R-:W-:-:S04]  /*33920*/  IMAD.WIDE.U32 R56, R34, R50, RZ ;  /* 0x0000003222387225 */ /* 0x001fc800078e00ff */
[C---:B------:R-:W-:Y:S01]  /*33930*/  IMAD R36, R34.reuse, R51, R57 ;  /* 0x0000003322247224 */ /* 0x040fe200078e0239 */
[----:B------:R-:W-:Y:S01]  /*33940*/  IADD3 R37, P0, PT, RZ, -R56, RZ ;  /* 0x80000038ff257210 */ /* 0x000fe20007f1e0ff */
[----:B------:R-:W-:Y:S02]  /*33950*/  IMAD.MOV.U32 R57, RZ, RZ, R34 ;  /* 0x000000ffff397224 */ /* 0x000fe400078e0022 */
[----:B------:R-:W-:Y:S02]  /*33960*/  IMAD R36, R35, R50, R36 ;  /* 0x0000003223247224 */ /* 0x000fe400078e0224 */
[----:B------:R-:W-:-:S04]  /*33970*/  IMAD.HI.U32 R56, R34, R37, RZ ;  /* 0x0000002522387227 */ /* 0x000fc800078e00ff */
[----:B------:R-:W-:-:S04]  /*33980*/  IMAD.X R36, RZ, RZ, ~R36, P0 ;  /* 0x000000ffff247224 */ /* 0x000fc800000e0e24 */
[----:B------:R-:W-:-:S04]  /*33990*/  IMAD.WIDE.U32 R56, P0, R34, R36, R56 ;  /* 0x0000002422387225 */ /* 0x000fc80007800038 */
[C---:B------:R-:W-:Y:S02]  /*339a0*/  IMAD R34, R35.reuse, R36, RZ ;  /* 0x0000002423227224 */ /* 0x040fe400078e02ff */
[----:B------:R-:W-:-:S04]  /*339b0*/  IMAD.HI.U32 R37, P3, R35, R37, R56 ;  /* 0x0000002523257227 */ /* 0x000fc80007860038 */
[----:B------:R-:W-:Y:S01]  /*339c0*/  IMAD.HI.U32 R36, R35, R36, RZ ;  /* 0x0000002423247227 */ /* 0x000fe200078e00ff */
[----:B------:R-:W-:-:S04]  /*339d0*/  IADD3 R37, P4, PT, R34, R37, RZ ;  /* 0x0000002522257210 */ /* 0x000fc80007f9e0ff */
[----:B------:R-:W-:Y:S01]  /*339e0*/  IADD3.X R34, PT, PT, R36, R35, RZ, P0, !PT ;  /* 0x0000002324227210 */ /* 0x000fe200007fe4ff */
[----:B------:R-:W-:-:S03]  /*339f0*/  IMAD.WIDE.U32 R56, R37, R50, RZ ;  /* 0x0000003225387225 */ /* 0x000fc600078e00ff */
[----:B------:R-:W-:Y:S01]  /*33a00*/  IADD3.X R34, PT, PT, RZ, RZ, R34, P4, P3 ;  /* 0x000000ffff227210 */ /* 0x000fe200027e6422 */
[----:B------:R-:W-:Y:S01]  /*33a10*/  IMAD R36, R37, R51, R57 ;  /* 0x0000003325247224 */ /* 0x000fe200078e0239 */
[----:B------:R-:W-:-:S03]  /*33a20*/  IADD3 R35, P0, PT, RZ, -R56, RZ ;  /* 0x80000038ff237210 */ /* 0x000fc60007f1e0ff */
[----:B------:R-:W-:-:S04]  /*33a30*/  IMAD R36, R34, R50, R36 ;  /* 0x0000003222247224 */ /* 0x000fc800078e0224 */
[----:B------:R-:W-:Y:S02]  /*33a40*/  IMAD.X R54, RZ, RZ, ~R36, P0 ;  /* 0x000000ffff367224 */ /* 0x000fe400000e0e24 */
[----:B------:R-:W-:-:S04]  /*33a50*/  IMAD.HI.U32 R36, R37, R35, RZ ;  /* 0x0000002325247227 */ /* 0x000fc800078e00ff */
[----:B------:R-:W-:-:S04]  /*33a60*/  IMAD.WIDE.U32 R36, P0, R37, R54, R36 ;  /* 0x0000003625247225 */ /* 0x000fc80007800024 */
[----:B------:R-:W-:Y:S01]  /*33a70*/  IMAD.HI.U32 R35, P3, R34, R35, R36 ;  /* 0x0000002322237227 */ /* 0x000fe20007860024 */
[----:B------:R-:W-:-:S03]  /*33a80*/  MOV R37, RZ ;  /* 0x000000ff00257202 */ /* 0x000fc60000000f00 */
[CC--:B------:R-:W-:Y:S02]  /*33a90*/  IMAD R36, R34.reuse, R54.reuse, RZ ;  /* 0x0000003622247224 */ /* 0x0c0fe400078e02ff */
[----:B------:R-:W-:-:S03]  /*33aa0*/  IMAD.HI.U32 R54, R34, R54, RZ ;  /* 0x0000003622367227 */ /* 0x000fc600078e00ff */
[----:B------:R-:W-:Y:S01]  /*33ab0*/  IADD3 R35, P4, PT, R36, R35, RZ ;  /* 0x0000002324237210 */ /* 0x000fe20007f9e0ff */
[----:B------:R-:W-:-:S04]  /*33ac0*/  IMAD.X R54, R54, 0x1, R34, P0 ;  /* 0x0000000136367824 */ /* 0x000fc800000e0622 */
[----:B------:R-:W-:-:S04]  /*33ad0*/  IMAD.HI.U32 R36, R35, R38, RZ ;  /* 0x0000002623247227 */ /* 0x000fc800078e00ff */
[----:B------:R-:W-:Y:S01]  /*33ae0*/  IMAD.WIDE.U32 R36, R35, R49, R36 ;  /* 0x0000003123247225 */ /* 0x000fe200078e0024 */
[----:B------:R-:W-:-:S05]  /*33af0*/  IADD3.X R35, PT, PT, RZ, RZ, R54, P4, P3 ;  /* 0x000000ffff237210 */ /* 0x000fca00027e6436 */
[----:B------:R-:W-:-:S04]  /*33b00*/  IMAD.HI.U32 R36, P0, R35, R38, R36 ;  /* 0x0000002623247227 */ /* 0x000fc80007800024 */
[CC--:B------:R-:W-:Y:S02]  /*33b10*/  IMAD R34, R35.reuse, R49.reuse, RZ ;  /* 0x0000003123227224 */ /* 0x0c0fe400078e02ff */
[----:B------:R-:W-:-:S03]  /*33b20*/  IMAD.HI.U32 R35, R35, R49, RZ ;  /* 0x0000003123237227 */ /* 0x000fc600078e00ff */
[----:B------:R-:W-:Y:S01]  /*33b30*/  IADD3 R34, P3, PT, R34, R36, RZ ;  /* 0x0000002422227210 */ /* 0x000fe20007f7e0ff */
[----:B------:R-:W-:-:S04]  /*33b40*/  IMAD.X R35, RZ, RZ, R35, P0 ;  /* 0x000000ffff237224 */ /* 0x000fc800000e0623 */
[----:B------:R-:W-:-:S04]  /*33b50*/  IMAD.WIDE.U32 R36, R34, R50, RZ ;  /* 0x0000003222247225 */ /* 0x000fc800078e00ff */
[----:B------:R-:W-:Y:S01]  /*33b60*/  IMAD.X R35, RZ, RZ, R35, P3 ;  /* 0x000000ffff237224 */ /* 0x000fe200018e0623 */
[----:B------:R-:W-:Y:S01]  /*33b70*/  IADD3 R36, P3, PT, -R36, R38, RZ ;  /* 0x0000002624247210 */ /* 0x000fe20007f7e1ff */
[----:B------:R-:W-:-:S03]  /*33b80*/  IMAD R34, R34, R51, R37 ;  /* 0x0000003322227224 */ /* 0x000fc600078e0225 */
[-C--:B------:R-:W-:Y:S01]  /*33b90*/  ISETP.GE.U32.AND P0, PT, R36, R50.reuse, PT ;  /* 0x000000322400720c */ /* 0x080fe20003f06070 */
[----:B------:R-:W-:-:S05]  /*33ba0*/  IMAD R34, R35, R50, R34 ;  /* 0x0000003223227224 */ /* 0x000fca00078e0222 */
[----:B------:R-:W-:Y:S02]  /*33bb0*/  IADD3.X R34, PT, PT, ~R34, R49, RZ, P3, !PT ;  /* 0x0000003122227210 */ /* 0x000fe40001ffe5ff */
[----:B------:R-:W-:Y:S02]  /*33bc0*/  IADD3 R37, P3, PT, -R50, R36, RZ ;  /* 0x0000002432257210 */ /* 0x000fe40007f7e1ff */
[----:B------:R-:W-:-:S03]  /*33bd0*/  ISETP.GE.U32.AND.EX P0, PT, R34, R51, PT, P0 ;  /* 0x000000332200720c */ /* 0x000fc60003f06100 */
[--C-:B------:R-:W-:Y:S01]  /*33be0*/  IMAD.X R35, R34, 0x1, ~R51.reuse, P3 ;  /* 0x0000000122237824 */ /* 0x100fe200018e0e33 */
[----:B------:R-:W-:Y:S02]  /*33bf0*/  SEL R37, R37, R36, P0 ;  /* 0x0000002425257207 */ /* 0x000fe40000000000 */
[C---:B------:R-:W-:Y:S02]  /*33c00*/  ISETP.NE.U32.AND P3, PT, R50.reuse, RZ, PT ;  /* 0x000000ff3200720c */ /* 0x040fe40003f65070 */
[----:B------:R-:W-:Y:S02]  /*33c10*/  SEL R35, R35, R34, P0 ;  /* 0x0000002223237207 */ /* 0x000fe40000000000 */
[----:B------:R-:W-:Y:S02]  /*33c20*/  IADD3 R34, P4, PT, -R50, R37, RZ ;  /* 0x0000002532227210 */ /* 0x000fe40007f9e1ff */
[----:B------:R-:W-:Y:S02]  /*33c30*/  ISETP.GE.U32.AND P0, PT, R37, R50, PT ;  /* 0x000000322500720c */ /* 0x000fe40003f06070 */
[----:B------:R-:W-:Y:S01]  /*33c40*/  ISETP.NE.AND.EX P3, PT, R51, RZ, PT, P3 ;  /* 0x000000ff3300720c */ /* 0x000fe20003f65330 */
[C---:B------:R-:W-:Y:S01]  /*33c50*/  IMAD.X R36, R35.reuse, 0x1, ~R51, P4 ;  /* 0x0000000123247824 */ /* 0x040fe200020e0e33 */
[----:B------:R-:W-:-:S04]  /*33c60*/  ISETP.GE.U32.AND.EX P0, PT, R35, R51, PT, P0 ;  /* 0x000000332300720c */ /* 0x000fc80003f06100 */
[----:B------:R-:W-:Y:S02]  /*33c70*/  SEL R36, R36, R35, P0 ;  /* 0x0000002324247207 */ /* 0x000fe40000000000 */
[----:B------:R-:W-:Y:S01]  /*33c80*/  SEL R34, R34, R37, P0 ;  /* 0x0000002522227207 */ /* 0x000fe20000000000 */
[----:B------:R-:W-:Y:S01]  /*33c90*/  IMAD.MOV.U32 R37, RZ, RZ, 0x0 ;  /* 0x00000000ff257424 */ /* 0x000fe200078e00ff */
[----:B------:R-:W-:Y:S02]  /*33ca0*/  SEL R35, R36, 0xffffffff, P3 ;  /* 0xffffffff24237807 */ /* 0x000fe40001800000 */
[----:B------:R-:W-:Y:S02]  /*33cb0*/  MOV R36, R39 ;  /* 0x0000002700247202 */ /* 0x000fe40000000f00 */
[----:B------:R-:W-:Y:S02]  /*33cc0*/  SEL R34, R34, 0xffffffff, P3 ;  /* 0xffffffff22227807 */ /* 0x000fe40001800000 */
[----:B------:R-:W-:Y:S05]  /*33cd0*/  RET.REL.NODEC R36 `(_Z23theta_zoom_64bit_kernelmmjjP10ThetaStats) ;  /* 0xfffffcc024c87950 */ /* 0x000fea0003c3ffff */
.L_x_1345:
[----:B------:R-:W-:-:S00]  /*33ce0*/  BRA `(.L_x_1345) ;  /* 0xfffffffc00fc7947 */ /* 0x000fc0000383ffff */
[----:B------:R-:W-:-:S00]  /*33cf0*/  NOP ;  /* 0x0000000000007918 */ /* 0x000fc00000000000 */
        /* <DEDUP_REMOVED lines=8> */
.L_x_1454:


//--------------------- .text._Z23theta_scan_32bit_kerneljjjjP10ThetaStats --------------------------
	.section	.text._Z23theta_scan_32bit_kerneljjjjP10ThetaStats,"ax",@progbits
	.align	128
        .global         _Z23theta_scan_32bit_kerneljjjjP10ThetaStats
        .type           _Z23theta_scan_32bit_kerneljjjjP10ThetaStats,@function
        .size           _Z23theta_scan_32bit_kerneljjjjP10ThetaStats,(.L_x_1455 - _Z23theta_scan_32bit_kerneljjjjP10ThetaStats)
        .other          _Z23theta_scan_32bit_kerneljjjjP10ThetaStats,@"STO_CUDA_ENTRY STV_DEFAULT"
_Z23theta_scan_32bit_kerneljjjjP10ThetaStats:
.text._Z23theta_scan_32bit_kerneljjjjP10ThetaStats:
[----:B------:R-:W-:Y:S01]  /*0000*/  LDC R1, c[0x0][0x37c] ;  /* 0x0000df00ff017b82 */ /* 0x000fe20000000800 */
[----:B------:R-:W0:Y:S07]  /*0010*/  S2R R0, SR_TID.X ;  /* 0x0000000000007919 */ /* 0x000e2e0000002100 */
[----:B------:R-:W0:Y:S01]  /*0020*/  S2UR UR4, SR_CTAID.X ;  /* 0x00000000000479c3 */ /* 0x000e220000002500 */
[----:B------:R-:W1:Y:S01]  /*0030*/  LDCU UR5, c[0x0][0x384] ;  /* 0x00007080ff0577ac */ /* 0x000e620008000800 */
[----:B------:R-:W-:Y:S01]  /*0040*/  BSSY.RECONVERGENT B0, `(.L_x_1346) ;  /* 0x000042e000007945 */ /* 0x000fe20003800200 */
[----:B------:R-:W-:-:S02]  /*0050*/  HFMA2 R30, -RZ, RZ, 0, 0 ;  /* 0x00000000ff1e7431 */ /* 0x000fc400000001ff */
[----:B------:R-:W-:Y:S01]  /*0060*/  IMAD.MOV.U32 R34, RZ, RZ, -0x1 ;  /* 0xffffffffff227424 */ /* 0x000fe200078e00ff */
[----:B------:R-:W-:Y:S01]  /*0070*/  CS2R R28, SRZ ;  /* 0x00000000001c7805 */ /* 0x000fe2000001ff00 */
[----:B------:R-:W-:Y:S01]  /*0080*/  IMAD.MOV.U32 R33, RZ, RZ, RZ ;  /* 0x000000ffff217224 */ /* 0x000fe200078e00ff */
[----:B------:R-:W-:Y:S01]  /*0090*/  CS2R R26, SRZ ;  /* 0x00000000001a7805 */ /* 0x000fe2000001ff00 */
[----:B------:R-:W0:Y:S01]  /*00a0*/  LDC R13, c[0x0][0x360] ;  /* 0x0000d800ff0d7b82 */ /* 0x000e220000000800 */
[----:B------:R-:W-:Y:S01]  /*00b0*/  IMAD.MOV.U32 R32, RZ, RZ, -0x1 ;  /* 0xffffffffff207424 */ /* 0x000fe200078e00ff */
[----:B------:R-:W-:Y:S01]  /*00c0*/  CS2R R16, SRZ ;  /* 0x0000000000107805 */ /* 0x000fe2000001ff00 */
[----:B------:R-:W-:Y:S01]  /*00d0*/  IMAD.MOV.U32 R31, RZ, RZ, -0x1 ;  /* 0xffffffffff1f7424 */ /* 0x000fe200078e00ff */
[----:B------:R-:W-:Y:S01]  /*00e0*/  CS2R R20, SRZ ;  /* 0x0000000000147805 */ /* 0x000fe2000001ff00 */
[----:B------:R-:W-:Y:S01]  /*00f0*/  IMAD.MOV.U32 R19, RZ, RZ, -0x1 ;  /* 0xffffffffff137424 */ /* 0x000fe200078e00ff */
[----:B------:R-:W-:Y:S01]  /*0100*/  CS2R R22, SRZ ;  /* 0x0000000000167805 */ /* 0x000fe2000001ff00 */
[----:B------:R-:W-:Y:S01]  /*0110*/  IMAD.MOV.U32 R18, RZ, RZ, RZ ;  /* 0x000000ffff127224 */ /* 0x000fe200078e00ff */
[----:B------:R-:W2:Y:S01]  /*0120*/  LDC.64 R14, c[0x0][0x388] ;  /* 0x0000e200ff0e7b82 */ /* 0x000ea20000000a00 */
[----:B0-----:R-:W-:Y:S01]  /*0130*/  IMAD R13, R13, UR4, R0 ;  /* 0x000000040d0d7c24 */ /* 0x001fe2000f8e0200 */
[----:B--2---:R-:W-:Y:S01]  /*0140*/  ISETP.GT.U32.AND P0, PT, R14, R15, PT ;  /* 0x0000000f0e00720c */ /* 0x004fe20003f04070 */
[----:B------:R-:W-:-:S03]  /*0150*/  IMAD.MOV.U32 R15, RZ, RZ, RZ ;  /* 0x000000ffff0f7224 */ /* 0x000fc600078e00ff */
[----:B-1----:R-:W-:-:S13]  /*0160*/  ISETP.GE.U32.OR P0, PT, R13, UR5, P0 ;  /* 0x000000050d007c0c */ /* 0x002fda0008706470 */
[----:B------:R-:W-:Y:S05]  /*0170*/  @P0 BRA `(.L_x_1347) ;  /* 0x0000004000680947 */ /* 0x000fea0003800000 */
[----:B------:R-:W-:Y:S01]  /*0180*/  VIADD R14, R14, 0xffffffff ;  /* 0xffffffff0e0e7836 */ /* 0x000fe20000000000 */
[----:B------:R-:W-:Y:S01]  /*0190*/  MOV R32, 0xffffffff ;  /* 0xffffffff00207802 */ /* 0x000fe20000000f00 */
[----:B------:R-:W-:Y:S01]  /*01a0*/  IMAD.MOV.U32 R31, RZ, RZ, -0x1 ;  /* 0xffffffffff1f7424 */ /* 0x000fe200078e00ff */
[----:B------:R-:W-:Y:S01]  /*01b0*/  CS2R R26, SRZ ;  /* 0x00000000001a7805 */ /* 0x000fe2000001ff00 */
[----:B------:R-:W-:Y:S01]  /*01c0*/  IMAD.MOV.U32 R19, RZ, RZ, -0x1 ;  /* 0xffffffffff137424 */ /* 0x000fe200078e00ff */
[----:B------:R-:W-:Y:S01]  /*01d0*/  CS2R R16, SRZ ;  /* 0x0000000000107805 */ /* 0x000fe2000001ff00 */
[----:B------:R-:W-:Y:S01]  /*01e0*/  IMAD.MOV.U32 R15, RZ, RZ, RZ ;  /* 0x000000ffff0f7224 */ /* 0x000fe200078e00ff */
[----:B------:R-:W-:Y:S01]  /*01f0*/  MOV R34, 0xffffffff ;  /* 0xffffffff00227802 */ /* 0x000fe20000000f00 */
[----:B------:R-:W-:Y:S01]  /*0200*/  IMAD.MOV.U32 R18, RZ, RZ, RZ ;  /* 0x000000ffff127224 */ /* 0x000fe200078e00ff */
[----:B------:R-:W-:Y:S01]  /*0210*/  CS2R R28, SRZ ;  /* 0x00000000001c7805 */ /* 0x000fe2000001ff00 */
[----:B------:R-:W-:Y:S01]  /*0220*/  IMAD.MOV.U32 R33, RZ, RZ, RZ ;  /* 0x000000ffff217224 */ /* 0x000fe200078e00ff */
[----:B------:R-:W-:Y:S01]  /*0230*/  CS2R R22, SRZ ;  /* 0x0000000000167805 */ /* 0x000fe2000001ff00 */
[----:B------:R-:W-:Y:S01]  /*0240*/  IMAD.MOV.U32 R30, RZ, RZ, RZ ;  /* 0x000000ffff1e7224 */ /* 0x000fe200078e00ff */
[----:B------:R-:W-:-:S07]  /*0250*/  CS2R R20, SRZ ;  /* 0x0000000000147805 */ /* 0x000fce000001ff00 */
.L_x_1444:
[----:B------:R-:W0:Y:S01]  /*0260*/  LDCU UR4, c[0x0][0x380] ;  /* 0x00007000ff0477ac */ /* 0x000e220008000800 */
[----:B------:R-:W-:Y:S02]  /*0270*/  IMAD.MOV.U32 R12, RZ, RZ, RZ ;  /* 0x000000ffff0c7224 */ /* 0x000fe400078e00ff */
[----:B------:R-:W-:Y:S01]  /*0280*/  IMAD.MOV.U32 R11, RZ, RZ, R14 ;  /* 0x000000ffff0b7224 */ /* 0x000fe200078e000e */
[----:B------:R-:W1:Y:S01]  /*0290*/  LDCU UR5, c[0x0][0x388] ;  /* 0x00007100ff0577ac */ /* 0x000e620008000800 */
[----:B0-----:R-:W-:Y:S01]  /*02a0*/  IADD3 R10, PT, PT, R13, UR4, RZ ;  /* 0x000000040d0a7c10 */ /* 0x001fe2000fffe0ff */
[----:B-1----:R-:W-:-:S07]  /*02b0*/  IMAD.U32 R0, RZ, RZ, UR5 ;  /* 0x00000005ff007e24 */ /* 0x002fce000f8e00ff */
.L_x_1443:
[----:B------:R-:W-:Y:S01]  /*02c0*/  ISETP.NE.AND P0, PT, R0, RZ, PT ;  /* 0x000000ff0000720c */ /* 0x000fe20003f05270 */
[----:B------:R-:W-:Y:S01]  /*02d0*/  IMAD.MOV.U32 R3, RZ, RZ, R11 ;  /* 0x000000ffff037224 */ /* 0x000fe200078e000b */
[----:B------:R-:W-:Y:S01]  /*02e0*/  ISETP.NE.AND P1, PT, R10, RZ, PT ;  /* 0x000000ff0a00720c */ /* 0x000fe20003f25270 */
[----:B------:R-:W-:-:S03]  /*02f0*/  IMAD.MOV.U32 R11, RZ, RZ, R0 ;  /* 0x000000ffff0b7224 */ /* 0x000fc600078e0000 */
[----:B------:R-:W-:-:S07]  /*0300*/  SEL R9, RZ, 0x1, P1 ;  /* 0x00000001ff097807 */ /* 0x000fce0000800000 */
[----:B------:R-:W-:Y:S05]  /*0310*/  @!P0 BRA `(.L_x_1348) ;  /* 0x00000008002c8947 */ /* 0x000fea0003800000 */
[----:B------:R-:W-:Y:S01]  /*0320*/  ISETP.NE.AND P0, PT, R11, 0x1, PT ;  /* 0x000000010b00780c */ /* 0x000fe20003f05270 */
[----:B------:R-:W-:-:S12]  /*0330*/  BSSY.RECONVERGENT B1, `(.L_x_1348) ;  /* 0x0000089000017945 */ /* 0x000fd80003800200 */
[----:B------:R-:W-:Y:S01]  /*0340*/  @!P0 SEL R9, RZ, 0x3, P1 ;  /* 0x00000003ff098807 */ /* 0x000fe20000800000 */
[----:B------:R-:W-:Y:S06]  /*0350*/  @!P0 BRA `(.L_x_1349) ;  /* 0x0000000800188947 */ /* 0x000fec0003800000 */
[----:B------:R-:W-:Y:S02]  /*0360*/  IMAD.IADD R5, R14, 0x1, R12 ;  /* 0x000000010e057824 */ /* 0x000fe400078e020c */
[----:B------:R-:W-:-:S03]  /*0370*/  HFMA2 R9, -RZ, RZ, 0, 0 ;  /* 0x00000000ff097431 */ /* 0x000fc600000001ff */
[----:B------:R-:W-:-:S04]  /*0380*/  SHF.R.U32.HI R0, RZ, R5, R10 ;  /* 0x00000005ff007219 */ /* 0x000fc8000001160a */
[----:B------:R-:W-:-:S13]  /*0390*/  ISETP.NE.AND P0, PT, R0, RZ, PT ;  /* 0x000000ff0000720c */ /* 0x000fda0003f05270 */
[----:B------:R-:W-:Y:S05]  /*03a0*/  @P0 BRA `(.L_x_1349) ;  /* 0x0000000800040947 */ /* 0x000fea0003800000 */
[----:B------:R-:W-:Y:S01]  /*03b0*/  ISETP.GE.AND P0, PT, R5, 0x1, PT ;  /* 0x000000010500780c */ /* 0x000fe20003f06270 */
[----:B------:R-:W-:-:S12]  /*03c0*/  IMAD.MOV.U32 R9, RZ, RZ, RZ ;  /* 0x000000ffff097224 */ /* 0x000fd800078e00ff */
[----:B------:R-:W-:Y:S05]  /*03d0*/  @!P0 BRA `(.L_x_1350) ;  /* 0x0000000400ec8947 */ /* 0x000fea0003800000 */
[----:B------:R-:W0:Y:S01]  /*03e0*/  LDC R5, c[0x0][0x388] ;  /* 0x0000e200ff057b82 */ /* 0x000e220000000800 */
[----:B------:R-:W-:Y:S01]  /*03f0*/  LOP3.LUT R9, R3, 0x3, RZ, 0xc0, !PT ;  /* 0x0000000303097812 */ /* 0x000fe200078ec0ff */
[----:B------:R-:W-:Y:S01]  /*0400*/  IMAD.MOV.U32 R2, RZ, RZ, RZ ;  /* 0x000000ffff027224 */ /* 0x000fe200078e00ff */
[----:B0-----:R-:W-:-:S04]  /*0410*/  IADD3 R0, PT, PT, R12, -0x2, R5 ;  /* 0xfffffffe0c007810 */ /* 0x001fc80007ffe005 */
[----:B------:R-:W-:Y:S01]  /*0420*/  ISETP.GE.U32.AND P0, PT, R0, 0x3, PT ;  /* 0x000000030000780c */ /* 0x000fe20003f06070 */
[----:B------:R-:W-:-:S12]  /*0430*/  IMAD.MOV.U32 R0, RZ, RZ, R10 ;  /* 0x000000ffff007224 */ /* 0x000fd800078e000a */
[----:B------:R-:W-:Y:S05]  /*0440*/  @!P0 BRA `(.L_x_1351) ;  /* 0x0000000400988947 */ /* 0x000fea0003800000 */
[----:B------:R-:W-:Y:S01]  /*0450*/  LOP3.LUT R2, R3, 0xfffffffc, RZ, 0xc0, !PT ;  /* 0xfffffffc03027812 */ /* 0x000fe200078ec0ff */
[----:B------:R-:W-:Y:S01]  /*0460*/  IMAD.MOV.U32 R0, RZ, RZ, R10 ;  /* 0x000000ffff007224 */ /* 0x000fe200078e000a */
[----:B------:R-:W-:-:S03]  /*0470*/  MOV R8, RZ ;  /* 0x000000ff00087202 */ /* 0x000fc60000000f00 */
        /* <DEDUP_REMOVED lines=8> */
.L_x_1354:
[----:B------:R-:W-:Y:S01]  /*0500*/  IMAD.SHL.U32 R3, R0, 0x4, RZ ;  /* 0x0000000400037824 */ /* 0x000fe200078e00ff */
[--C-:B------:R-:W-:Y:S01]  /*0510*/  SHF.R.U32.HI R4, RZ, 0x2, R0.reuse ;  /* 0x00000002ff047819 */ /* 0x100fe20000011600 */
[----:B------:R-:W-:Y:S01]  /*0520*/  VIADD R2, R2, 0x10 ;  /* 0x0000001002027836 */ /* 0x000fe20000000000 */
[--C-:B------:R-:W-:Y:S02]  /*0530*/  SHF.R.U32.HI R5, RZ, 0x3, R0.reuse ;  /* 0x00000003ff057819 */ /* 0x100fe40000011600 */
[----:B------:R-:W-:Y:S02]  /*0540*/  LOP3.LUT R3, R3, 0x4, RZ, 0xc0, !PT ;  /* 0x0000000403037812 */ /* 0x000fe400078ec0ff */
[----:B------:R-:W-:Y:S02]  /*0550*/  LOP3.LUT R6, R0, 0x2, RZ, 0xc0, !PT ;  /* 0x0000000200067812 */ /* 0x000fe400078ec0ff */
[----:B------:R-:W-:Y:S01]  /*0560*/  SHF.R.U32.HI R7, RZ, 0x4, R0 ;  /* 0x00000004ff077819 */ /* 0x000fe20000011600 */
[----:B------:R-:W-:Y:S01]  /*0570*/  IMAD R3, R8, 0x8, R3 ;  /* 0x0000000808037824 */ /* 0x000fe200078e0203 */
[----:B------:R-:W-:-:S02]  /*0580*/  LOP3.LUT R4, R4, 0x1, RZ, 0xc0, !PT ;  /* 0x0000000104047812 */ /* 0x000fc400078ec0ff */
[----:B------:R-:W-:Y:S02]  /*0590*/  LOP3.LUT R8, R5, 0x1, RZ, 0xc0, !PT ;  /* 0x0000000105087812 */ /* 0x000fe400078ec0ff */
[----:B------:R-:W-:Y:S02]  /*05a0*/  SHF.L.U32 R5, R7, 0x2, RZ ;  /* 0x0000000207057819 */ /* 0x000fe400000006ff */
[----:B------:R-:W-:Y:S02]  /*05b0*/  IADD3 R3, PT, PT, R4, R6, R3 ;  /* 0x0000000604037210 */ /* 0x000fe40007ffe003 */
[----:B------:R-:W-:Y:S02]  /*05c0*/  LOP3.LUT R4, R5, 0x4, RZ, 0xc0, !PT ;  /* 0x0000000405047812 */ /* 0x000fe400078ec0ff */
[----:B------:R-:W-:Y:S01]  /*05d0*/  SHF.R.U32.HI R5, RZ, 0x6, R0 ;  /* 0x00000006ff057819 */ /* 0x000fe20000011600 */
[----:B------:R-:W-:Y:S01]  /*05e0*/  IMAD R3, R3, 0x2, R8 ;  /* 0x0000000203037824 */ /* 0x000fe200078e0208 */
[----:B------:R-:W-:-:S02]  /*05f0*/  SHF.R.U32.HI R6, RZ, 0x7, R0 ;  /* 0x00000007ff067819 */ /* 0x000fc40000011600 */
[----:B------:R-:W-:Y:S01]  /*0600*/  SHF.R.U32.HI R8, RZ, 0x8, R0 ;  /* 0x00000008ff087819 */ /* 0x000fe20000011600 */
[----:B------:R-:W-:Y:S01]  /*0610*/  IMAD R3, R3, 0x8, R4 ;  /* 0x0000000803037824 */ /* 0x000fe200078e0204 */
[----:B------:R-:W-:Y:S02]  /*0620*/  LOP3.LUT R4, R7, 0x2, RZ, 0xc0, !PT ;  /* 0x0000000207047812 */ /* 0x000fe400078ec0ff */
[----:B------:R-:W-:Y:S01]  /*0630*/  LOP3.LUT R5, R5, 0x1, RZ, 0xc0, !PT ;  /* 0x0000000105057812 */ /* 0x000fe200078ec0ff */
[----:B------:R-:W-:Y:S01]  /*0640*/  IMAD.SHL.U32 R7, R8, 0x4, RZ ;  /* 0x0000000408077824 */ /* 0x000fe200078e00ff */
[----:B------:R-:W-:Y:S02]  /*0650*/  LOP3.LUT R6, R6, 0x1, RZ, 0xc0, !PT ;  /* 0x0000000106067812 */ /* 0x000fe400078ec0ff */
[----:B------:R-:W-:Y:S02]  /*0660*/  IADD3 R3, PT, PT, R5, R4, R3 ;  /* 0x0000000405037210 */ /* 0x000fe40007ffe003 */
[----:B------:R-:W-:-:S02]  /*0670*/  LOP3.LUT R4, R7, 0x4, RZ, 0xc0, !PT ;  /* 0x0000000407047812 */ /* 0x000fc400078ec0ff */
[----:B------:R-:W-:Y:S01]  /*0680*/  SHF.R.U32.HI R5, RZ, 0xa, R0 ;  /* 0x0000000aff057819 */ /* 0x000fe20000011600 */
[----:B------:R-:W-:Y:S01]  /*0690*/  IMAD R3, R3, 0x2, R6 ;  /* 0x0000000203037824 */ /* 0x000fe200078e0206 */
[--C-:B------:R-:W-:Y:S02]  /*06a0*/  SHF.R.U32.HI R6, RZ, 0xb, R0.reuse ;  /* 0x0000000bff067819 */ /* 0x100fe40000011600 */
[----:B------:R-:W-:Y:S02]  /*06b0*/  LOP3.LUT R8, R8, 0x2, RZ, 0xc0, !PT ;  /* 0x0000000208087812 */ /* 0x000fe400078ec0ff */
[----:B------:R-:W-:Y:S02]  /*06c0*/  LEA R3, R3, R4, 0x3 ;  /* 0x0000000403037211 */ /* 0x000fe400078e18ff */
[----:B------:R-:W-:Y:S02]  /*06d0*/  SHF.R.U32.HI R4, RZ, 0xc, R0 ;  /* 0x0000000cff047819 */ /* 0x000fe40000011600 */
[----:B------:R-:W-:-:S02]  /*06e0*/  LOP3.LUT R5, R5, 0x1, RZ, 0xc0, !PT ;  /* 0x0000000105057812 */ /* 0x000fc400078ec0ff */
[----:B------:R-:W-:Y:S01]  /*06f0*/  LOP3.LUT R6, R6, 0x1, RZ, 0xc0, !PT ;  /* 0x0000000106067812 */ /* 0x000fe200078ec0ff */
[----:B------:R-:W-:Y:S01]  /*0700*/  IMAD.SHL.U32 R7, R4, 0x4, RZ ;  /* 0x0000000404077824 */ /* 0x000fe200078e00ff */
[----:B------:R-:W-:Y:S02]  /*0710*/  IADD3 R3, PT, PT, R5, R8, R3 ;  /* 0x0000000805037210 */ /* 0x000fe40007ffe003 */
[----:B------:R-:W-:Y:S02]  /*0720*/  ISETP.GE.AND P1, PT, R2, -0xc, PT ;  /* 0xfffffff40200780c */ /* 0x000fe40003f26270 */
[----:B------:R-:W-:Y:S01]  /*0730*/  LOP3.LUT R8, R7, 0x4, RZ, 0xc0, !PT ;  /* 0x0000000407087812 */ /* 0x000fe200078ec0ff */
[----:B------:R-:W-:Y:S01]  /*0740*/  IMAD R3, R3, 0x2, R6 ;  /* 0x0000000203037824 */ /* 0x000fe200078e0206 */
[--C-:B------:R-:W-:Y:S02]  /*0750*/  SHF.R.U32.HI R5, RZ, 0xe, R0.reuse ;  /* 0x0000000eff057819 */ /* 0x100fe40000011600 */
[----:B------:R-:W-:Y:S01]  /*0760*/  SHF.R.U32.HI R6, RZ, 0xf, R0 ;  /* 0x0000000fff067819 */ /* 0x000fe20000011600 */
[----:B------:R-:W-:Y:S01]  /*0770*/  IMAD R3, R3, 0x8, R8 ;  /* 0x0000000803037824 */ /* 0x000fe200078e0208 */
[----:B------:R-:W-:-:S02]  /*0780*/  LOP3.LUT R4, R4, 0x2, RZ, 0xc0, !PT ;  /* 0x0000000204047812 */ /* 0x000fc400078ec0ff */
[----:B------:R-:W-:Y:S02]  /*0790*/  LOP3.LUT R5, R5, 0x1, RZ, 0xc0, !PT ;  /* 0x0000000105057812 */ /* 0x000fe400078ec0ff */
[----:B------:R-:W-:Y:S02]  /*07a0*/  LOP3.LUT R6, R6, 0x1, RZ, 0xc0, !PT ;  /* 0x0000000106067812 */ /* 0x000fe400078ec0ff */
[----:B------:R-:W-:Y:S02]  /*07b0*/  IADD3 R3, PT, PT, R5, R4, R3 ;  /* 0x0000000405037210 */ /* 0x000fe40007ffe003 */
[----:B------:R-:W-:Y:S02]  /*07c0*/  SHF.R.U32.HI R0, RZ, 0x10, R0 ;  /* 0x00000010ff007819 */ /* 0x000fe40000011600 */
[----:B------:R-:W-:Y:S01]  /*07d0*/  LEA R8, R3, R6, 0x1 ;  /* 0x0000000603087211 */ /* 0x000fe200078e08ff */
[----:B------:R-:W-:Y:S06]  /*07e0*/  @!P1 BRA `(.L_x_1354) ;  /* 0xfffffffc00449947 */ /* 0x000fec000383ffff */
.L_x_1353:
[----:B------:R-:W-:-:S05]  /*07f0*/  IMAD.MOV R3, RZ, RZ, -R2 ;  /* 0x000000ffff037224 */ /* 0x000fca00078e0a02 */
[----:B------:R-:W-:-:S13]  /*0800*/  ISETP.GT.AND P1, PT, R3, 0x4, PT ;  /* 0x000000040300780c */ /* 0x000fda0003f24270 */
[----:B------:R-:W-:Y:S05]  /*0810*/  @!P1 BRA `(.L_x_1355) ;  /* 0x0000000000609947 */ /* 0x000fea0003800000 */
[----:B------:R-:W-:Y:S01]  /*0820*/  IMAD.SHL.U32 R3, R0, 0x4, RZ ;  /* 0x0000000400037824 */ /* 0x000fe200078e00ff */
[--C-:B------:R-:W-:Y:S01]  /*0830*/  SHF.R.U32.HI R4, RZ, 0x2, R0.reuse ;  /* 0x00000002ff047819 */ /* 0x100fe20000011600 */
[----:B------:R-:W-:Y:S01]  /*0840*/  VIADD R2, R2, 0x8 ;  /* 0x0000000802027836 */ /* 0x000fe20000000000 */
[--C-:B------:R-:W-:Y:S02]  /*0850*/  SHF.R.U32.HI R5, RZ, 0x3, R0.reuse ;  /* 0x00000003ff057819 */ /* 0x100fe40000011600 */
[----:B------:R-:W-:Y:S02]  /*0860*/  LOP3.LUT R3, R3, 0x4, RZ, 0xc0, !PT ;  /* 0x0000000403037812 */ /* 0x000fe400078ec0ff */
[----:B------:R-:W-:Y:S02]  /*0870*/  SHF.R.U32.HI R7, RZ, 0x4, R0 ;  /* 0x00000004ff077819 */ /* 0x000fe40000011600 */
[----:B------:R-:W-:Y:S01]  /*0880*/  LOP3.LUT R6, R0, 0x2, RZ, 0xc0, !PT ;  /* 0x0000000200067812 */ /* 0x000fe200078ec0ff */
[----:B------:R-:W-:Y:S01]  /*0890*/  IMAD R3, R8, 0x8, R3 ;  /* 0x0000000808037824 */ /* 0x000fe200078e0203 */
[----:B------:R-:W-:-:S02]  /*08a0*/  LOP3.LUT R4, R4, 0x1, RZ, 0xc0, !PT ;  /* 0x0000000104047812 */ /* 0x000fc400078ec0ff */
[----:B------:R-:W-:Y:S01]  /*08b0*/  LOP3.LUT R8, R5, 0x1, RZ, 0xc0, !PT ;  /* 0x0000000105087812 */ /* 0x000fe200078ec0ff */
[----:B------:R-:W-:Y:S01]  /*08c0*/  IMAD.SHL.U32 R5, R7, 0x4, RZ ;  /* 0x0000000407057824 */ /* 0x000fe200078e00ff */
[----:B------:R-:W-:Y:S02]  /*08d0*/  IADD3 R3, PT, PT, R4, R6, R3 ;  /* 0x0000000604037210 */ /* 0x000fe40007ffe003 */
[--C-:B------:R-:W-:Y:S02]  /*08e0*/  SHF.R.U32.HI R6, RZ, 0x7, R0.reuse ;  /* 0x00000007ff067819 */ /* 0x100fe40000011600 */
[----:B------:R-:W-:Y:S02]  /*08f0*/  LOP3.LUT R4, R5, 0x4, RZ, 0xc0, !PT ;  /* 0x0000000405047812 */ /* 0x000fe400078ec0ff */
[----:B------:R-:W-:Y:S02]  /*0900*/  LEA R3, R3, R8, 0x1 ;  /* 0x0000000803037211 */ /* 0x000fe400078e08ff */
[----:B------:R-:W-:-:S02]  /*0910*/  SHF.R.U32.HI R5, RZ, 0x6, R0 ;  /* 0x00000006ff057819 */ /* 0x000fc40000011600 */
[----:B------:R-:W-:Y:S01]  /*0920*/  LOP3.LUT R6, R6, 0x1, RZ, 0xc0, !PT ;  /* 0x0000000106067812 */ /* 0x000fe200078ec0ff */
[----:B------:R-:W-:Y:S01]  /*0930*/  IMAD R3, R3, 0x8, R4 ;  /* 0x0000000803037824 */ /* 0x000fe200078e0204 */
[----:B------:R-:W-:Y:S02]  /*0940*/  LOP3.LUT R4, R7, 0x2, RZ, 0xc0, !PT ;  /* 0x0000000207047812 */ /* 0x000fe400078ec0ff */
[----:B------:R-:W-:Y:S02]  /*0950*/  LOP3.LUT R5, R5, 0x1, RZ, 0xc0, !PT ;  /* 0x0000000105057812 */ /* 0x000fe400078ec0ff */
[----:B------:R-:W-:Y:S02]  /*0960*/  PLOP3.LUT P0, PT, PT, PT, PT, 0x8, 0x80 ;  /* 0x000000000080781c */ /* 0x000fe40003f0e170 */
[----:B------:R-:W-:Y:S02]  /*0970*/  IADD3 R3, PT, PT, R5, R4, R3 ;  /* 0x0000000405037210 */ /* 0x000fe40007ffe003 */
[----:B------:R-:W-:-:S03]  /*0980*/  SHF.R.U32.HI R0, RZ, 0x8, R0 ;  /* 0x00000008ff007819 */ /* 0x000fc60000011600 */
[----:B------:R-:W-:-:S07]  /*0990*/  IMAD R8, R3, 0x2, R6 ;  /* 0x0000000203087824 */ /* 0x000fce00078e0206 */
.L_x_1355:
[----:B------:R-:W-:-:S13]  /*09a0*/  ISETP.NE.OR P0, PT, R2, RZ, P0 ;  /* 0x000000ff0200720c */ /* 0x000fda0000705670 */
[----:B------:R-:W-:Y:S05]  /*09b0*/  @!P0 BRA `(.L_x_1356) ;  /* 0x0000000000388947 */ /* 0x000fea0003800000 */
.L_x_1352:
[----:B------:R-:W-:Y:S01]  /*09c0*/  IMAD.SHL.U32 R3, R0, 0x4, RZ ;  /* 0x0000000400037824 */ /* 0x000fe200078e00ff */
[----:B------:R-:W-:Y:S02]  /*09d0*/  IADD3 R2, PT, PT, R2, 0x4, RZ ;  /* 0x0000000402027810 */ /* 0x000fe40007ffe0ff */
[--C-:B------:R-:W-:Y:S02]  /*09e0*/  SHF.R.U32.HI R4, RZ, 0x2, R0.reuse ;  /* 0x00000002ff047819 */ /* 0x100fe40000011600 */
[----:B------:R-:W-:Y:S02]  /*09f0*/  LOP3.LUT R3, R3, 0x4, RZ, 0xc0, !PT ;  /* 0x0000000403037812 */ /* 0x000fe400078ec0ff */
[----:B------:R-:W-:Y:S02]  /*0a00*/  ISETP.NE.AND P0, PT, R2, RZ, PT ;  /* 0x000000ff0200720c */ /* 0x000fe40003f05270 */
[----:B------:R-:W-:Y:S01]  /*0a10*/  LOP3.LUT R6, R0, 0x2, RZ, 0xc0, !PT ;  /* 0x0000000200067812 */ /* 0x000fe200078ec0ff */
[----:B------:R-:W-:Y:S01]  /*0a20*/  IMAD R3, R8, 0x8, R3 ;  /* 0x0000000808037824 */ /* 0x000fe200078e0203 */
[----:B------:R-:W-:-:S02]  /*0a30*/  SHF.R.U32.HI R5, RZ, 0x3, R0 ;  /* 0x00000003ff057819 */ /* 0x000fc40000011600 */
[----:B------:R-:W-:Y:S02]  /*0a40*/  LOP3.LUT R4, R4, 0x1, RZ, 0xc0, !PT ;  /* 0x0000000104047812 */ /* 0x000fe400078ec0ff */
[----:B------:R-:W-:Y:S02]  /*0a50*/  LOP3.LUT R8, R5, 0x1, RZ, 0xc0, !PT ;  /* 0x0000000105087812 */ /* 0x000fe400078ec0ff */
[----:B------:R-:W-:Y:S02]  /*0a60*/  IADD3 R3, PT, PT, R4, R6, R3 ;  /* 0x0000000604037210 */ /* 0x000fe40007ffe003 */
[----:B------:R-:W-:-:S03]  /*0a70*/  SHF.R.U32.HI R0, RZ, 0x4, R0 ;  /* 0x00000004ff007819 */ /* 0x000fc60000011600 */
[----:B------:R-:W-:Y:S01]  /*0a80*/  IMAD R8, R3, 0x2, R8 ;  /* 0x0000000203087824 */ /* 0x000fe200078e0208 */
[----:B------:R-:W-:Y:S06]  /*0a90*/  @P0 BRA `(.L_x_1352) ;  /* 0xfffffffc00c80947 */ /* 0x000fec000383ffff */
.L_x_1356:
[----:B------:R-:W-:-:S07]  /*0aa0*/  IMAD.SHL.U32 R2, R8, 0x2, RZ ;  /* 0x0000000208027824 */ /* 0x000fce00078e00ff */
.L_x_1351:
[----:B------:R-:W-:-:S13]  /*0ab0*/  ISETP.NE.AND P0, PT, R9, RZ, PT ;  /* 0x000000ff0900720c */ /* 0x000fda0003f05270 */
[----:B------:R-:W-:Y:S05]  /*0ac0*/  @!P0 BRA `(.L_x_1357) ;  /* 0x00000000002c8947 */ /* 0x000fea0003800000 */
[----:B------:R-:W-:Y:S02]  /*0ad0*/  ISETP.NE.AND P0, PT, R9, 0x1, PT ;  /* 0x000000010900780c */ /* 0x000fe40003f05270 */
[----:B------:R-:W-:-:S05]  /*0ae0*/  LOP3.LUT R3, R0, 0x1, RZ, 0xc0, !PT ;  /* 0x0000000100037812 */ /* 0x000fca00078ec0ff */
[----:B------:R-:W-:-:S06]  /*0af0*/  IMAD.IADD R8, R3, 0x1, R2 ;  /* 0x0000000103087824 */ /* 0x000fcc00078e0202 */
[----:B------:R-:W-:Y:S05]  /*0b00*/  @!P0 BRA `(.L_x_1357) ;  /* 0x00000000001c8947 */ /* 0x000fea0003800000 */
[----:B------:R-:W-:Y:S02]  /*0b10*/  ISETP.NE.AND P0, PT, R9, 0x2, PT ;  /* 0x000000020900780c */ /* 0x000fe40003f05270 */
[----:B------:R-:W-:-:S04]  /*0b20*/  SHF.R.U32.HI R2, RZ, 0x1, R0 ;  /* 0x00000001ff027819 */ /* 0x000fc80000011600 */
[----:B------:R-:W-:-:S04]  /*0b30*/  LOP3.LUT R3, R2, 0x1, RZ, 0xc0, !PT ;  /* 0x0000000102037812 */ /* 0x000fc800078ec0ff */
[----:B------:R-:W-:-:S03]  /*0b40*/  LEA R8, R8, R3, 0x1 ;  /* 0x0000000308087211 */ /* 0x000fc600078e08ff */
[----:B------:R-:W-:-:S04]  /*0b50*/  @P0 SHF.R.U32.HI R0, RZ, 0x2, R0 ;  /* 0x00000002ff000819 */ /* 0x000fc80000011600 */
[----:B------:R-:W-:-:S05]  /*0b60*/  @P0 LOP3.LUT R3, R0, 0x1, RZ, 0xc0, !PT ;  /* 0x0000000100030812 */ /* 0x000fca00078ec0ff */
[----:B------:R-:W-:-:S07]  /*0b70*/  @P0 IMAD R8, R8, 0x2, R3 ;  /* 0x0000000208080824 */ /* 0x000fce00078e0203 */
.L_x_1357:
[----:B------:R-:W-:-:S07]  /*0b80*/  IMAD.SHL.U32 R9, R8, 0x2, RZ ;  /* 0x0000000208097824 */ /* 0x000fce00078e00ff */
.L_x_1350:
[----:B------:R-:W-:-:S05]  /*0b90*/  IMAD.MOV.U32 R0, RZ, RZ, 0x1 ;  /* 0x00000001ff007424 */ /* 0x000fca00078e00ff */
[----:B------:R-:W-:-:S04]  /*0ba0*/  SHF.L.U32 R0, R0, R11, RZ ;  /* 0x0000000b00007219 */ /* 0x000fc800000006ff */
[----:B------:R-:W-:-:S07]  /*0bb0*/  IADD3 R9, PT, PT, R0, 0x1, R9 ;  /* 0x0000000100097810 */ /* 0x000fce0007ffe009 */
.L_x_1349:
[----:B------:R-:W-:Y:S05]  /*0bc0*/  BSYNC.RECONVERGENT B1 ;  /* 0x0000000000017941 */ /* 0x000fea0003800200 */
.L_x_1348:
[----:B------:R-:W-:Y:S01]  /*0bd0*/  ISETP.NE.AND P0, PT, R9, RZ, PT ;  /* 0x000000ff0900720c */ /* 0x000fe20003f05270 */
[----:B------:R-:W-:-:S12]  /*0be0*/  BSSY.RECONVERGENT B1, `(.L_x_1358) ;  /* 0x0000368000017945 */ /* 0x000fd80003800200 */
[----:B------:R-:W-:Y:S05]  /*0bf0*/  @!P0 BRA `(.L_x_1359) ;  /* 0x0000003400988947 */ /* 0x000fea0003800000 */
[----:B------:R-:W0:Y:S01]  /*0c00*/  FLO.U32 R0, R9 ;  /* 0x0000000900007300 */ /* 0x000e2200000e0000 */
[----:B------:R-:W-:Y:S01]  /*0c10*/  VIADD R7, R9, 0xfffffffe ;  /* 0xfffffffe09077836 */ /* 0x000fe20000000000 */
[----:B------:R-:W-:-:S04]  /*0c20*/  IADD3 R18, P1, PT, R18, 0x1, RZ ;  /* 0x0000000112127810 */ /* 0x000fc80007f3e0ff */
[----:B------:R-:W-:Y:S01]  /*0c30*/  ISETP.GE.U32.AND P0, PT, R7, 0x2, PT ;  /* 0x000000020700780c */ /* 0x000fe20003f06070 */
[----:B------:R-:W-:Y:S01]  /*0c40*/  IMAD.X R17, RZ, RZ, R17, P1 ;  /* 0x000000ffff117224 */ /* 0x000fe200008e0611 */
[----:B------:R-:W1:Y:S01]  /*0c50*/  POPC R6, R9 ;  /* 0x0000000900067309 */ /* 0x000e620000000000 */
[----:B------:R-:W-:Y:S02]  /*0c60*/  MOV R7, RZ ;  /* 0x000000ff00077202 */ /* 0x000fe40000000f00 */
[----:B0-----:R-:W-:-:S04]  /*0c70*/  IADD3 R0, PT, PT, -R0, 0x1f, RZ ;  /* 0x0000001f00007810 */ /* 0x001fc80007ffe1ff */
[----:B------:R-:W-:Y:S01]  /*0c80*/  LOP3.LUT R0, R0, 0x1f, RZ, 0x3c, !PT ;  /* 0x0000001f00007812 */ /* 0x000fe200078e3cff */
[----:B-1----:R-:W0:Y:S01]  /*0c90*/  I2F.F64.U32 R2, R6 ;  /* 0x0000000600027312 */ /* 0x002e220000201800 */
[-C--:B------:R-:W-:Y:S02]  /*0ca0*/  VIMNMX.U32 R34, PT, PT, R34, R6.reuse, PT ;  /* 0x0000000622227248 */ /* 0x080fe40003fe0000 */
[----:B------:R-:W-:Y:S02]  /*0cb0*/  VIMNMX.U32 R33, PT, PT, R33, R6, !PT ;  /* 0x0000000621217248 */ /* 0x000fe40007fe0000 */
[-C--:B------:R-:W-:Y:S02]  /*0cc0*/  VIMNMX.U32 R19, PT, PT, R19, R0.reuse, PT ;  /* 0x0000000013137248 */ /* 0x080fe40003fe0000 */
[----:B------:R-:W-:Y:S01]  /*0cd0*/  VIMNMX.U32 R26, PT, PT, R26, R0, !PT ;  /* 0x000000001a1a7248 */ /* 0x000fe20007fe0000 */
[----:B------:R-:W1:Y:S01]  /*0ce0*/  I2F.F64.U32 R4, R0 ;  /* 0x0000000000047312 */ /* 0x000e620000201800 */
[----:B0-----:R-:W-:-:S02]  /*0cf0*/  DADD R20, R20, R2 ;  /* 0x0000000014147229 */ /* 0x001fc40000000002 */
[----:B-1----:R-:W-:Y:S01]  /*0d00*/  DADD R22, R22, R4 ;  /* 0x0000000016167229 */ /* 0x002fe20000000004 */
[----:B------:R-:W-:Y:S10]  /*0d10*/  @!P0 BRA `(.L_x_1360) ;  /* 0x0000001800808947 */ /* 0x000ff40003800000 */
[----:B------:R-:W-:-:S04]  /*0d20*/  LOP3.LUT R0, R9, 0x1, RZ, 0xc0, !PT ;  /* 0x0000000109007812 */ /* 0x000fc800078ec0ff */
[----:B------:R-:W-:-:S04]  /*0d30*/  ISETP.NE.U32.AND P0, PT, R0, 0x1, PT ;  /* 0x000000010000780c */ /* 0x000fc80003f05070 */
[----:B------:R-:W-:-:S13]  /*0d40*/  ISETP.EQ.OR P0, PT, R9, 0x1, P0 ;  /* 0x000000010900780c */ /* 0x000fda0000702670 */
[----:B------:R-:W-:Y:S05]  /*0d50*/  @P0 BRA `(.L_x_1359) ;  /* 0x0000003400400947 */ /* 0x000fea0003800000 */
[----:B------:R-:W-:-:S13]  /*0d60*/  ISETP.GE.U32.AND P0, PT, R9, 0x9, PT ;  /* 0x000000090900780c */ /* 0x000fda0003f06070 */
[----:B------:R-:W-:Y:S05]  /*0d70*/  @!P0 BRA `(.L_x_1360) ;  /* 0x0000001800688947 */ /* 0x000fea0003800000 */
[----:B------:R-:W-:-:S05]  /*0d80*/  IMAD R0, R9, -0x55555555, RZ ;  /* 0xaaaaaaab09007824 */ /* 0x000fca00078e02ff */
[----:B------:R-:W-:-:S13]  /*0d90*/  ISETP.GE.U32.AND P0, PT, R0, 0x55555556, PT ;  /* 0x555555560000780c */ /* 0x000fda0003f06070 */
[----:B------:R-:W-:Y:S05]  /*0da0*/  @!P0 BRA `(.L_x_1359) ;  /* 0x00000034002c8947 */ /* 0x000fea0003800000 */
[----:B------:R-:W-:Y:S01]  /*0db0*/  VIADD R2, R9, 0xffffffff ;  /* 0xffffffff09027836 */ /* 0x000fe20000000000 */
[----:B------:R-:W-:Y:S01]  /*0dc0*/  BSSY.RECONVERGENT B2, `(.L_x_1361) ;  /* 0x0000009000027945 */ /* 0x000fe20003800200 */
[----:B------:R-:W-:Y:S02]  /*0dd0*/  IMAD.MOV.U32 R3, RZ, RZ, RZ ;  /* 0x000000ffff037224 */ /* 0x000fe400078e00ff */
[----:B------:R-:W-:-:S07]  /*0de0*/  IMAD.MOV.U32 R4, RZ, RZ, R2 ;  /* 0x000000ffff047224 */ /* 0x000fce00078e0002 */
.L_x_1362:
[----:B------:R-:W-:Y:S02]  /*0df0*/  LOP3.LUT P0, RZ, R4, 0x2, RZ, 0xc0, !PT ;  /* 0x0000000204ff7812 */ /* 0x000fe4000780c0ff */
[----:B------:R-:W-:Y:S02]  /*0e00*/  SHF.R.U32.HI R40, RZ, 0x1, R4 ;  /* 0x00000001ff287819 */ /* 0x000fe40000011604 */
[----:B------:R-:W-:Y:S01]  /*0e10*/  MOV R0, R3 ;  /* 0x0000000300007202 */ /* 0x000fe20000000f00 */
[----:B------:R-:W-:Y:S02]  /*0e20*/  VIADD R3, R3, 0x1 ;  /* 0x0000000103037836 */ /* 0x000fe40000000000 */
[----:B------:R-:W-:-:S06]  /*0e30*/  IMAD.MOV.U32 R4, RZ, RZ, R40 ;  /* 0x000000ffff047224 */ /* 0x000fcc00078e0028 */
[----:B------:R-:W-:Y:S05]  /*0e40*/  @!P0 BRA `(.L_x_1362) ;  /* 0xfffffffc00e88947 */ /* 0x000fea000383ffff */
[----:B------:R-:W-:Y:S05]  /*0e50*/  BSYNC.RECONVERGENT B2 ;  /* 0x0000000000027941 */ /* 0x000fea0003800200 */
.L_x_1361:
[----:B------:R-:W0:Y:S02]  /*0e60*/  LDCU.64 UR4, c[0x3][URZ] ;  /* 0x00c00000ff0477ac */ /* 0x000e240008000a00 */
[----:B0-----:R-:W-:-:S04]  /*0e70*/  ISETP.GT.U32.AND P0, PT, R9, UR4, PT ;  /* 0x0000000409007c0c */ /* 0x001fc8000bf04070 */
[----:B------:R-:W-:-:S13]  /*0e80*/  ISETP.GT.U32.AND.EX P0, PT, RZ, UR5, PT, P0 ;  /* 0x00000005ff007c0c */ /* 0x000fda000bf04100 */
        /* <DEDUP_REMOVED lines=8> */
.L_x_1371:
        /* <DEDUP_REMOVED lines=8> */
[----:B------:R-:W-:-:S13]  /*0f90*/  ISETP.NE.U32.AND P0, PT, R5, RZ, PT ;  /* 0x000000ff0500720c */ /* 0x000fda0003f05070 */
[----:B------:R-:W-:Y:S05]  /*0fa0*/  @P0 BRA `(.L_x_1367) ;  /* 0x0000000000500947 */ /* 0x000fea0003800000 */
[----:B------:R-:W0:Y:S01]  /*0fb0*/  I2F.U32.RP R3, R9 ;  /* 0x0000000900037306 */ /* 0x000e220000209000 */
[----:B------:R-:W-:-:S07]  /*0fc0*/  ISETP.NE.U32.AND P1, PT, R9, RZ, PT ;  /* 0x000000ff0900720c */ /* 0x000fce0003f25070 */
[----:B0-----:R-:W0:Y:S02]  /*0fd0*/  MUFU.RCP R3, R3 ;  /* 0x0000000300037308 */ /* 0x001e240000001000 */
[----:B0-----:R-:W-:Y:S02]  /*0fe0*/  VIADD R4, R3, 0xffffffe ;  /* 0x0ffffffe03047836 */ /* 0x001fe40000000000 */
[----:B------:R-:W-:-:S04]  /*0ff0*/  HFMA2 R3, -RZ, RZ, 0, 0 ;  /* 0x00000000ff037431 */ /* 0x000fc800000001ff */
[----:B------:R0:W1:Y:S02]  /*1000*/  F2I.FTZ.U32.TRUNC.NTZ R5, R4 ;  /* 0x0000000400057305 */ /* 0x000064000021f000 */
[----:B0-----:R-:W-:Y:S01]  /*1010*/  IMAD.MOV.U32 R4, RZ, RZ, RZ ;  /* 0x000000ffff047224 */ /* 0x001fe200078e00ff */
[----:B-1----:R-:W-:-:S05]  /*1020*/  IADD3 R6, PT, PT, RZ, -R5, RZ ;  /* 0x80000005ff067210 */ /* 0x002fca0007ffe0ff */
        /* <DEDUP_REMOVED lines=9> */
[----:B------:R-:W-:-:S05]  /*10c0*/  @!P1 LOP3.LUT R24, RZ, R9, RZ, 0x33, !PT ;  /* 0x00000009ff189212 */ /* 0x000fca00078e33ff */
[----:B------:R-:W-:Y:S01]  /*10d0*/  IMAD.MOV.U32 R4, RZ, RZ, R24 ;  /* 0x000000ffff047224 */ /* 0x000fe200078e0018 */
[----:B------:R-:W-:Y:S06]  /*10e0*/  BRA `(.L_x_1366) ;  /* 0x0000000000187947 */ /* 0x000fec0003800000 */
.L_x_1367:
[----:B------:R-:W-:Y:S01]  /*10f0*/  IMAD.MOV.U32 R6, RZ, RZ, R24 ;  /* 0x000000ffff067224 */ /* 0x000fe200078e0018 */
[----:B------:R-:W-:Y:S01]  /*1100*/  MOV R35, 0x1130 ;  /* 0x0000113000237802 */ /* 0x000fe20000000f00 */
[----:B------:R-:W-:-:S07]  /*1110*/  IMAD.MOV.U32 R38, RZ, RZ, R9 ;  /* 0x000000ffff267224 */ /* 0x000fce00078e0009 */
[----:B------:R-:W-:Y:S05]  /*1120*/  CALL.REL.NOINC `($__internal_1_$__cuda_sm20_rem_u64) ;  /* 0x0000003c002c7944 */ /* 0x000fea0003c00000 */
[----:B------:R-:W-:Y:S01]  /*1130*/  IMAD.MOV.U32 R4, RZ, RZ, R5 ;  /* 0x000000ffff047224 */ /* 0x000fe200078e0005 */
[----:B------:R-:W-:-:S07]  /*1140*/  MOV R3, R6 ;  /* 0x0000000600037202 */ /* 0x000fce0000000f00 */
.L_x_1366:
[----:B------:R-:W-:Y:S05]  /*1150*/  BSYNC.RECONVERGENT B3 ;  /* 0x0000000000037941 */ /* 0x000fea0003800200 */
.L_x_1365:
[-C--:B------:R-:W-:Y:S01]  /*1160*/  IMAD R5, R45, R44.reuse, RZ ;  /* 0x0000002c2d057224 */ /* 0x080fe200078e02ff */
[----:B------:R-:W-:Y:S01]  /*1170*/  BSSY.RECONVERGENT B3, `(.L_x_1368) ;  /* 0x000001f000037945 */ /* 0x000fe20003800200 */
[----:B------:R-:W-:-:S04]  /*1180*/  IMAD.WIDE.U32 R24, R44, R44, RZ ;  /* 0x0000002c2c187225 */ /* 0x000fc800078e00ff */
[----:B------:R-:W-:-:S04]  /*1190*/  IMAD R5, R44, R45, R5 ;  /* 0x0000002d2c057224 */ /* 0x000fc800078e0205 */
[----:B------:R-:W-:-:S05]  /*11a0*/  IMAD.IADD R5, R25, 0x1, R5 ;  /* 0x0000000119057824 */ /* 0x000fca00078e0205 */
        /* <DEDUP_REMOVED lines=21> */
.L_x_1369:
[----:B------:R-:W-:Y:S01]  /*1300*/  IMAD.MOV.U32 R6, RZ, RZ, R24 ;  /* 0x000000ffff067224 */ /* 0x000fe200078e0018 */
[----:B------:R-:W-:Y:S02]  /*1310*/  MOV R38, R9 ;  /* 0x0000000900267202 */ /* 0x000fe40000000f00 */
[----:B------:R-:W-:-:S07]  /*1320*/  MOV R35, 0x1340 ;  /* 0x0000134000237802 */ /* 0x000fce0000000f00 */
[----:B------:R-:W-:Y:S05]  /*1330*/  CALL.REL.NOINC `($__internal_1_$__cuda_sm20_rem_u64) ;  /* 0x0000003800a87944 */ /* 0x000fea0003c00000 */
[----:B------:R-:W-:Y:S02]  /*1340*/  IMAD.MOV.U32 R44, RZ, RZ, R5 ;  /* 0x000000ffff2c7224 */ /* 0x000fe400078e0005 */
[----:B------:R-:W-:-:S07]  /*1350*/  IMAD.MOV.U32 R45, RZ, RZ, R6 ;  /* 0x000000ffff2d7224 */ /* 0x000fce00078e0006 */
.L_x_1370:
[----:B------:R-:W-:Y:S05]  /*1360*/  BSYNC.RECONVERGENT B3 ;  /* 0x0000000000037941 */ /* 0x000fea0003800200 */
.L_x_1368:
[----:B------:R-:W-:Y:S02]  /*1370*/  ISETP.GT.U32.AND P0, PT, R39, 0x1, PT ;  /* 0x000000012700780c */ /* 0x000fe40003f04070 */
[----:B------:R-:W-:-:S11]  /*1380*/  SHF.R.U32.HI R39, RZ, 0x1, R39 ;  /* 0x00000001ff277819 */ /* 0x000fd60000011627 */
[----:B------:R-:W-:Y:S05]  /*1390*/  @P0 BRA `(.L_x_1371) ;  /* 0xfffffff800dc0947 */ /* 0x000fea000383ffff */
[----:B------:R-:W-:Y:S05]  /*13a0*/  BSYNC.RECONVERGENT B2 ;  /* 0x0000000000027941 */ /* 0x000fea0003800200 */
.L_x_1364:
        /* <DEDUP_REMOVED lines=8> */
.L_x_1375:
        /* <DEDUP_REMOVED lines=10> */
[----:B0-----:R-:W-:-:S06]  /*14d0*/  IADD3 R5, PT, PT, R6, 0xffffffe, RZ ;  /* 0x0ffffffe06057810 */ /* 0x001fcc0007ffe0ff */
[----:B------:R-:W0:Y:S02]  /*14e0*/  F2I.FTZ.U32.TRUNC.NTZ R5, R5 ;  /* 0x0000000500057305 */ /* 0x000e24000021f000 */
[----:B0-----:R-:W-:-:S04]  /*14f0*/  IMAD.MOV R4, RZ, RZ, -R5 ;  /* 0x000000ffff047224 */ /* 0x001fc800078e0a05 */
[----:B------:R-:W-:Y:S02]  /*1500*/  IMAD R3, R4, R9, RZ ;  /* 0x0000000904037224 */ /* 0x000fe400078e02ff */
[----:B------:R-:W-:-:S04]  /*1510*/  IMAD.MOV.U32 R4, RZ, RZ, RZ ;  /* 0x000000ffff047224 */ /* 0x000fc800078e00ff */
        /* <DEDUP_REMOVED lines=11> */
.L_x_1373:
[----:B------:R-:W-:Y:S01]  /*15d0*/  IMAD.MOV.U32 R6, RZ, RZ, R24 ;  /* 0x000000ffff067224 */ /* 0x000fe200078e0018 */
[----:B------:R-:W-:Y:S01]  /*15e0*/  MOV R35, 0x1610 ;  /* 0x0000161000237802 */ /* 0x000fe20000000f00 */
[----:B------:R-:W-:-:S07]  /*15f0*/  IMAD.MOV.U32 R38, RZ, RZ, R9 ;  /* 0x000000ffff267224 */ /* 0x000fce00078e0009 */
[----:B------:R-:W-:Y:S05]  /*1600*/  CALL.REL.NOINC `($__internal_1_$__cuda_sm20_rem_u64) ;  /* 0x0000003400f47944 */ /* 0x000fea0003c00000 */
[----:B------:R-:W-:Y:S01]  /*1610*/  IMAD.MOV.U32 R4, RZ, RZ, R5 ;  /* 0x000000ffff047224 */ /* 0x000fe200078e0005 */
[----:B------:R-:W-:-:S07]  /*1620*/  MOV R3, R6 ;  /* 0x0000000600037202 */ /* 0x000fce0000000f00 */
.L_x_1374:
[----:B------:R-:W-:Y:S05]  /*1630*/  BSYNC.RECONVERGENT B2 ;  /* 0x0000000000027941 */ /* 0x000fea0003800200 */
.L_x_1372:
[----:B------:R-:W-:-:S04]  /*1640*/  ISETP.NE.U32.AND P0, PT, R4, R2, PT ;  /* 0x000000020400720c */ /* 0x000fc80003f05070 */
[----:B------:R-:W-:-:S13]  /*1650*/  ISETP.NE.AND.EX P0, PT, R3, RZ, PT, P0 ;  /* 0x000000ff0300720c */ /* 0x000fda0003f05300 */
[----:B------:R-:W-:Y:S05]  /*1660*/  @!P0 BRA `(.L_x_1363) ;  /* 0x0000000000108947 */ /* 0x000fea0003800000 */
[----:B------:R-:W-:-:S05]  /*1670*/  VIADD R39, R39, 0x1 ;  /* 0x0000000127277836 */ /* 0x000fca0000000000 */
[----:B------:R-:W-:-:S13]  /*1680*/  ISETP.NE.AND P0, PT, R39, R0, PT ;  /* 0x000000002700720c */ /* 0x000fda0003f05270 */
[----:B------:R-:W-:Y:S05]  /*1690*/  @!P0 BRA `(.L_x_1359) ;  /* 0x0000002800f08947 */ /* 0x000fea0003800000 */
[----:B------:R-:W-:Y:S05]  /*16a0*/  BRA `(.L_x_1375) ;  /* 0xfffffffc00607947 */ /* 0x000fea000383ffff */
.L_x_1363:
[----:B------:R-:W0:Y:S02]  /*16b0*/  LDCU.64 UR4, c[0x3][0x8] ;  /* 0x00c00100ff0477ac */ /* 0x000e240008000a00 */
[----:B0-----:R-:W-:-:S04]  /*16c0*/  ISETP.GT.U32.AND P0, PT, R9, UR4, PT ;  /* 0x0000000409007c0c */ /* 0x001fc8000bf04070 */
[----:B------:R-:W-:-:S13]  /*16d0*/  ISETP.GT.U32.AND.EX P0, PT, RZ, UR5, PT, P0 ;  /* 0x00000005ff007c0c */ /* 0x000fda000bf04100 */
        /* <DEDUP_REMOVED lines=8> */
.L_x_1384:
        /* <DEDUP_REMOVED lines=13> */
[----:B0-----:R-:W-:-:S06]  /*1830*/  VIADD R5, R6, 0xffffffe ;  /* 0x0ffffffe06057836 */ /* 0x001fcc0000000000 */
[----:B------:R-:W0:Y:S02]  /*1840*/  F2I.FTZ.U32.TRUNC.NTZ R5, R5 ;  /* 0x0000000500057305 */ /* 0x000e24000021f000 */
[----:B0-----:R-:W-:-:S04]  /*1850*/  IMAD.MOV R4, RZ, RZ, -R5 ;  /* 0x000000ffff047224 */ /* 0x001fc800078e0a05 */
[----:B------:R-:W-:Y:S02]  /*1860*/  IMAD R3, R4, R9, RZ ;  /* 0x0000000904037224 */ /* 0x000fe400078e02ff */
[----:B------:R-:W-:-:S05]  /*1870*/  HFMA2 R4, -RZ, RZ, 0, 0 ;  /* 0x00000000ff047431 */ /* 0x000fca00000001ff */
        /* <DEDUP_REMOVED lines=11> */
.L_x_1380:
[----:B------:R-:W-:Y:S01]  /*1930*/  MOV R6, R24 ;  /* 0x0000001800067202 */ /* 0x000fe20000000f00 */
[----:B------:R-:W-:Y:S01]  /*1940*/  IMAD.MOV.U32 R38, RZ, RZ, R9 ;  /* 0x000000ffff267224 */ /* 0x000fe200078e0009 */
[----:B------:R-:W-:-:S07]  /*1950*/  MOV R35, 0x1970 ;  /* 0x0000197000237802 */ /* 0x000fce0000000f00 */
[----:B------:R-:W-:Y:S05]  /*1960*/  CALL.REL.NOINC `($__internal_1_$__cuda_sm20_rem_u64) ;  /* 0x00000034001c7944 */ /* 0x000fea0003c00000 */
[----:B------:R-:W-:Y:S02]  /*1970*/  IMAD.MOV.U32 R4, RZ, RZ, R5 ;  /* 0x000000ffff047224 */ /* 0x000fe400078e0005 */
[----:B------:R-:W-:-:S07]  /*1980*/  IMAD.MOV.U32 R3, RZ, RZ, R6 ;  /* 0x000000ffff037224 */ /* 0x000fce00078e0006 */
.L_x_1379:
[----:B------:R-:W-:Y:S05]  /*1990*/  BSYNC.RECONVERGENT B3 ;  /* 0x0000000000037941 */ /* 0x000fea0003800200 */
.L_x_1378:
        /* <DEDUP_REMOVED lines=26> */
.L_x_1382:
[----:B------:R-:W-:Y:S01]  /*1b40*/  IMAD.MOV.U32 R6, RZ, RZ, R24 ;  /* 0x000000ffff067224 */ /* 0x000fe200078e0018 */
[----:B------:R-:W-:Y:S01]  /*1b50*/  MOV R35, 0x1b80 ;  /* 0x00001b8000237802 */ /* 0x000fe20000000f00 */
[----:B------:R-:W-:-:S07]  /*1b60*/  IMAD.MOV.U32 R38, RZ, RZ, R9 ;  /* 0x000000ffff267224 */ /* 0x000fce00078e0009 */
[----:B------:R-:W-:Y:S05]  /*1b70*/  CALL.REL.NOINC `($__internal_1_$__cuda_sm20_rem_u64) ;  /* 0x0000003000987944 */ /* 0x000fea0003c00000 */
[----:B------:R-:W-:Y:S01]  /*1b80*/  IMAD.MOV.U32 R44, RZ, RZ, R5 ;  /* 0x000000ffff2c7224 */ /* 0x000fe200078e0005 */
[----:B------:R-:W-:-:S07]  /*1b90*/  MOV R45, R6 ;  /* 0x00000006002d7202 */ /* 0x000fce0000000f00 */
.L_x_1383:
[----:B------:R-:W-:Y:S05]  /*1ba0*/  BSYNC.RECONVERGENT B3 ;  /* 0x0000000000037941 */ /* 0x000fea0003800200 */
.L_x_1381:
[----:B------:R-:W-:Y:S02]  /*1bb0*/  ISETP.GT.U32.AND P0, PT, R39, 0x1, PT ;  /* 0x000000012700780c */ /* 0x000fe40003f04070 */
[----:B------:R-:W-:-:S11]  /*1bc0*/  SHF.R.U32.HI R39, RZ, 0x1, R39 ;  /* 0x00000001ff277819 */ /* 0x000fd60000011627 */
[----:B------:R-:W-:Y:S05]  /*1bd0*/  @P0 BRA `(.L_x_1384) ;  /* 0xfffffff800e00947 */ /* 0x000fea000383ffff */
[----:B------:R-:W-:Y:S05]  /*1be0*/  BSYNC.RECONVERGENT B2 ;  /* 0x0000000000027941 */ /* 0x000fea0003800200 */
.L_x_1377:
        /* <DEDUP_REMOVED lines=8> */
.L_x_1388:
        /* <DEDUP_REMOVED lines=26> */
.L_x_1386:
[----:B------:R-:W-:Y:S01]  /*1e10*/  MOV R6, R24 ;  /* 0x0000001800067202 */ /* 0x000fe20000000f00 */
[----:B------:R-:W-:Y:S01]  /*1e20*/  IMAD.MOV.U32 R38, RZ, RZ, R9 ;  /* 0x000000ffff267224 */ /* 0x000fe200078e0009 */
[----:B------:R-:W-:-:S07]  /*1e30*/  MOV R35, 0x1e50 ;  /* 0x00001e5000237802 */ /* 0x000fce0000000f00 */
[----:B------:R-:W-:Y:S05]  /*1e40*/  CALL.REL.NOINC `($__internal_1_$__cuda_sm20_rem_u64) ;  /* 0x0000002c00e47944 */ /* 0x000fea0003c00000 */
[----:B------:R-:W-:Y:S02]  /*1e50*/  IMAD.MOV.U32 R4, RZ, RZ, R5 ;  /* 0x000000ffff047224 */ /* 0x000fe400078e0005 */
[----:B------:R-:W-:-:S07]  /*1e60*/  IMAD.MOV.U32 R3, RZ, RZ, R6 ;  /* 0x000000ffff037224 */ /* 0x000fce00078e0006 */
.L_x_1387:
[----:B------:R-:W-:Y:S05]  /*1e70*/  BSYNC.RECONVERGENT B2 ;  /* 0x0000000000027941 */ /* 0x000fea0003800200 */
.L_x_1385:
[----:B------:R-:W-:-:S04]  /*1e80*/  ISETP.NE.U32.AND P0, PT, R4, R2, PT ;  /* 0x000000020400720c */ /* 0x000fc80003f05070 */
[----:B------:R-:W-:-:S13]  /*1e90*/  ISETP.NE.AND.EX P0, PT, R3, RZ, PT, P0 ;  /* 0x000000ff0300720c */ /* 0x000fda0003f05300 */
[----:B------:R-:W-:Y:S05]  /*1ea0*/  @!P0 BRA `(.L_x_1376) ;  /* 0x0000000000108947 */ /* 0x000fea0003800000 */
[----:B------:R-:W-:-:S05]  /*1eb0*/  VIADD R39, R39, 0x1 ;  /* 0x0000000127277836 */ /* 0x000fca0000000000 */
[----:B------:R-:W-:-:S13]  /*1ec0*/  ISETP.NE.AND P0, PT, R39, R0, PT ;  /* 0x000000002700720c */ /* 0x000fda0003f05270 */
[----:B------:R-:W-:Y:S05]  /*1ed0*/  @!P0 BRA `(.L_x_1359) ;  /* 0x0000002000e08947 */ /* 0x000fea0003800000 */
[----:B------:R-:W-:Y:S05]  /*1ee0*/  BRA `(.L_x_1388) ;  /* 0xfffffffc00607947 */ /* 0x000fea000383ffff */
.L_x_1376:
[----:B------:R-:W0:Y:S02]  /*1ef0*/  LDCU.64 UR4, c[0x3][0x10] ;  /* 0x00c00200ff0477ac */ /* 0x000e240008000a00 */
[----:B0-----:R-:W-:-:S04]  /*1f00*/  ISETP.GT.U32.AND P0, PT, R9, UR4, PT ;  /* 0x0000000409007c0c */ /* 0x001fc8000bf04070 */
[----:B------:R-:W-:-:S13]  /*1f10*/  ISETP.GT.U32.AND.EX P0, PT, RZ, UR5, PT, P0 ;  /* 0x00000005ff007c0c */ /* 0x000fda000bf04100 */
[----:B------:R-:W-:Y:S05]  /*1f20*/  @!P0 BRA `(.L_x_1360) ;  /* 0x0000000400fc8947 */ /* 0x000fea0003800000 */
[----:B------:R-:W0:Y:S01]  /*1f30*/  LDCU.64 UR4, c[0x3][0x10] ;  /* 0x00c00200ff0477ac */ /* 0x000e220008000a00 */
[----:B------:R-:W-:Y:S01]  /*1f40*/  HFMA2 R4, -RZ, RZ, 0, 5.9604644775390625e-08 ;  /* 0x00000001ff047431 */ /* 0x000fe200000001ff */
[----:B------:R-:W-:Y:S01]  /*1f50*/  BSSY.RECONVERGENT B2, `(.L_x_1389) ;  /* 0x000004c000027945 */ /* 0x000fe20003800200 */
[----:B------:R-:W-:Y:S02]  /*1f60*/  IMAD.MOV.U32 R3, RZ, RZ, RZ ;  /* 0x000000ffff037224 */ /* 0x000fe400078e00ff */
[----:B0-----:R-:W-:Y:S02]  /*1f70*/  IMAD.U32 R44, RZ, RZ, UR4 ;  /* 0x00000004ff2c7e24 */ /* 0x001fe4000f8e00ff */
[----:B------:R-:W-:-:S07]  /*1f80*/  IMAD.U32 R45, RZ, RZ, UR5 ;  /* 0x00000005ff2d7e24 */ /* 0x000fce000f8e00ff */
.L_x_1396:
        /* <DEDUP_REMOVED lines=29> */
.L_x_1392:
[----:B------:R-:W-:Y:S01]  /*2160*/  IMAD.MOV.U32 R6, RZ, RZ, R24 ;  /* 0x000000ffff067224 */ /* 0x000fe200078e0018 */
[----:B------:R-:W-:Y:S01]  /*2170*/  MOV R35, 0x21a0 ;  /* 0x000021a000237802 */ /* 0x000fe20000000f00 */
[----:B------:R-:W-:-:S07]  /*2180*/  IMAD.MOV.U32 R38, RZ, RZ, R9 ;  /* 0x000000ffff267224 */ /* 0x000fce00078e0009 */
[----:B------:R-:W-:Y:S05]  /*2190*/  CALL.REL.NOINC `($__internal_1_$__cuda_sm20_rem_u64) ;  /* 0x0000002c00107944 */ /* 0x000fea0003c00000 */
[----:B------:R-:W-:Y:S01]  /*21a0*/  IMAD.MOV.U32 R4, RZ, RZ, R5 ;  /* 0x000000ffff047224 */ /* 0x000fe200078e0005 */
[----:B------:R-:W-:-:S07]  /*21b0*/  MOV R3, R6 ;  /* 0x0000000600037202 */ /* 0x000fce0000000f00 */
.L_x_1391:
[----:B------:R-:W-:Y:S05]  /*21c0*/  BSYNC.RECONVERGENT B3 ;  /* 0x0000000000037941 */ /* 0x000fea0003800200 */
.L_x_1390:
        /* <DEDUP_REMOVED lines=26> */
.L_x_1394:
[----:B------:R-:W-:Y:S01]  /*2370*/  IMAD.MOV.U32 R6, RZ, RZ, R24 ;  /* 0x000000ffff067224 */ /* 0x000fe200078e0018 */
[----:B------:R-:W-:Y:S02]  /*2380*/  MOV R38, R9 ;  /* 0x0000000900267202 */ /* 0x000fe40000000f00 */
[----:B------:R-:W-:-:S07]  /*2390*/  MOV R35, 0x23b0 ;  /* 0x000023b000237802 */ /* 0x000fce0000000f00 */
[----:B------:R-:W-:Y:S05]  /*23a0*/  CALL.REL.NOINC `($__internal_1_$__cuda_sm20_rem_u64) ;  /* 0x00000028008c7944 */ /* 0x000fea0003c00000 */
[----:B------:R-:W-:Y:S02]  /*23b0*/  IMAD.MOV.U32 R44, RZ, RZ, R5 ;  /* 0x000000ffff2c7224 */ /* 0x000fe400078e0005 */
[----:B------:R-:W-:-:S07]  /*23c0*/  IMAD.MOV.U32 R45, RZ, RZ, R6 ;  /* 0x000000ffff2d7224 */ /* 0x000fce00078e0006 */
.L_x_1395:
[----:B------:R-:W-:Y:S05]  /*23d0*/  BSYNC.RECONVERGENT B3 ;  /* 0x0000000000037941 */ /* 0x000fea0003800200 */
.L_x_1393:
[----:B------:R-:W-:Y:S02]  /*23e0*/  ISETP.GT.U32.AND P0, PT, R40, 0x1, PT ;  /* 0x000000012800780c */ /* 0x000fe40003f04070 */
[----:B------:R-:W-:-:S11]  /*23f0*/  SHF.R.U32.HI R40, RZ, 0x1, R40 ;  /* 0x00000001ff287819 */ /* 0x000fd60000011628 */
[----:B------:R-:W-:Y:S05]  /*2400*/  @P0 BRA `(.L_x_1396) ;  /* 0xfffffff800e00947 */ /* 0x000fea000383ffff */
[----:B------:R-:W-:Y:S05]  /*2410*/  BSYNC.RECONVERGENT B2 ;  /* 0x0000000000027941 */ /* 0x000fea0003800200 */
.L_x_1389:
        /* <DEDUP_REMOVED lines=8> */
.L_x_1400:
        /* <DEDUP_REMOVED lines=26> */
.L_x_1398:
[----:B------:R-:W-:Y:S01]  /*2640*/  IMAD.MOV.U32 R6, RZ, RZ, R24 ;  /* 0x000000ffff067224 */ /* 0x000fe200078e0018 */
[----:B------:R-:W-:Y:S01]  /*2650*/  MOV R35, 0x2680 ;  /* 0x0000268000237802 */ /* 0x000fe20000000f00 */
[----:B------:R-:W-:-:S07]  /*2660*/  IMAD.MOV.U32 R38, RZ, RZ, R9 ;  /* 0x000000ffff267224 */ /* 0x000fce00078e0009 */
[----:B------:R-:W-:Y:S05]  /*2670*/  CALL.REL.NOINC `($__internal_1_$__cuda_sm20_rem_u64) ;  /* 0x0000002400d87944 */ /* 0x000fea0003c00000 */
[----:B------:R-:W-:Y:S01]  /*2680*/  IMAD.MOV.U32 R4, RZ, RZ, R5 ;  /* 0x000000ffff047224 */ /* 0x000fe200078e0005 */
[----:B------:R-:W-:-:S07]  /*2690*/  MOV R3, R6 ;  /* 0x0000000600037202 */ /* 0x000fce0000000f00 */
.L_x_1399:
[----:B------:R-:W-:Y:S05]  /*26a0*/  BSYNC.RECONVERGENT B2 ;  /* 0x0000000000027941 */ /* 0x000fea0003800200 */
.L_x_1397:
[----:B------:R-:W-:-:S04]  /*26b0*/  ISETP.NE.U32.AND P0, PT, R4, R2, PT ;  /* 0x000000020400720c */ /* 0x000fc80003f05070 */
[----:B------:R-:W-:-:S13]  /*26c0*/  ISETP.NE.AND.EX P0, PT, R3, RZ, PT, P0 ;  /* 0x000000ff0300720c */ /* 0x000fda0003f05300 */
[----:B------:R-:W-:Y:S05]  /*26d0*/  @!P0 BRA `(.L_x_1360) ;  /* 0x0000000000108947 */ /* 0x000fea0003800000 */
[----:B------:R-:W-:-:S05]  /*26e0*/  VIADD R39, R39, 0x1 ;  /* 0x0000000127277836 */ /* 0x000fca0000000000 */
[----:B------:R-:W-:-:S13]  /*26f0*/  ISETP.NE.AND P0, PT, R39, R0, PT ;  /* 0x000000002700720c */ /* 0x000fda0003f05270 */
[----:B------:R-:W-:Y:S05]  /*2700*/  @!P0 BRA `(.L_x_1359) ;  /* 0x0000001800d48947 */ /* 0x000fea0003800000 */
[----:B------:R-:W-:Y:S05]  /*2710*/  BRA `(.L_x_1400) ;  /* 0xfffffffc00607947 */ /* 0x000fea000383ffff */
.L_x_1360:
[----:B------:R-:W-:Y:S01]  /*2720*/  ISETP.GT.U32.AND P0, PT, R9, -0x3, PT ;  /* 0xfffffffd0900780c */ /* 0x000fe20003f04070 */
[----:B------:R-:W-:Y:S01]  /*2730*/  BSSY.RECONVERGENT B2, `(.L_x_1401) ;  /* 0x00001a6000027945 */ /* 0x000fe20003800200 */
[----:B------:R-:W-:-:S11]  /*2740*/  CS2R R4, SRZ ;  /* 0x0000000000047805 */ /* 0x000fd6000001ff00 */
[----:B------:R-:W-:Y:S05]  /*2750*/  @P0 BRA `(.L_x_1402) ;  /* 0x00000018008c0947 */ /* 0x000fea0003800000 */
[----:B------:R-:W-:Y:S01]  /*2760*/  ISETP.NE.AND P0, PT, R9, 0x1, PT ;  /* 0x000000010900780c */ /* 0x000fe20003f05270 */
[----:B------:R-:W-:-:S12]  /*2770*/  IMAD.MOV.U32 R5, RZ, RZ, 0x1 ;  /* 0x00000001ff057424 */ /* 0x000fd800078e00ff */
[----:B------:R-:W-:Y:S05]  /*2780*/  @!P0 BRA `(.L_x_1402) ;  /* 0x0000001800808947 */ /* 0x000fea0003800000 */
[----:B------:R-:W-:Y:S01]  /*2790*/  LOP3.LUT R0, R9, 0x1, RZ, 0xc0, !PT ;  /* 0x0000000109007812 */ /* 0x000fe200078ec0ff */
[----:B------:R-:W-:-:S03]  /*27a0*/  IMAD.MOV.U32 R5, RZ, RZ, RZ ;  /* 0x000000ffff057224 */ /* 0x000fc600078e00ff */
[----:B------:R-:W-:-:S13]  /*27b0*/  ISETP.NE.U32.AND P0, PT, R0, 0x1, PT ;  /* 0x000000010000780c */ /* 0x000fda0003f05070 */
[----:B------:R-:W-:Y:S05]  /*27c0*/  @P0 BRA `(.L_x_1402) ;  /* 0x0000001800700947 */ /* 0x000fea0003800000 */
[----:B------:R-:W-:Y:S01]  /*27d0*/  ISETP.GE.U32.AND P0, PT, R9, 0x7, PT ;  /* 0x000000070900780c */ /* 0x000fe20003f06070 */
[----:B------:R-:W-:-:S12]  /*27e0*/  IMAD.MOV.U32 R5, RZ, RZ, 0x1 ;  /* 0x00000001ff057424 */ /* 0x000fd800078e00ff */
[----:B------:R-:W-:Y:S05]  /*27f0*/  @!P0 BRA `(.L_x_1402) ;  /* 0x0000001800648947 */ /* 0x000fea0003800000 */
[----:B------:R-:W-:Y:S02]  /*2800*/  HFMA2 R0, -RZ, RZ, 85.3125, 85.375 ;  /* 0x55555556ff007431 */ /* 0x000fe400000001ff */
[----:B------:R-:W-:-:S03]  /*2810*/  IMAD.MOV.U32 R5, RZ, RZ, RZ ;  /* 0x000000ffff057224 */ /* 0x000fc600078e00ff */
[----:B------:R-:W-:-:S05]  /*2820*/  IMAD R0, R9, -0x55555555, R0 ;  /* 0xaaaaaaab09007824 */ /* 0x000fca00078e0200 */
[----:B------:R-:W-:-:S13]  /*2830*/  ISETP.GE.U32.AND P0, PT, R0, 0x55555556, PT ;  /* 0x555555560000780c */ /* 0x000fda0003f06070 */
[----:B------:R-:W-:Y:S05]  /*2840*/  @!P0 BRA `(.L_x_1402) ;  /* 0x0000001800508947 */ /* 0x000fea0003800000 */
[C---:B------:R-:W-:Y:S01]  /*2850*/  VIADD R3, R9.reuse, 0x1 ;  /* 0x0000000109037836 */ /* 0x040fe20000000000 */
[----:B------:R-:W-:Y:S01]  /*2860*/  BSSY.RECONVERGENT B3, `(.L_x_1403) ;  /* 0x0000009000037945 */ /* 0x000fe20003800200 */
[----:B------:R-:W-:Y:S02]  /*2870*/  VIADD R38, R9, 0x2 ;  /* 0x0000000209267836 */ /* 0x000fe40000000000 */
[----:B------:R-:W-:Y:S01]  /*2880*/  IMAD.MOV.U32 R0, RZ, RZ, RZ ;  /* 0x000000ffff007224 */ /* 0x000fe200078e00ff */
[----:B------:R-:W-:-:S07]  /*2890*/  MOV R5, R3 ;  /* 0x0000000300057202 */ /* 0x000fce0000000f00 */
.L_x_1404:
[----:B------:R-:W-:Y:S01]  /*28a0*/  LOP3.LUT P0, RZ, R5, 0x2, RZ, 0xc0, !PT ;  /* 0x0000000205ff7812 */ /* 0x000fe2000780c0ff */
[----:B------:R-:W-:Y:S01]  /*28b0*/  IMAD.MOV.U32 R2, RZ, RZ, R0 ;  /* 0x000000ffff027224 */ /* 0x000fe200078e0000 */
[----:B------:R-:W-:Y:S01]  /*28c0*/  SHF.R.U32.HI R5, RZ, 0x1, R5 ;  /* 0x00000001ff057819 */ /* 0x000fe20000011605 */
[----:B------:R-:W-:-:S10]  /*28d0*/  VIADD R0, R0, 0x1 ;  /* 0x0000000100007836 */ /* 0x000fd40000000000 */
[----:B------:R-:W-:Y:S05]  /*28e0*/  @!P0 BRA `(.L_x_1404) ;  /* 0xfffffffc00ec8947 */ /* 0x000fea000383ffff */
[----:B------:R-:W-:Y:S05]  /*28f0*/  BSYNC.RECONVERGENT B3 ;  /* 0x0000000000037941 */ /* 0x000fea0003800200 */
.L_x_1403:
[----:B------:R-:W0:Y:S01]  /*2900*/  LDCU.64 UR4, c[0x3][URZ] ;  /* 0x00c00000ff0477ac */ /* 0x000e220008000a00 */
[----:B------:R-:W-:Y:S01]  /*2910*/  IMAD.MOV.U32 R0, RZ, RZ, R5 ;  /* 0x000000ffff007224 */ /* 0x000fe200078e0005 */
[----:B0-----:R-:W-:-:S04]  /*2920*/  ISETP.GT.U32.AND P0, PT, R38, UR4, PT ;  /* 0x0000000426007c0c */ /* 0x001fc8000bf04070 */
[----:B------:R-:W-:-:S13]  /*2930*/  ISETP.GT.U32.AND.EX P0, PT, RZ, UR5, PT, P0 ;  /* 0x00000005ff007c0c */ /* 0x000fda000bf04100 */
        /* <DEDUP_REMOVED lines=8> */
.L_x_1413:
        /* <DEDUP_REMOVED lines=11> */
[----:B------:R-:W-:Y:S01]  /*2a70*/  IMAD.MOV R25, RZ, RZ, -R38 ;  /* 0x000000ffff197224 */ /* 0x000fe200078e0a26 */
[----:B------:R-:W-:Y:S01]  /*2a80*/  ISETP.NE.U32.AND P1, PT, R38, RZ, PT ;  /* 0x000000ff2600720c */ /* 0x000fe20003f25070 */
[----:B------:R-:W-:-:S05]  /*2a90*/  IMAD.MOV.U32 R40, RZ, RZ, RZ ;  /* 0x000000ffff287224 */ /* 0x000fca00078e00ff */
[----:B0-----:R-:W0:Y:S02]  /*2aa0*/  MUFU.RCP R5, R5 ;  /* 0x0000000500057308 */ /* 0x001e240000001000 */
[----:B0-----:R-:W-:-:S06]  /*2ab0*/  IADD3 R36, PT, PT, R5, 0xffffffe, RZ ;  /* 0x0ffffffe05247810 */ /* 0x001fcc0007ffe0ff */
[----:B------:R0:W1:Y:S02]  /*2ac0*/  F2I.FTZ.U32.TRUNC.NTZ R37, R36 ;  /* 0x0000002400257305 */ /* 0x000064000021f000 */
[----:B0-----:R-:W-:Y:S02]  /*2ad0*/  IMAD.MOV.U32 R36, RZ, RZ, RZ ;  /* 0x000000ffff247224 */ /* 0x001fe400078e00ff */
[----:B-1----:R-:W-:-:S04]  /*2ae0*/  IMAD R25, R25, R37, RZ ;  /* 0x0000002519197224 */ /* 0x002fc800078e02ff */
[----:B------:R-:W-:-:S06]  /*2af0*/  IMAD.HI.U32 R37, R37, R25, R36 ;  /* 0x0000001925257227 */ /* 0x000fcc00078e0024 */
[----:B------:R-:W-:-:S04]  /*2b00*/  IMAD.HI.U32 R37, R37, R24, RZ ;  /* 0x0000001825257227 */ /* 0x000fc800078e00ff */
[----:B------:R-:W-:-:S04]  /*2b10*/  IMAD.MOV R37, RZ, RZ, -R37 ;  /* 0x000000ffff257224 */ /* 0x000fc800078e0a25 */
[----:B------:R-:W-:-:S05]  /*2b20*/  IMAD R39, R38, R37, R24 ;  /* 0x0000002526277224 */ /* 0x000fca00078e0218 */
[----:B------:R-:W-:-:S13]  /*2b30*/  ISETP.GE.U32.AND P0, PT, R39, R38, PT ;  /* 0x000000262700720c */ /* 0x000fda0003f06070 */
[----:B------:R-:W-:-:S05]  /*2b40*/  @P0 IMAD.IADD R39, R39, 0x1, -R38 ;  /* 0x0000000127270824 */ /* 0x000fca00078e0a26 */
[----:B------:R-:W-:-:S13]  /*2b50*/  ISETP.GE.U32.AND P0, PT, R39, R38, PT ;  /* 0x000000262700720c */ /* 0x000fda0003f06070 */
[----:B------:R-:W-:Y:S02]  /*2b60*/  @P0 IADD3 R39, PT, PT, -R38, R39, RZ ;  /* 0x0000002726270210 */ /* 0x000fe40007ffe1ff */
[----:B------:R-:W-:Y:S01]  /*2b70*/  @!P1 LOP3.LUT R39, RZ, R38, RZ, 0x33, !PT ;  /* 0x00000026ff279212 */ /* 0x000fe200078e33ff */
[----:B------:R-:W-:Y:S06]  /*2b80*/  BRA `(.L_x_1408) ;  /* 0x0000000000147947 */ /* 0x000fec0003800000 */
.L_x_1409:
[----:B------:R-:W-:Y:S01]  /*2b90*/  IMAD.MOV.U32 R6, RZ, RZ, R24 ;  /* 0x000000ffff067224 */ /* 0x000fe200078e0018 */
[----:B------:R-:W-:-:S07]  /*2ba0*/  MOV R35, 0x2bc0 ;  /* 0x00002bc000237802 */ /* 0x000fce0000000f00 */
[----:B------:R-:W-:Y:S05]  /*2bb0*/  CALL.REL.NOINC `($__internal_1_$__cuda_sm20_rem_u64) ;  /* 0x0000002000887944 */ /* 0x000fea0003c00000 */
[----:B------:R-:W-:Y:S02]  /*2bc0*/  IMAD.MOV.U32 R39, RZ, RZ, R5 ;  /* 0x000000ffff277224 */ /* 0x000fe400078e0005 */
[----:B------:R-:W-:-:S07]  /*2bd0*/  IMAD.MOV.U32 R40, RZ, RZ, R6 ;  /* 0x000000ffff287224 */ /* 0x000fce00078e0006 */
.L_x_1408:
[----:B------:R-:W-:Y:S05]  /*2be0*/  BSYNC.RECONVERGENT B4 ;  /* 0x0000000000047941 */ /* 0x000fea0003800200 */
.L_x_1407:
[-C--:B------:R-:W-:Y:S01]  /*2bf0*/  IMAD R5, R45, R44.reuse, RZ ;  /* 0x0000002c2d057224 */ /* 0x080fe200078e02ff */
[----:B------:R-:W-:Y:S01]  /*2c00*/  BSSY.RECONVERGENT B4, `(.L_x_1410) ;  /* 0x000001e000047945 */ /* 0x000fe20003800200 */
[----:B------:R-:W-:-:S04]  /*2c10*/  IMAD.WIDE.U32 R24, R44, R44, RZ ;  /* 0x0000002c2c187225 */ /* 0x000fc800078e00ff */
[----:B------:R-:W-:-:S05]  /*2c20*/  IMAD R5, R44, R45, R5 ;  /* 0x0000002d2c057224 */ /* 0x000fca00078e0205 */
[----:B------:R-:W-:-:S04]  /*2c30*/  IADD3 R5, PT, PT, R25, R5, RZ ;  /* 0x0000000519057210 */ /* 0x000fc80007ffe0ff */
[----:B------:R-:W-:-:S13]  /*2c40*/  ISETP.NE.U32.AND P0, PT, R5, RZ, PT ;  /* 0x000000ff0500720c */ /* 0x000fda0003f05070 */
[----:B------:R-:W-:Y:S05]  /*2c50*/  @P0 BRA `(.L_x_1411) ;  /* 0x00000000004c0947 */ /* 0x000fea0003800000 */
[----:B------:R-:W0:Y:S01]  /*2c60*/  I2F.U32.RP R6, R38 ;  /* 0x0000002600067306 */ /* 0x000e220000209000 */
[----:B------:R-:W-:Y:S01]  /*2c70*/  IMAD.MOV R5, RZ, RZ, -R38 ;  /* 0x000000ffff057224 */ /* 0x000fe200078e0a26 */
[----:B------:R-:W-:Y:S01]  /*2c80*/  ISETP.NE.U32.AND P1, PT, R38, RZ, PT ;  /* 0x000000ff2600720c */ /* 0x000fe20003f25070 */
[----:B------:R-:W-:-:S05]  /*2c90*/  IMAD.MOV.U32 R45, RZ, RZ, RZ ;  /* 0x000000ffff2d7224 */ /* 0x000fca00078e00ff */
[----:B0-----:R-:W0:Y:S02]  /*2ca0*/  MUFU.RCP R6, R6 ;  /* 0x0000000600067308 */ /* 0x001e240000001000 */
[----:B0-----:R-:W-:-:S06]  /*2cb0*/  VIADD R36, R6, 0xffffffe ;  /* 0x0ffffffe06247836 */ /* 0x001fcc0000000000 */
        /* <DEDUP_REMOVED lines=8> */
[----:B------:R-:W-:-:S04]  /*2d40*/  @P0 IADD3 R44, PT, PT, -R38, R44, RZ ;  /* 0x0000002c262c0210 */ /* 0x000fc80007ffe1ff */
[----:B------:R-:W-:-:S13]  /*2d50*/  ISETP.GE.U32.AND P0, PT, R44, R38, PT ;  /* 0x000000262c00720c */ /* 0x000fda0003f06070 */
[----:B------:R-:W-:Y:S01]  /*2d60*/  @P0 IMAD.IADD R44, R44, 0x1, -R38 ;  /* 0x000000012c2c0824 */ /* 0x000fe200078e0a26 */
[----:B------:R-:W-:Y:S01]  /*2d70*/  @!P1 LOP3.LUT R44, RZ, R38, RZ, 0x33, !PT ;  /* 0x00000026ff2c9212 */ /* 0x000fe200078e33ff */
[----:B------:R-:W-:Y:S06]  /*2d80*/  BRA `(.L_x_1412) ;  /* 0x0000000000147947 */ /* 0x000fec0003800000 */
.L_x_1411:
[----:B------:R-:W-:Y:S01]  /*2d90*/  IMAD.MOV.U32 R6, RZ, RZ, R24 ;  /* 0x000000ffff067224 */ /* 0x000fe200078e0018 */
[----:B------:R-:W-:-:S07]  /*2da0*/  MOV R35, 0x2dc0 ;  /* 0x00002dc000237802 */ /* 0x000fce0000000f00 */
[----:B------:R-:W-:Y:S05]  /*2db0*/  CALL.REL.NOINC `($__internal_1_$__cuda_sm20_rem_u64) ;  /* 0x0000002000087944 */ /* 0x000fea0003c00000 */
[----:B------:R-:W-:Y:S01]  /*2dc0*/  IMAD.MOV.U32 R44, RZ, RZ, R5 ;  /* 0x000000ffff2c7224 */ /* 0x000fe200078e0005 */
[----:B------:R-:W-:-:S07]  /*2dd0*/  MOV R45, R6 ;  /* 0x00000006002d7202 */ /* 0x000fce0000000f00 */
.L_x_1412:
[----:B------:R-:W-:Y:S05]  /*2de0*/  BSYNC.RECONVERGENT B4 ;  /* 0x0000000000047941 */ /* 0x000fea0003800200 */
.L_x_1410:
[----:B------:R-:W-:Y:S02]  /*2df0*/  ISETP.GT.U32.AND P0, PT, R41, 0x1, PT ;  /* 0x000000012900780c */ /* 0x000fe40003f04070 */
[----:B------:R-:W-:-:S11]  /*2e00*/  SHF.R.U32.HI R41, RZ, 0x1, R41 ;  /* 0x00000001ff297819 */ /* 0x000fd60000011629 */
[----:B------:R-:W-:Y:S05]  /*2e10*/  @P0 BRA `(.L_x_1413) ;  /* 0xfffffff800e80947 */ /* 0x000fea000383ffff */
[----:B------:R-:W-:Y:S05]  /*2e20*/  BSYNC.RECONVERGENT B3 ;  /* 0x0000000000037941 */ /* 0x000fea0003800200 */
.L_x_1406:
        /* <DEDUP_REMOVED lines=9> */
.L_x_1417:
        /* <DEDUP_REMOVED lines=8> */
[----:B------:R-:W-:Y:S01]  /*2f40*/  IADD3 R5, PT, PT, RZ, -R38, RZ ;  /* 0x80000026ff057210 */ /* 0x000fe20007ffe0ff */
[----:B------:R-:W-:Y:S01]  /*2f50*/  HFMA2 R40, -RZ, RZ, 0, 0 ;  /* 0x00000000ff287431 */ /* 0x000fe200000001ff */
[----:B------:R-:W-:-:S05]  /*2f60*/  ISETP.NE.U32.AND P1, PT, R38, RZ, PT ;  /* 0x000000ff2600720c */ /* 0x000fca0003f25070 */
        /* <DEDUP_REMOVED lines=15> */
.L_x_1415:
[----:B------:R-:W-:Y:S01]  /*3060*/  IMAD.MOV.U32 R6, RZ, RZ, R24 ;  /* 0x000000ffff067224 */ /* 0x000fe200078e0018 */
[----:B------:R-:W-:-:S07]  /*3070*/  MOV R35, 0x3090 ;  /* 0x0000309000237802 */ /* 0x000fce0000000f00 */
[----:B------:R-:W-:Y:S05]  /*3080*/  CALL.REL.NOINC `($__internal_1_$__cuda_sm20_rem_u64) ;  /* 0x0000001c00547944 */ /* 0x000fea0003c00000 */
[----:B------:R-:W-:Y:S02]  /*3090*/  IMAD.MOV.U32 R39, RZ, RZ, R5 ;  /* 0x000000ffff277224 */ /* 0x000fe400078e0005 */
[----:B------:R-:W-:-:S07]  /*30a0*/  IMAD.MOV.U32 R40, RZ, RZ, R6 ;  /* 0x000000ffff287224 */ /* 0x000fce00078e0006 */
.L_x_1416:
[----:B------:R-:W-:Y:S05]  /*30b0*/  BSYNC.RECONVERGENT B3 ;  /* 0x0000000000037941 */ /* 0x000fea0003800200 */
.L_x_1414:
        /* <DEDUP_REMOVED lines=8> */
.L_x_1405:
        /* <DEDUP_REMOVED lines=8> */
[----:B------:R-:W-:Y:S02]  /*31c0*/  IMAD.MOV.U32 R41, RZ, RZ, R0 ;  /* 0x000000ffff297224 */ /* 0x000fe400078e0000 */
[----:B0-----:R-:W-:Y:S01]  /*31d0*/  IMAD.U32 R44, RZ, RZ, UR4 ;  /* 0x00000004ff2c7e24 */ /* 0x001fe2000f8e00ff */
[----:B------:R-:W-:-:S07]  /*31e0*/  MOV R45, UR5 ;  /* 0x00000005002d7c02 */ /* 0x000fce0008000f00 */
.L_x_1426:
        /* <DEDUP_REMOVED lines=29> */
.L_x_1422:
[----:B------:R-:W-:Y:S01]  /*33c0*/  IMAD.MOV.U32 R6, RZ, RZ, R24 ;  /* 0x000000ffff067224 */ /* 0x000fe200078e0018 */
[----:B------:R-:W-:-:S07]  /*33d0*/  MOV R35, 0x33f0 ;  /* 0x000033f000237802 */ /* 0x000fce0000000f00 */
[----:B------:R-:W-:Y:S05]  /*33e0*/  CALL.REL.NOINC `($__internal_1_$__cuda_sm20_rem_u64) ;  /* 0x00000018007c7944 */ /* 0x000fea0003c00000 */
[----:B------:R-:W-:Y:S01]  /*33f0*/  MOV R40, R5 ;  /* 0x0000000500287202 */ /* 0x000fe20000000f00 */
[----:B------:R-:W-:-:S07]  /*3400*/  IMAD.MOV.U32 R39, RZ, RZ, R6 ;  /* 0x000000ffff277224 */ /* 0x000fce00078e0006 */
.L_x_1421:
[----:B------:R-:W-:Y:S05]  /*3410*/  BSYNC.RECONVERGENT B4 ;  /* 0x0000000000047941 */ /* 0x000fea0003800200 */
.L_x_1420:
        /* <DEDUP_REMOVED lines=14> */
[----:B0-----:R-:W-:Y:S02]  /*3500*/  HFMA2 R36, -RZ, RZ, 0, 0 ;  /* 0x00000000ff247431 */ /* 0x001fe400000001ff */
        /* <DEDUP_REMOVED lines=11> */
.L_x_1424:
[----:B------:R-:W-:Y:S02]  /*35c0*/  MOV R6, R24 ;  /* 0x0000001800067202 */ /* 0x000fe40000000f00 */
[----:B------:R-:W-:-:S07]  /*35d0*/  MOV R35, 0x35f0 ;  /* 0x000035f000237802 */ /* 0x000fce0000000f00 */
[----:B------:R-:W-:Y:S05]  /*35e0*/  CALL.REL.NOINC `($__internal_1_$__cuda_sm20_rem_u64) ;  /* 0x0000001400fc7944 */ /* 0x000fea0003c00000 */
[----:B------:R-:W-:Y:S02]  /*35f0*/  IMAD.MOV.U32 R44, RZ, RZ, R5 ;  /* 0x000000ffff2c7224 */ /* 0x000fe400078e0005 */
[----:B------:R-:W-:-:S07]  /*3600*/  IMAD.MOV.U32 R45, RZ, RZ, R6 ;  /* 0x000000ffff2d7224 */ /* 0x000fce00078e0006 */
.L_x_1425:
[----:B------:R-:W-:Y:S05]  /*3610*/  BSYNC.RECONVERGENT B4 ;  /* 0x0000000000047941 */ /* 0x000fea0003800200 */
.L_x_1423:
[----:B------:R-:W-:Y:S02]  /*3620*/  ISETP.GT.U32.AND P0, PT, R41, 0x1, PT ;  /* 0x000000012900780c */ /* 0x000fe40003f04070 */
[----:B------:R-:W-:-:S11]  /*3630*/  SHF.R.U32.HI R41, RZ, 0x1, R41 ;  /* 0x00000001ff297819 */ /* 0x000fd60000011629 */
[----:B------:R-:W-:Y:S05]  /*3640*/  @P0 BRA `(.L_x_1426) ;  /* 0xfffffff800e80947 */ /* 0x000fea000383ffff */
[----:B------:R-:W-:Y:S05]  /*3650*/  BSYNC.RECONVERGENT B3 ;  /* 0x0000000000037941 */ /* 0x000fea0003800200 */
.L_x_1419:
        /* <DEDUP_REMOVED lines=9> */
.L_x_1430:
        /* <DEDUP_REMOVED lines=26> */
.L_x_1428:
[----:B------:R-:W-:Y:S01]  /*3890*/  IMAD.MOV.U32 R6, RZ, RZ, R24 ;  /* 0x000000ffff067224 */ /* 0x000fe200078e0018 */
[----:B------:R-:W-:-:S07]  /*38a0*/  MOV R35, 0x38c0 ;  /* 0x000038c000237802 */ /* 0x000fce0000000f00 */
[----:B------:R-:W-:Y:S05]  /*38b0*/  CALL.REL.NOINC `($__internal_1_$__cuda_sm20_rem_u64) ;  /* 0x0000001400487944 */ /* 0x000fea0003c00000 */
[----:B------:R-:W-:Y:S01]  /*38c0*/  IMAD.MOV.U32 R40, RZ, RZ, R5 ;  /* 0x000000ffff287224 */ /* 0x000fe200078e0005 */
[----:B------:R-:W-:-:S07]  /*38d0*/  MOV R39, R6 ;  /* 0x0000000600277202 */ /* 0x000fce0000000f00 */
.L_x_1429:
[----:B------:R-:W-:Y:S05]  /*38e0*/  BSYNC.RECONVERGENT B3 ;  /* 0x0000000000037941 */ /* 0x000fea0003800200 */
.L_x_1427:
        /* <DEDUP_REMOVED lines=8> */
.L_x_1418:
[----:B------:R-:W0:Y:S01]  /*3970*/  LDCU.64 UR4, c[0x3][0x10] ;  /* 0x00c00200ff0477ac */ /* 0x000e220008000a00 */
[----:B------:R-:W-:Y:S01]  /*3980*/  IMAD.MOV.U32 R5, RZ, RZ, 0x1 ;  /* 0x00000001ff057424 */ /* 0x000fe200078e00ff */
[----:B0-----:R-:W-:-:S04]  /*3990*/  ISETP.GT.U32.AND P0, PT, R38, UR4, PT ;  /* 0x0000000426007c0c */ /* 0x001fc8000bf04070 */
[----:B------:R-:W-:-:S13]  /*39a0*/  ISETP.GT.U32.AND.EX P0, PT, RZ, UR5, PT, P0 ;  /* 0x00000005ff007c0c */ /* 0x000fda000bf04100 */
[----:B------:R-:W-:Y:S05]  /*39b0*/  @!P0 BRA `(.L_x_1402) ;  /* 0x0000000400f48947 */ /* 0x000fea0003800000 */
[----:B------:R-:W0:Y:S01]  /*39c0*/  LDCU.64 UR4, c[0x3][0x10] ;  /* 0x00c00200ff0477ac */ /* 0x000e220008000a00 */
[----:B------:R-:W-:Y:S01]  /*39d0*/  HFMA2 R39, -RZ, RZ, 0, 0 ;  /* 0x00000000ff277431 */ /* 0x000fe200000001ff */
[----:B------:R-:W-:Y:S01]  /*39e0*/  BSSY.RECONVERGENT B3, `(.L_x_1431) ;  /* 0x000004a000037945 */ /* 0x000fe20003800200 */
[----:B------:R-:W-:Y:S02]  /*39f0*/  IMAD.MOV.U32 R40, RZ, RZ, 0x1 ;  /* 0x00000001ff287424 */ /* 0x000fe400078e00ff */
[----:B0-----:R-:W-:Y:S02]  /*3a00*/  IMAD.U32 R44, RZ, RZ, UR4 ;  /* 0x00000004ff2c7e24 */ /* 0x001fe4000f8e00ff */
[----:B------:R-:W-:-:S07]  /*3a10*/  IMAD.U32 R45, RZ, RZ, UR5 ;  /* 0x00000005ff2d7e24 */ /* 0x000fce000f8e00ff */
.L_x_1438:
        /* <DEDUP_REMOVED lines=11> */
[----:B------:R-:W-:Y:S01]  /*3ad0*/  IADD3 R5, PT, PT, RZ, -R38, RZ ;  /* 0x80000026ff057210 */ /* 0x000fe20007ffe0ff */
[----:B------:R-:W-:Y:S01]  /*3ae0*/  IMAD.MOV.U32 R39, RZ, RZ, RZ ;  /* 0x000000ffff277224 */ /* 0x000fe200078e00ff */
        /* <DEDUP_REMOVED lines=16> */
.L_x_1434:
[----:B------:R-:W-:Y:S01]  /*3bf0*/  IMAD.MOV.U32 R6, RZ, RZ, R24 ;  /* 0x000000ffff067224 */ /* 0x000fe200078e0018 */
[----:B------:R-:W-:-:S07]  /*3c00*/  MOV R35, 0x3c20 ;  /* 0x00003c2000237802 */ /* 0x000fce0000000f00 */
[----:B------:R-:W-:Y:S05]  /*3c10*/  CALL.REL.NOINC `($__internal_1_$__cuda_sm20_rem_u64) ;  /* 0x0000001000707944 */ /* 0x000fea0003c00000 */
[----:B------:R-:W-:Y:S01]  /*3c20*/  IMAD.MOV.U32 R40, RZ, RZ, R5 ;  /* 0x000000ffff287224 */ /* 0x000fe200078e0005 */
[----:B------:R-:W-:-:S07]  /*3c30*/  MOV R39, R6 ;  /* 0x0000000600277202 */ /* 0x000fce0000000f00 */
.L_x_1433:
[----:B------:R-:W-:Y:S05]  /*3c40*/  BSYNC.RECONVERGENT B4 ;  /* 0x0000000000047941 */ /* 0x000fea0003800200 */
.L_x_1432:
        /* <DEDUP_REMOVED lines=9> */
[----:B------:R-:W-:Y:S02]  /*3ce0*/  ISETP.NE.U32.AND P1, PT, R38, RZ, PT ;  /* 0x000000ff2600720c */ /* 0x000fe40003f25070 */
[----:B------:R-:W-:-:S04]  /*3cf0*/  MOV R45, RZ ;  /* 0x000000ff002d7202 */ /* 0x000fc80000000f00 */
        /* <DEDUP_REMOVED lines=15> */
.L_x_1436:
[----:B------:R-:W-:Y:S01]  /*3df0*/  IMAD.MOV.U32 R6, RZ, RZ, R24 ;  /* 0x000000ffff067224 */ /* 0x000fe200078e0018 */
[----:B------:R-:W-:-:S07]  /*3e00*/  MOV R35, 0x3e20 ;  /* 0x00003e2000237802 */ /* 0x000fce0000000f00 */
[----:B------:R-:W-:Y:S05]  /*3e10*/  CALL.REL.NOINC `($__internal_1_$__cuda_sm20_rem_u64) ;  /* 0x0000000c00f07944 */ /* 0x000fea0003c00000 */
[----:B------:R-:W-:Y:S02]  /*3e20*/  IMAD.MOV.U32 R44, RZ, RZ, R5 ;  /* 0x000000ffff2c7224 */ /* 0x000fe400078e0005 */
[----:B------:R-:W-:-:S07]  /*3e30*/  IMAD.MOV.U32 R45, RZ, RZ, R6 ;  /* 0x000000ffff2d7224 */ /* 0x000fce00078e0006 */
.L_x_1437:
[----:B------:R-:W-:Y:S05]  /*3e40*/  BSYNC.RECONVERGENT B4 ;  /* 0x0000000000047941 */ /* 0x000fea0003800200 */
.L_x_1435:
[----:B------:R-:W-:Y:S02]  /*3e50*/  ISETP.GT.U32.AND P0, PT, R0, 0x1, PT ;  /* 0x000000010000780c */ /* 0x000fe40003f04070 */
[----:B------:R-:W-:-:S11]  /*3e60*/  SHF.R.U32.HI R0, RZ, 0x1, R0 ;  /* 0x00000001ff007819 */ /* 0x000fd60000011600 */
[----:B------:R-:W-:Y:S05]  /*3e70*/  @P0 BRA `(.L_x_1438) ;  /* 0xfffffff800e80947 */ /* 0x000fea000383ffff */
[----:B------:R-:W-:Y:S05]  /*3e80*/  BSYNC.RECONVERGENT B3 ;  /* 0x0000000000037941 */ /* 0x000fea0003800200 */
.L_x_1431:
[C---:B------:R-:W-:Y:S02]  /*3e90*/  ISETP.NE.U32.AND P0, PT, R40.reuse, R3, PT ;  /* 0x000000032800720c */ /* 0x040fe40003f05070 */
[----:B------:R-:W-:Y:S02]  /*3ea0*/  ISETP.EQ.U32.AND P1, PT, R40, 0x1, PT ;  /* 0x000000012800780c */ /* 0x000fe40003f22070 */
[----:B------:R-:W-:-:S04]  /*3eb0*/  ISETP.NE.AND.EX P0, PT, R39, RZ, PT, P0 ;  /* 0x000000ff2700720c */ /* 0x000fc80003f05300 */
[----:B------:R-:W-:-:S04]  /*3ec0*/  ISETP.EQ.OR.EX P0, PT, R39, RZ, !P0, P1 ;  /* 0x000000ff2700720c */ /* 0x000fc80004702710 */
[----:B------:R-:W-:Y:S02]  /*3ed0*/  ISETP.EQ.OR P1, PT, R2, RZ, P0 ;  /* 0x000000ff0200720c */ /* 0x000fe40000722670 */
[----:B------:R-:W-:-:S11]  /*3ee0*/  SEL R5, RZ, 0x1, !P0 ;  /* 0x00000001ff057807 */ /* 0x000fd60004000000 */
[----:B------:R-:W-:Y:S05]  /*3ef0*/  @P1 BRA `(.L_x_1402) ;  /* 0x0000000000a41947 */ /* 0x000fea0003800000 */
[----:B------:R-:W-:-:S07]  /*3f00*/  HFMA2 R0, -RZ, RZ, 0, 0 ;  /* 0x00000000ff007431 */ /* 0x000fce00000001ff */
.L_x_1442:
        /* <DEDUP_REMOVED lines=10> */
[----:B------:R-:W-:-:S05]  /*3fb0*/  HFMA2 R39, -RZ, RZ, 0, 0 ;  /* 0x00000000ff277431 */ /* 0x000fca00000001ff */
[----:B0-----:R-:W0:Y:S02]  /*3fc0*/  MUFU.RCP R6, R6 ;  /* 0x0000000600067308 */ /* 0x001e240000001000 */
[----:B0-----:R-:W-:-:S06]  /*3fd0*/  VIADD R36, R6, 0xffffffe ;  /* 0x0ffffffe06247836 */ /* 0x001fcc0000000000 */
[----:B------:R0:W1:Y:S02]  /*3fe0*/  F2I.FTZ.U32.TRUNC.NTZ R37, R36 ;  /* 0x0000002400257305 */ /* 0x000064000021f000 */
[----:B0-----:R-:W-:Y:S01]  /*3ff0*/  MOV R36, RZ ;  /* 0x000000ff00247202 */ /* 0x001fe20000000f00 */
        /* <DEDUP_REMOVED lines=11> */
.L_x_1440:
[----:B------:R-:W-:Y:S01]  /*40b0*/  IMAD.MOV.U32 R6, RZ, RZ, R24 ;  /* 0x000000ffff067224 */ /* 0x000fe200078e0018 */
[----:B------:R-:W-:-:S07]  /*40c0*/  MOV R35, 0x40e0 ;  /* 0x000040e000237802 */ /* 0x000fce0000000f00 */
[----:B------:R-:W-:Y:S05]  /*40d0*/  CALL.REL.NOINC `($__internal_1_$__cuda_sm20_rem_u64) ;  /* 0x0000000c00407944 */ /* 0x000fea0003c00000 */
[----:B------:R-:W-:Y:S02]  /*40e0*/  IMAD.MOV.U32 R40, RZ, RZ, R5 ;  /* 0x000000ffff287224 */ /* 0x000fe400078e0005 */
[----:B------:R-:W-:-:S07]  /*40f0*/  IMAD.MOV.U32 R39, RZ, RZ, R6 ;  /* 0x000000ffff277224 */ /* 0x000fce00078e0006 */
.L_x_1441:
[----:B------:R-:W-:Y:S05]  /*4100*/  BSYNC.RECONVERGENT B3 ;  /* 0x0000000000037941 */ /* 0x000fea0003800200 */
.L_x_1439:
[----:B------:R-:W-:Y:S02]  /*4110*/  ISETP.NE.U32.AND P0, PT, R40, R3, PT ;  /* 0x000000032800720c */ /* 0x000fe40003f05070 */
[----:B------:R-:W-:Y:S02]  /*4120*/  MOV R5, 0x1 ;  /* 0x0000000100057802 */ /* 0x000fe40000000f00 */
[----:B------:R-:W-:-:S13]  /*4130*/  ISETP.NE.AND.EX P0, PT, R39, RZ, PT, P0 ;  /* 0x000000ff2700720c */ /* 0x000fda0003f05300 */
[----:B------:R-:W-:Y:S05]  /*4140*/  @!P0 BRA `(.L_x_1402) ;  /* 0x0000000000108947 */ /* 0x000fea0003800000 */
[----:B------:R-:W-:-:S05]  /*4150*/  VIADD R0, R0, 0x1 ;  /* 0x0000000100007836 */ /* 0x000fca0000000000 */
[----:B------:R-:W-:-:S13]  /*4160*/  ISETP.NE.AND P0, PT, R0, R2, PT ;  /* 0x000000020000720c */ /* 0x000fda0003f05270 */
[----:B------:R-:W-:Y:S05]  /*4170*/  @P0 BRA `(.L_x_1442) ;  /* 0xfffffffc00640947 */ /* 0x000fea000383ffff */
[----:B------:R-:W-:-:S07]  /*4180*/  IMAD.MOV.U32 R5, RZ, RZ, RZ ;  /* 0x000000ffff057224 */ /* 0x000fce00078e00ff */
.L_x_1402:
[----:B------:R-:W-:Y:S05]  /*4190*/  BSYNC.RECONVERGENT B2 ;  /* 0x0000000000027941 */ /* 0x000fea0003800200 */
.L_x_1401:
[-C--:B------:R-:W-:Y:S02]  /*41a0*/  ISETP.GT.U32.AND P0, PT, R28, R9.reuse, PT ;  /* 0x000000091c00720c */ /* 0x080fe40003f04070 */
[----:B------:R-:W-:Y:S02]  /*41b0*/  ISETP.LT.U32.AND P1, PT, R32, R9, PT ;  /* 0x000000092000720c */ /* 0x000fe40003f21070 */
[----:B------:R-:W-:Y:S02]  /*41c0*/  IADD3 R30, P2, PT, R5, R30, RZ ;  /* 0x0000001e051e7210 */ /* 0x000fe40007f5e0ff */
[----:B------:R-:W-:Y:S02]  /*41d0*/  ISETP.GT.U32.AND.EX P0, PT, R27, RZ, PT, P0 ;  /* 0x000000ff1b00720c */ /* 0x000fe40003f04100 */
[----:B------:R-:W-:Y:S01]  /*41e0*/  ISETP.LT.U32.AND.EX P1, PT, R31, RZ, PT, P1 ;  /* 0x000000ff1f00720c */ /* 0x000fe20003f21110 */
[----:B------:R-:W-:Y:S01]  /*41f0*/  IMAD.X R29, R4, 0x1, R29, P2 ;  /* 0x00000001041d7824 */ /* 0x000fe200010e061d */
[----:B------:R-:W-:-:S02]  /*4200*/  IADD3 R16, P3, PT, R16, 0x1, RZ ;  /* 0x0000000110107810 */ /* 0x000fc40007f7e0ff */
[-C--:B------:R-:W-:Y:S02]  /*4210*/  SEL R28, R28, R9.reuse, P0 ;  /* 0x000000091c1c7207 */ /* 0x080fe40000000000 */
[----:B------:R-:W-:Y:S02]  /*4220*/  SEL R32, R32, R9, P1 ;  /* 0x0000000920207207 */ /* 0x000fe40000800000 */
[----:B------:R-:W-:Y:S02]  /*4230*/  IADD3.X R15, PT, PT, RZ, R15, RZ, P3, !PT ;  /* 0x0000000fff0f7210 */ /* 0x000fe40001ffe4ff */
[----:B------:R-:W-:Y:S02]  /*4240*/  SEL R27, R27, RZ, P0 ;  /* 0x000000ff1b1b7207 */ /* 0x000fe40000000000 */
[----:B------:R-:W-:-:S07]  /*4250*/  SEL R31, R31, RZ, P1 ;  /* 0x000000ff1f1f7207 */ /* 0x000fce0000800000 */
.L_x_1359:
[----:B------:R-:W-:Y:S05]  /*4260*/  BSYNC.RECONVERGENT B1 ;  /* 0x0000000000017941 */ /* 0x000fea0003800200 */
.L_x_1358:
[----:B------:R-:W0:Y:S01]  /*4270*/  LDCU UR4, c[0x0][0x38c] ;  /* 0x00007180ff0477ac */ /* 0x000e220008000800 */
[----:B------:R-:W-:Y:S02]  /*4280*/  VIADD R0, R11, 0x1 ;  /* 0x000000010b007836 */ /* 0x000fe40000000000 */
[----:B------:R-:W-:-:S03]  /*4290*/  VIADD R12, R12, 0x1 ;  /* 0x000000010c0c7836 */ /* 0x000fc60000000000 */
[----:B0-----:R-:W-:-:S13]  /*42a0*/  ISETP.GT.U32.AND P0, PT, R0, UR4, PT ;  /* 0x0000000400007c0c */ /* 0x001fda000bf04070 */
[----:B------:R-:W-:Y:S05]  /*42b0*/  @!P0 BRA `(.L_x_1443) ;  /* 0xffffffc000008947 */ /* 0x000fea000383ffff */
[----:B------:R-:W0:Y:S01]  /*42c0*/  LDCU UR4, c[0x0][0x370] ;  /* 0x00006e00ff0477ac */ /* 0x000e220008000800 */
[----:B------:R-:W0:Y:S01]  /*42d0*/  LDC R0, c[0x0][0x360] ;  /* 0x0000d800ff007b82 */ /* 0x000e220000000800 */
[----:B------:R-:W1:Y:S01]  /*42e0*/  LDCU UR5, c[0x0][0x384] ;  /* 0x00007080ff0577ac */ /* 0x000e620008000800 */
[----:B0-----:R-:W-:-:S05]  /*42f0*/  IMAD R13, R0, UR4, R13 ;  /* 0x00000004000d7c24 */ /* 0x001fca000f8e020d */
[----:B-1----:R-:W-:-:S13]  /*4300*/  ISETP.GE.U32.AND P0, PT, R13, UR5, PT ;  /* 0x000000050d007c0c */ /* 0x002fda000bf06070 */
[----:B------:R-:W-:Y:S05]  /*4310*/  @!P0 BRA `(.L_x_1444) ;  /* 0xffffffbc00d08947 */ /* 0x000fea000383ffff */
.L_x_1347:
[----:B------:R-:W-:Y:S05]  /*4320*/  BSYNC.RECONVERGENT B0 ;  /* 0x0000000000007941 */ /* 0x000fea0003800200 */
.L_x_1346:
[----:B------:R-:W-:Y:S04]  /*4330*/  SHFL.DOWN PT, R5, R23, 0x10, 0x1f ;  /* 0x0a001f0017057f89 */ /* 0x000fe800000e0000 */
[----:B------:R-:W0:Y:S04]  /*4340*/  SHFL.DOWN PT, R4, R22, 0x10, 0x1f ;  /* 0x0a001f0016047f89 */ /* 0x000e2800000e0000 */
[----:B------:R-:W1:Y:S04]  /*4350*/  SHFL.DOWN PT, R7, R16, 0x10, 0x1f ;  /* 0x0a001f0010077f89 */ /* 0x000e6800000e0000 */
[----:B------:R-:W-:Y:S04]  /*4360*/  SHFL.DOWN PT, R3, R21, 0x10, 0x1f ;  /* 0x0a001f0015037f89 */ /* 0x000fe800000e0000 */
[----:B------:R-:W2:Y:S04]  /*4370*/  SHFL.DOWN PT, R2, R20, 0x10, 0x1f ;  /* 0x0a001f0014027f89 */ /* 0x000ea800000e0000 */
[----:B------:R-:W3:Y:S04]  /*4380*/  SHFL.DOWN PT, R9, R18, 0x10, 0x1f ;  /* 0x0a001f0012097f89 */ /* 0x000ee800000e0000 */
[----:B------:R-:W4:Y:S04]  /*4390*/  SHFL.DOWN PT, R11, R30, 0x10, 0x1f ;  /* 0x0a001f001e0b7f89 */ /* 0x000f2800000e0000 */
[----:B------:R-:W5:Y:S01]  /*43a0*/  SHFL.DOWN PT, R6, R15, 0x10, 0x1f ;  /* 0x0a001f000f067f89 */ /* 0x000f6200000e0000 */
[----:B0-----:R-:W-:-:S03]  /*43b0*/  DADD R4, R4, R22 ;  /* 0x0000000004047229 */ /* 0x001fc60000000016 */
[----:B------:R-:W0:Y:S01]  /*43c0*/  SHFL.DOWN PT, R8, R17, 0x10, 0x1f ;  /* 0x0a001f0011087f89 */ /* 0x000e2200000e0000 */
[----:B-1----:R-:W-:-:S03]  /*43d0*/  IADD3 R0, P0, PT, R7, R16, RZ ;  /* 0x0000001007007210 */ /* 0x002fc60007f1e0ff */
[----:B------:R-:W1:Y:S01]  /*43e0*/  SHFL.DOWN PT, R10, R29, 0x10, 0x1f ;  /* 0x0a001f001d0a7f89 */ /* 0x000e6200000e0000 */
[----:B--2---:R-:W-:-:S03]  /*43f0*/  DADD R2, R2, R20 ;  /* 0x0000000002027229 */ /* 0x004fc60000000014 */
[----:B------:R-:W2:Y:S01]  /*4400*/  SHFL.DOWN PT, R13, R0, 0x8, 0x1f ;  /* 0x09001f00000d7f89 */ /* 0x000ea200000e0000 */
[----:B---3--:R-:W-:-:S03]  /*4410*/  IADD3 R35, P1, PT, R9, R18, RZ ;  /* 0x0000001209237210 */ /* 0x008fc60007f3e0ff */
[----:B------:R-:W-:Y:S01]  /*4420*/  SHFL.DOWN PT, R7, R5, 0x8, 0x1f ;  /* 0x09001f0005077f89 */ /* 0x000fe200000e0000 */
[----:B----4-:R-:W-:-:S03]  /*4430*/  IADD3 R25, P2, PT, R11, R30, RZ ;  /* 0x0000001e0b197210 */ /* 0x010fc60007f5e0ff */
[----:B------:R-:W3:Y:S01]  /*4440*/  SHFL.DOWN PT, R14, R35, 0x8, 0x1f ;  /* 0x09001f00230e7f89 */ /* 0x000ee200000e0000 */
[----:B-----5:R-:W-:-:S03]  /*4450*/  IMAD.X R18, R6, 0x1, R15, P0 ;  /* 0x0000000106127824 */ /* 0x020fc600000e060f */
[----:B------:R-:W-:Y:S01]  /*4460*/  SHFL.DOWN PT, R9, R3, 0x8, 0x1f ;  /* 0x09001f0003097f89 */ /* 0x000fe200000e0000 */
[----:B0-----:R-:W-:-:S03]  /*4470*/  IADD3.X R37, PT, PT, R8, R17, RZ, P1, !PT ;  /* 0x0000001108257210 */ /* 0x001fc60000ffe4ff */
[----:B------:R-:W0:Y:S01]  /*4480*/  SHFL.DOWN PT, R6, R4, 0x8, 0x1f ;  /* 0x09001f0004067f89 */ /* 0x000e2200000e0000 */
[----:B-1----:R-:W-:-:S03]  /*4490*/  IMAD.X R22, R10, 0x1, R29, P2 ;  /* 0x000000010a167824 */ /* 0x002fc600010e061d */
[----:B------:R-:W1:Y:S04]  /*44a0*/  SHFL.DOWN PT, R8, R2, 0x8, 0x1f ;  /* 0x09001f0002087f89 */ /* 0x000e6800000e0000 */
[----:B------:R-:W4:Y:S01]  /*44b0*/  SHFL.DOWN PT, R16, R25, 0x8, 0x1f ;  /* 0x09001f0019107f89 */ /* 0x000f2200000e0000 */
[----:B--2---:R-:W-:-:S03]  /*44c0*/  IADD3 R10, P0, PT, R13, R0, RZ ;  /* 0x000000000d0a7210 */ /* 0x004fc60007f1e0ff */
[----:B------:R-:W2:Y:S04]  /*44d0*/  SHFL.DOWN PT, R11, R18, 0x8, 0x1f ;  /* 0x09001f00120b7f89 */ /* 0x000ea800000e0000 */
[----:B------:R-:W5:Y:S01]  /*44e0*/  SHFL.DOWN PT, R12, R37, 0x8, 0x1f ;  /* 0x09001f00250c7f89 */ /* 0x000f6200000e0000 */
[----:B---3--:R-:W-:-:S03]  /*44f0*/  IADD3 R21, P1, PT, R14, R35, RZ ;  /* 0x000000230e157210 */ /* 0x008fc60007f3e0ff */
[----:B------:R-:W3:Y:S01]  /*4500*/  SHFL.DOWN PT, R15, R22, 0x8, 0x1f ;  /* 0x09001f00160f7f89 */ /* 0x000ee200000e0000 */
[----:B0-----:R-:W-:-:S03]  /*4510*/  DADD R6, R4, R6 ;  /* 0x0000000004067229 */ /* 0x001fc60000000006 */
[----:B------:R-:W0:Y:S01]  /*4520*/  SHFL.DOWN PT, R13, R10, 0x4, 0x1f ;  /* 0x08801f000a0d7f89 */ /* 0x000e2200000e0000 */
[----:B-1----:R-:W-:-:S03]  /*4530*/  DADD R8, R2, R8 ;  /* 0x0000000002087229 */ /* 0x002fc60000000008 */
[----:B------:R-:W1:Y:S01]  /*4540*/  SHFL.DOWN PT, R14, R21, 0x4, 0x1f ;  /* 0x08801f00150e7f89 */ /* 0x000e6200000e0000 */
[----:B----4-:R-:W-:-:S03]  /*4550*/  IADD3 R17, P2, PT, R16, R25, RZ ;  /* 0x0000001910117210 */ /* 0x010fc60007f5e0ff */
[----:B------:R-:W-:Y:S01]  /*4560*/  SHFL.DOWN PT, R5, R7, 0x4, 0x1f ;  /* 0x08801f0007057f89 */ /* 0x000fe200000e0000 */
[----:B--2---:R-:W-:-:S03]  /*4570*/  IMAD.X R20, R11, 0x1, R18, P0 ;  /* 0x000000010b147824 */ /* 0x004fc600000e0612 */
[----:B------:R-:W2:Y:S01]  /*4580*/  SHFL.DOWN PT, R16, R17, 0x4, 0x1f ;  /* 0x08801f0011107f89 */ /* 0x000ea200000e0000 */
[----:B-----5:R-:W-:-:S03]  /*4590*/  IMAD.X R23, R12, 0x1, R37, P1 ;  /* 0x000000010c177824 */ /* 0x020fc600008e0625 */
[----:B------:R-:W4:Y:S01]  /*45a0*/  SHFL.DOWN PT, R4, R6, 0x4, 0x1f ;  /* 0x08801f0006047f89 */ /* 0x000f2200000e0000 */
[----:B---3--:R-:W-:-:S03]  /*45b0*/  IADD3.X R18, PT, PT, R15, R22, RZ, P2, !PT ;  /* 0x000000160f127210 */ /* 0x008fc600017fe4ff */
[----:B------:R-:W-:Y:S04]  /*45c0*/  SHFL.DOWN PT, R3, R9, 0x4, 0x1f ;  /* 0x08801f0009037f89 */ /* 0x000fe800000e0000 */
[----:B------:R-:W3:Y:S01]  /*45d0*/  SHFL.DOWN PT, R2, R8, 0x4, 0x1f ;  /* 0x08801f0008027f89 */ /* 0x000ee200000e0000 */
[----:B0-----:R-:W-:-:S03]  /*45e0*/  IADD3 R0, P0, PT, R13, R10, RZ ;  /* 0x0000000a0d007210 */ /* 0x001fc60007f1e0ff */
[----:B------:R-:W0:Y:S01]  /*45f0*/  SHFL.DOWN PT, R11, R20, 0x4, 0x1f ;  /* 0x08801f00140b7f89 */ /* 0x000e2200000e0000 */
[----:B-1----:R-:W-:-:S03]  /*4600*/  IADD3 R10, P1, PT, R14, R21, RZ ;  /* 0x000000150e0a7210 */ /* 0x002fc60007f3e0ff */
[----:B------:R-:W1:Y:S04]  /*4610*/  SHFL.DOWN PT, R12, R23, 0x4, 0x1f ;  /* 0x08801f00170c7f89 */ /* 0x000e6800000e0000 */
[----:B------:R-:W5:Y:S01]  /*4620*/  SHFL.DOWN PT, R15, R18, 0x4, 0x1f ;  /* 0x08801f00120f7f89 */ /* 0x000f6200000e0000 */
[----:B--2---:R-:W-:Y:S01]  /*4630*/  IADD3 R21, P2, PT, R16, R17, RZ ;  /* 0x0000001110157210 */ /* 0x004fe20007f5e0ff */
[----:B------:R-:W2:Y:S01]  /*4640*/  S2R R24, SR_TID.X ;  /* 0x0000000000187919 */ /* 0x000ea20000002100 */
[----:B----4-:R-:W-:Y:S01]  /*4650*/  DADD R4, R6, R4 ;  /* 0x0000000006047229 */ /* 0x010fe20000000004 */
[----:B------:R-:W4:Y:S01]  /*4660*/  SHFL.DOWN PT, R17, R10, 0x2, 0x1f ;  /* 0x08401f000a117f89 */ /* 0x000f2200000e0000 */
[----:B---3--:R-:W-:-:S03]  /*4670*/  DADD R6, R8, R2 ;  /* 0x0000000008067229 */ /* 0x008fc60000000002 */
[----:B------:R-:W3:Y:S01]  /*4680*/  SHFL.DOWN PT, R16, R21, 0x2, 0x1f ;  /* 0x08401f0015107f89 */ /* 0x000ee200000e0000 */
[----:B0-----:R-:W-:-:S03]  /*4690*/  IMAD.X R22, R11, 0x1, R20, P0 ;  /* 0x000000010b167824 */ /* 0x001fc600000e0614 */
[----:B------:R-:W0:Y:S01]  /*46a0*/  SHFL.DOWN PT, R13, R0, 0x2, 0x1f ;  /* 0x08401f00000d7f89 */ /* 0x000e2200000e0000 */
[----:B-1----:R-:W-:-:S03]  /*46b0*/  IMAD.X R20, R12, 0x1, R23, P1 ;  /* 0x000000010c147824 */ /* 0x002fc600008e0617 */
[----:B------:R-:W-:Y:S01]  /*46c0*/  SHFL.DOWN PT, R3, R5, 0x2, 0x1f ;  /* 0x08401f0005037f89 */ /* 0x000fe200000e0000 */
[----:B-----5:R-:W-:-:S03]  /*46d0*/  IMAD.X R23, R15, 0x1, R18, P2 ;  /* 0x000000010f177824 */ /* 0x020fc600010e0612 */
[----:B------:R-:W1:Y:S04]  /*46e0*/  SHFL.DOWN PT, R2, R4, 0x2, 0x1f ;  /* 0x08401f0004027f89 */ /* 0x000e6800000e0000 */
[----:B------:R-:W-:Y:S01]  /*46f0*/  SHFL.DOWN PT, R9, R7, 0x2, 0x1f ;  /* 0x08401f0007097f89 */ /* 0x000fe200000e0000 */
[----:B----4-:R-:W-:-:S03]  /*4700*/  IADD3 R14, P2, PT, R17, R10, RZ ;  /* 0x0000000a110e7210 */ /* 0x010fc60007f5e0ff */
[----:B------:R-:W4:Y:S01]  /*4710*/  SHFL.DOWN PT, R8, R6, 0x2, 0x1f ;  /* 0x08401f0006087f89 */ /* 0x000f2200000e0000 */
[----:B--2---:R-:W-:-:S03]  /*4720*/  LOP3.LUT P0, RZ, R24, 0x1f, RZ, 0xc0, !PT ;  /* 0x0000001f18ff7812 */ /* 0x004fc6000780c0ff */
[----:B------:R-:W2:Y:S01]  /*4730*/  SHFL.DOWN PT, R11, R22, 0x2, 0x1f ;  /* 0x08401f00160b7f89 */ /* 0x000ea200000e0000 */
[----:B---3--:R-:W-:-:S03]  /*4740*/  IADD3 R16, P3, PT, R16, R21, RZ ;  /* 0x0000001510107210 */ /* 0x008fc60007f7e0ff */
[----:B------:R-:W3:Y:S01]  /*4750*/  SHFL.DOWN PT, R15, R20, 0x2, 0x1f ;  /* 0x08401f00140f7f89 */ /* 0x000ee200000e0000 */
[----:B0-----:R-:W-:-:S03]  /*4760*/  IADD3 R12, P1, PT, R13, R0, RZ ;  /* 0x000000000d0c7210 */ /* 0x001fc60007f3e0ff */
[----:B------:R-:W0:Y:S01]  /*4770*/  SHFL.DOWN PT, R18, R23, 0x2, 0x1f ;  /* 0x08401f0017127f89 */ /* 0x000e2200000e0000 */
[----:B-1----:R-:W-:-:S03]  /*4780*/  DADD R2, R4, R2 ;  /* 0x0000000004027229 */ /* 0x002fc60000000002 */
[----:B------:R1:W1:Y:S04]  /*4790*/  SHFL.DOWN PT, R13, R12, 0x1, 0x1f ;  /* 0x08201f000c0d7f89 */ /* 0x00026800000e0000 */
[----:B------:R0:W1:Y:S01]  /*47a0*/  SHFL.DOWN PT, R21, R14, 0x1, 0x1f ;  /* 0x08201f000e157f89 */ /* 0x00006200000e0000 */
[----:B----4-:R-:W-:-:S03]  /*47b0*/  DADD R4, R6, R8 ;  /* 0x0000000006047229 */ /* 0x010fc60000000008 */
[----:B------:R4:W1:Y:S01]  /*47c0*/  SHFL.DOWN PT, R7, R3, 0x1, 0x1f ;  /* 0x08201f0003077f89 */ /* 0x00086200000e0000 */
[----:B--2---:R-:W-:-:S03]  /*47d0*/  IADD3.X R10, PT, PT, R11, R22, RZ, P1, !PT ;  /* 0x000000160b0a7210 */ /* 0x004fc60000ffe4ff */
[----:B------:R4:W2:Y:S01]  /*47e0*/  SHFL.DOWN PT, R6, R2, 0x1, 0x1f ;  /* 0x08201f0002067f89 */ /* 0x0008a200000e0000 */
[----:B---3--:R-:W-:-:S03]  /*47f0*/  IMAD.X R0, R15, 0x1, R20, P2 ;  /* 0x000000010f007824 */ /* 0x008fc600010e0614 */
[----:B------:R4:W3:Y:S01]  /*4800*/  SHFL.DOWN PT, R11, R10, 0x1, 0x1f ;  /* 0x08201f000a0b7f89 */ /* 0x0008e200000e0000 */
[----:B0-----:R-:W-:-:S03]  /*4810*/  IMAD.X R17, R18, 0x1, R23, P3 ;  /* 0x0000000112117824 */ /* 0x001fc600018e0617 */
[----:B------:R4:W0:Y:S04]  /*4820*/  SHFL.DOWN PT, R23, R16, 0x1, 0x1f ;  /* 0x08201f0010177f89 */ /* 0x00082800000e0000 */
[----:B------:R4:W0:Y:S04]  /*4830*/  SHFL.DOWN PT, R15, R0, 0x1, 0x1f ;  /* 0x08201f00000f7f89 */ /* 0x00082800000e0000 */
[----:B------:R4:W0:Y:S04]  /*4840*/  SHFL.DOWN PT, R20, R17, 0x1, 0x1f ;  /* 0x08201f0011147f89 */ /* 0x00082800000e0000 */
[----:B------:R4:W0:Y:S04]  /*4850*/  SHFL.DOWN PT, R9, R5, 0x1, 0x1f ;  /* 0x08201f0005097f89 */ /* 0x00082800000e0000 */
[----:B------:R4:W0:Y:S01]  /*4860*/  SHFL.DOWN PT, R8, R4, 0x1, 0x1f ;  /* 0x08201f0004087f89 */ /* 0x00082200000e0000 */
[----:B-12---:R-:W-:Y:S05]  /*4870*/  @P0 EXIT ;  /* 0x000000000000094d */ /* 0x006fea0003800000 */
[----:B------:R-:W1:Y:S01]  /*4880*/  S2R R22, SR_LANEID ;  /* 0x0000000000167919 */ /* 0x000e620000000000 */
[----:B------:R-:W2:Y:S01]  /*4890*/  LDCU.64 UR6, c[0x0][0x390] ;  /* 0x00007200ff0677ac */ /* 0x000ea20008000a00 */
[----:B------:R-:W-:Y:S02]  /*48a0*/  CREDUX.MIN UR10, R19 ;  /* 0x00000000130a72cc */ /* 0x000fe40000008000 */
[----:B------:R-:W1:Y:S01]  /*48b0*/  LDC.64 R18, c[0x0][0x390] ;  /* 0x0000e400ff127b82 */ /* 0x000e620000000a00 */
[----:B------:R-:W1:Y:S01]  /*48c0*/  LDCU.64 UR8, c[0x0][0x358] ;  /* 0x00006b00ff0877ac */ /* 0x000e620008000a00 */
[----:B------:R-:W-:Y:S02]  /*48d0*/  IADD3 R12, P0, PT, R13, R12, RZ ;  /* 0x0000000c0d0c7210 */ /* 0x000fe40007f1e0ff */
[----:B------:R-:W-:Y:S01]  /*48e0*/  CREDUX.MAX UR11, R26 ;  /* 0x000000001a0b72cc */ /* 0x000fe20000000000 */
[----:B------:R-:W-:Y:S01]  /*48f0*/  VOTEU.ANY UR4, UPT, PT ;  /* 0x0000000000047886 */ /* 0x000fe200038e0100 */
[----:B------:R-:W-:Y:S01]  /*4900*/  CREDUX.MAX UR12, R33 ;  /* 0x00000000210c72cc */ /* 0x000fe20000000000 */
[----:B------:R-:W-:Y:S01]  /*4910*/  UFLO.U32 UR4, UR4 ;  /* 0x00000004000472bd */ /* 0x000fe200080e0000 */
[----:B---3--:R-:W-:Y:S01]  /*4920*/  IMAD.X R13, R11, 0x1, R10, P0 ;  /* 0x000000010b0d7824 */ /* 0x008fe200000e060a */
[----:B------:R-:W-:-:S02]  /*4930*/  IADD3 R14, P1, PT, R21, R14, RZ ;  /* 0x0000000e150e7210 */ /* 0x000fc40007f3e0ff */
[----:B0---4-:R-:W-:-:S03]  /*4940*/  IADD3 R16, P2, PT, R23, R16, RZ ;  /* 0x0000001017107210 */ /* 0x011fc60007f5e0ff */
[----:B------:R-:W-:Y:S01]  /*4950*/  IMAD.X R15, R15, 0x1, R0, P1 ;  /* 0x000000010f0f7824 */ /* 0x000fe200008e0600 */
[----:B--2---:R-:W-:Y:S01]  /*4960*/  UIADD3 UR5, UP0, UPT, UR6, 0x30, URZ ;  /* 0x0000003006057890 */ /* 0x004fe2000ff1e0ff */
[----:B------:R-:W-:-:S03]  /*4970*/  IMAD.X R17, R20, 0x1, R17, P2 ;  /* 0x0000000114117824 */ /* 0x000fc600010e0611 */
[----:B------:R-:W-:Y:S01]  /*4980*/  UIADD3.X UR6, UPT, UPT, URZ, UR7, URZ, UP0, !UPT ;  /* 0x00000007ff067290 */ /* 0x000fe200087fe4ff */
[----:B------:R-:W-:Y:S02]  /*4990*/  CREDUX.MIN UR7, R34 ;  /* 0x00000000220772cc */ /* 0x000fe40000008000 */
[----:B------:R-:W-:-:S03]  /*49a0*/  MOV R10, UR5 ;  /* 0x00000005000a7c02 */ /* 0x000fc60008000f00 */
[----:B------:R-:W-:Y:S01]  /*49b0*/  IMAD.U32 R11, RZ, RZ, UR6 ;  /* 0x00000006ff0b7e24 */ /* 0x000fe2000f8e00ff */
[----:B-1----:R-:W-:Y:S01]  /*49c0*/  ISETP.EQ.U32.AND P0, PT, R22, UR4, PT ;  /* 0x0000000416007c0c */ /* 0x002fe2000bf02070 */
[----:B------:R-:W-:Y:S01]  /*49d0*/  IMAD.U32 R23, RZ, RZ, UR11 ;  /* 0x0000000bff177e24 */ /* 0x000fe2000f8e00ff */
[----:B------:R-:W-:Y:S02]  /*49e0*/  MOV R21, UR10 ;  /* 0x0000000a00157c02 */ /* 0x000fe40008000f00 */
[----:B------:R0:W-:Y:S01]  /*49f0*/  REDG.E.ADD.64.STRONG.GPU desc[UR8][R10.64], R12 ;  /* 0x0000000c0a00798e */ /* 0x0001e2000c12e508 */
[----:B------:R-:W-:Y:S02]  /*4a00*/  IMAD.U32 R29, RZ, RZ, UR12 ;  /* 0x0000000cff1d7e24 */ /* 0x000fe4000f8e00ff */
[----:B------:R-:W-:Y:S01]  /*4a10*/  IMAD.U32 R25, RZ, RZ, UR7 ;  /* 0x00000007ff197e24 */ /* 0x000fe2000f8e00ff */
[----:B------:R1:W-:Y:S04]  /*4a20*/  REDG.E.ADD.64.STRONG.GPU desc[UR8][R10.64+-0x8], R14 ;  /* 0xfffff80e0a00798e */ /* 0x0003e8000c12e508 */
[----:B------:R1:W-:Y:S04]  /*4a30*/  REDG.E.ADD.64.STRONG.GPU desc[UR8][R10.64+0x40], R16 ;  /* 0x000040100a00798e */ /* 0x0003e8000c12e508 */
[----:B------:R1:W-:Y:S04]  /*4a40*/  @P0 REDG.E.MIN.STRONG.GPU desc[UR8][R10.64+-0x10], R21 ;  /* 0xfffff0150a00098e */ /* 0x0003e8000c92e108 */
[----:B------:R1:W-:Y:S04]  /*4a50*/  @P0 REDG.E.MAX.STRONG.GPU desc[UR8][R10.64+-0xc], R23 ;  /* 0xfffff4170a00098e */ /* 0x0003e8000d12e108 */
[----:B------:R1:W-:Y:S04]  /*4a60*/  @P0 REDG.E.MIN.STRONG.GPU desc[UR8][R10.64+0x20], R25 ;  /* 0x000020190a00098e */ /* 0x0003e8000c92e108 */
[----:B------:R1:W-:Y:S04]  /*4a70*/  @P0 REDG.E.MAX.STRONG.GPU desc[UR8][R10.64+0x24], R29 ;  /* 0x0000241d0a00098e */ /* 0x0003e8000d12e108 */
[----:B------:R-:W5:Y:S01]  /*4a80*/  LDG.E.64 R18, desc[UR8][R18.64+0x60] ;  /* 0x0000600812127981 */ /* 0x000f62000c1e1b00 */
[----:B------:R-:W-:Y:S01]  /*4a90*/  DADD R8, R4, R8 ;  /* 0x0000000004087229 */ /* 0x000fe20000000008 */
[----:B------:R-:W-:Y:S01]  /*4aa0*/  BSSY B0, `(.L_x_1445) ;  /* 0x0000010000007945 */ /* 0x000fe20003800000 */
[----:B0-----:R-:W-:Y:S01]  /*4ab0*/  DADD R12, R2, R6 ;  /* 0x00000000020c7229 */ /* 0x001fe20000000006 */
[----:B------:R-:W-:Y:S01]  /*4ac0*/  MOV R6, R32 ;  /* 0x0000002000067202 */ /* 0x000fe20000000f00 */
[----:B------:R-:W-:-:S09]  /*4ad0*/  IMAD.MOV.U32 R7, RZ, RZ, R31 ;  /* 0x000000ffff077224 */ /* 0x000fd200078e001f */
.L_x_1447:
[----:B-----5:R-:W-:Y:S01]  /*4ae0*/  ISETP.GE.U32.AND P0, PT, R32, R18, PT ;  /* 0x000000122000720c */ /* 0x020fe20003f06070 */
[----:B------:R-:W-:Y:S05]  /*4af0*/  YIELD ;  /* 0x0000000000007946 */ /* 0x000fea0003800000 */
[----:B------:R-:W-:-:S13]  /*4b00*/  ISETP.GE.U32.AND.EX P0, PT, R31, R19, PT, P0 ;  /* 0x000000131f00720c */ /* 0x000fda0003f06100 */
[----:B------:R-:W-:Y:S05]  /*4b10*/  @P0 BRA `(.L_x_1446) ;  /* 0x0000000000200947 */ /* 0x000fea0003800000 */
[----:B------:R-:W-:Y:S02]  /*4b20*/  IMAD.MOV.U32 R4, RZ, RZ, R18 ;  /* 0x000000ffff047224 */ /* 0x000fe400078e0012 */
[----:B------:R-:W-:-:S05]  /*4b30*/  IMAD.MOV.U32 R5, RZ, RZ, R19 ;  /* 0x000000ffff057224 */ /* 0x000fca00078e0013 */
[----:B------:R-:W2:Y:S02]  /*4b40*/  ATOMG.E.CAS.64.STRONG.GPU PT, R2, [R10+0x30], R4, R6 ;  /* 0x000030040a0273a9 */ /* 0x000ea400001ee506 */
[----:B--2---:R-:W-:Y:S02]  /*4b50*/  ISETP.NE.U32.AND P0, PT, R2, R18, PT ;  /* 0x000000120200720c */ /* 0x004fe40003f05070 */
[----:B------:R-:W-:Y:S02]  /*4b60*/  MOV R18, R2 ;  /* 0x0000000200127202 */ /* 0x000fe40000000f00 */
[----:B------:R-:W-:Y:S01]  /*4b70*/  ISETP.NE.AND.EX P0, PT, R3, R19, PT, P0 ;  /* 0x000000130300720c */ /* 0x000fe20003f05300 */
[----:B------:R-:W-:-:S12]  /*4b80*/  IMAD.MOV.U32 R19, RZ, RZ, R3 ;  /* 0x000000ffff137224 */ /* 0x000fd800078e0003 */
[----:B------:R-:W-:Y:S05]  /*4b90*/  @P0 BRA `(.L_x_1447) ;  /* 0xfffffffc00d00947 */ /* 0x000fea000383ffff */
.L_x_1446:
[----:B------:R-:W-:Y:S05]  /*4ba0*/  BSYNC B0 ;  /* 0x0000000000007941 */ /* 0x000fea0003800000 */
.L_x_1445:
[----:B------:R-:W0:Y:S02]  /*4bb0*/  LDC.64 R2, c[0x0][0x390] ;  /* 0x0000e400ff027b82 */ /* 0x000e240000000a00 */
[----:B0-----:R-:W5:Y:S01]  /*4bc0*/  LDG.E.64 R2, desc[UR8][R2.64+0x68] ;  /* 0x0000680802027981 */ /* 0x001f62000c1e1b00 */
[----:B------:R-:W-:Y:S01]  /*4bd0*/  BSSY B0, `(.L_x_1448) ;  /* 0x000000e000007945 */ /* 0x000fe20003800000 */
[----:B------:R-:W-:-:S07]  /*4be0*/  IMAD.MOV.U32 R26, RZ, RZ, R28 ;  /* 0x000000ffff1a7224 */ /* 0x000fce00078e001c */
.L_x_1450:
[----:B-----5:R-:W-:Y:S01]  /*4bf0*/  ISETP.GT.U32.AND P0, PT, R28, R2, PT ;  /* 0x000000021c00720c */ /* 0x020fe20003f04070 */
[----:B------:R-:W-:Y:S05]  /*4c00*/  YIELD ;  /* 0x0000000000007946 */ /* 0x000fea0003800000 */
[----:B------:R-:W-:-:S13]  /*4c10*/  ISETP.GT.U32.AND.EX P0, PT, R27, R3, PT, P0 ;  /* 0x000000031b00720c */ /* 0x000fda0003f04100 */
[----:B------:R-:W-:Y:S05]  /*4c20*/  @!P0 BRA `(.L_x_1449) ;  /* 0x0000000000208947 */ /* 0x000fea0003800000 */
[----:B------:R-:W-:Y:S01]  /*4c30*/  IMAD.MOV.U32 R24, RZ, RZ, R2 ;  /* 0x000000ffff187224 */ /* 0x000fe200078e0002 */
[----:B-1----:R-:W-:-:S05]  /*4c40*/  MOV R25, R3 ;  /* 0x0000000300197202 */ /* 0x002fca0000000f00 */
[----:B------:R-:W2:Y:S02]  /*4c50*/  ATOMG.E.CAS.64.STRONG.GPU PT, R4, [R10+0x38], R24, R26 ;  /* 0x000038180a0473a9 */ /* 0x000ea400001ee51a */
[----:B--2---:R-:W-:Y:S01]  /*4c60*/  ISETP.NE.U32.AND P0, PT, R4, R2, PT ;  /* 0x000000020400720c */ /* 0x004fe20003f05070 */
[----:B------:R-:W-:-:S03]  /*4c70*/  IMAD.MOV.U32 R2, RZ, RZ, R4 ;  /* 0x000000ffff027224 */ /* 0x000fc600078e0004 */
[----:B------:R-:W-:Y:S01]  /*4c80*/  ISETP.NE.AND.EX P0, PT, R5, R3, PT, P0 ;  /* 0x000000030500720c */ /* 0x000fe20003f05300 */
[----:B------:R-:W-:-:S12]  /*4c90*/  IMAD.MOV.U32 R3, RZ, RZ, R5 ;  /* 0x000000ffff037224 */ /* 0x000fd800078e0005 */
[----:B------:R-:W-:Y:S05]  /*4ca0*/  @P0 BRA `(.L_x_1450) ;  /* 0xfffffffc00d00947 */ /* 0x000fea000383ffff */
.L_x_1449:
[----:B------:R-:W-:Y:S05]  /*4cb0*/  BSYNC B0 ;  /* 0x0000000000007941 */ /* 0x000fea0003800000 */
.L_x_1448:
[----:B------:R-:W0:Y:S01]  /*4cc0*/  LDC.64 R2, c[0x0][0x390] ;  /* 0x0000e400ff027b82 */ /* 0x000e220000000a00 */
[----:B------:R-:W-:Y:S01]  /*4cd0*/  BSSY B0, `(.L_x_1451) ;  /* 0x0000008000007945 */ /* 0x000fe20003800000 */
.L_x_1452:
[----:B0-----:R-:W2:Y:S01]  /*4ce0*/  LDG.E.64 R4, desc[UR8][R2.64+0x48] ;  /* 0x0000480802047981 */ /* 0x001ea2000c1e1b00 */
[----:B------:R-:W-:Y:S05]  /*4cf0*/  YIELD ;  /* 0x0000000000007946 */ /* 0x000fea0003800000 */
[----:B--2---:R-:W-:-:S10]  /*4d00*/  DADD R6, R12, R4 ;  /* 0x000000000c067229 */ /* 0x004fd40000000004 */
[----:B------:R-:W2:Y:S02]  /*4d10*/  ATOMG.E.CAS.64.STRONG.GPU PT, R6, [R10+0x18], R4, R6 ;  /* 0x000018040a0673a9 */ /* 0x000ea400001ee506 */
[----:B--2---:R-:W-:-:S04]  /*4d20*/  ISETP.NE.U32.AND P0, PT, R6, R4, PT ;  /* 0x000000040600720c */ /* 0x004fc80003f05070 */
[----:B------:R-:W-:-:S13]  /*4d30*/  ISETP.NE.AND.EX P0, PT, R7, R5, PT, P0 ;  /* 0x000000050700720c */ /* 0x000fda0003f05300 */
[----:B------:R-:W-:Y:S05]  /*4d40*/  @P0 BRA `(.L_x_1452) ;  /* 0xfffffffc00e40947 */ /* 0x000fea000383ffff */
[----:B------:R-:W-:Y:S05]  /*4d50*/  BSYNC B0 ;  /* 0x0000000000007941 */ /* 0x000fea0003800000 */
.L_x_1451:
        /* <DEDUP_REMOVED lines=8> */
        .weak           $__internal_1_$__cuda_sm20_rem_u64
        .type           $__internal_1_$__cuda_sm20_rem_u64,@function
        .size           $__internal_1_$__cuda_sm20_rem_u64,(.L_x_1455 - $__internal_1_$__cuda_sm20_rem_u64)
$__internal_1_$__cuda_sm20_rem_u64:
[----:B------:R-:W-:Y:S01]  /*4de0*/  IMAD.MOV.U32 R24, RZ, RZ, R38 ;  /* 0x000000ffff187224 */ /* 0x000fe200078e0026 */
[----:B------:R-:W-:-:S04]  /*4df0*/  MOV R25, R7 ;  /* 0x0000000700197202 */ /* 0x000fc80000000f00 */
[----:B------:R-:W0:Y:S08]  /*4e00*/  I2F.U64.RP R36, R24 ;  /* 0x0000001800247312 */ /* 0x000e300000309000 */
[----:B0-----:R-:W0:Y:S02]  /*4e10*/  MUFU.RCP R36, R36 ;  /* 0x0000002400247308 */ /* 0x001e240000001000 */
[----:B0-----:R-:W-:-:S06]  /*4e20*/  VIADD R36, R36, 0x1ffffffe ;  /* 0x1ffffffe24247836 */ /* 0x001fcc0000000000 */
        /* <DEDUP_REMOVED lines=9> */
[----:B------:R-:W-:-:S04]  /*4ec0*/  IMAD.HI.U32 R36, P1, R37, R25, R42 ;  /* 0x0000001925247227 */ /* 0x000fc8000782002a */
[CC--:B------:R-:W-:Y:S02]  /*4ed0*/  IMAD R25, R37.reuse, R24.reuse, RZ ;  /* 0x0000001825197224 */ /* 0x0c0fe400078e02ff */
[----:B------:R-:W-:-:S03]  /*4ee0*/  IMAD.HI.U32 R24, R37, R24, RZ ;  /* 0x0000001825187227 */ /* 0x000fc600078e00ff */
[----:B------:R-:W-:Y:S02]  /*4ef0*/  IADD3 R25, P2, PT, R25, R36, RZ ;  /* 0x0000002419197210 */ /* 0x000fe40007f5e0ff */
[----:B------:R-:W-:-:S03]  /*4f00*/  IADD3.X R36, PT, PT, R24, R37, RZ, P0, !PT ;  /* 0x0000002518247210 */ /* 0x000fc600007fe4ff */
[----:B------:R-:W-:Y:S01]  /*4f10*/  IMAD.WIDE.U32 R42, R25, R38, RZ ;  /* 0x00000026192a7225 */ /* 0x000fe200078e00ff */
[----:B------:R-:W-:-:S03]  /*4f20*/  IADD3.X R36, PT, PT, RZ, RZ, R36, P2, P1 ;  /* 0x000000ffff247210 */ /* 0x000fc600017e2424 */
[----:B------:R-:W-:Y:S01]  /*4f30*/  IMAD R24, R25, R7, R43 ;  /* 0x0000000719187224 */ /* 0x000fe200078e022b */
[----:B------:R-:W-:Y:S01]  /*4f40*/  IADD3 R37, P0, PT, RZ, -R42, RZ ;  /* 0x8000002aff257210 */ /* 0x000fe20007f1e0ff */
[----:B------:R-:W-:Y:S02]  /*4f50*/  IMAD.MOV.U32 R43, RZ, RZ, RZ ;  /* 0x000000ffff2b7224 */ /* 0x000fe400078e00ff */
[----:B------:R-:W-:-:S04]  /*4f60*/  IMAD R24, R36, R38, R24 ;  /* 0x0000002624187224 */ /* 0x000fc800078e0218 */
[----:B------:R-:W-:Y:S02]  /*4f70*/  IMAD.X R42, RZ, RZ, ~R24, P0 ;  /* 0x000000ffff2a7224 */ /* 0x000fe400000e0e18 */
[----:B------:R-:W-:-:S04]  /*4f80*/  IMAD.HI.U32 R24, R25, R37, RZ ;  /* 0x0000002519187227 */ /* 0x000fc800078e00ff */
[----:B------:R-:W-:-:S04]  /*4f90*/  IMAD.WIDE.U32 R24, P0, R25, R42, R24 ;  /* 0x0000002a19187225 */ /* 0x000fc80007800018 */
[----:B------:R-:W-:-:S04]  /*4fa0*/  IMAD.HI.U32 R37, P1, R36, R37, R24 ;  /* 0x0000002524257227 */ /* 0x000fc80007820018 */
[CC--:B------:R-:W-:Y:S02]  /*4fb0*/  IMAD R24, R36.reuse, R42.reuse, RZ ;  /* 0x0000002a24187224 */ /* 0x0c0fe400078e02ff */
[----:B------:R-:W-:-:S03]  /*4fc0*/  IMAD.HI.U32 R42, R36, R42, RZ ;  /* 0x0000002a242a7227 */ /* 0x000fc600078e00ff */
[----:B------:R-:W-:Y:S01]  /*4fd0*/  IADD3 R24, P2, PT, R24, R37, RZ ;  /* 0x0000002518187210 */ /* 0x000fe20007f5e0ff */
[----:B------:R-:W-:-:S04]  /*4fe0*/  IMAD.X R36, R42, 0x1, R36, P0 ;  /* 0x000000012a247824 */ /* 0x000fc800000e0624 */
[----:B------:R-:W-:Y:S01]  /*4ff0*/  IMAD.HI.U32 R42, R24, R6, RZ ;  /* 0x00000006182a7227 */ /* 0x000fe200078e00ff */
[----:B------:R-:W-:-:S03]  /*5000*/  IADD3.X R36, PT, PT, RZ, RZ, R36, P2, P1 ;  /* 0x000000ffff247210 */ /* 0x000fc600017e2424 */
[----:B------:R-:W-:-:S04]  /*5010*/  IMAD.WIDE.U32 R24, R24, R5, R42 ;  /* 0x0000000518187225 */ /* 0x000fc800078e002a */
[----:B------:R-:W-:-:S04]  /*5020*/  IMAD.HI.U32 R25, P0, R36, R6, R24 ;  /* 0x0000000624197227 */ /* 0x000fc80007800018 */
[CC--:B------:R-:W-:Y:S02]  /*5030*/  IMAD R24, R36.reuse, R5.reuse, RZ ;  /* 0x0000000524187224 */ /* 0x0c0fe400078e02ff */
[----:B------:R-:W-:-:S03]  /*5040*/  IMAD.HI.U32 R36, R36, R5, RZ ;  /* 0x0000000524247227 */ /* 0x000fc600078e00ff */
[----:B------:R-:W-:Y:S02]  /*5050*/  IADD3 R24, P1, PT, R24, R25, RZ ;  /* 0x0000001918187210 */ /* 0x000fe40007f3e0ff */
[----:B------:R-:W-:-:S03]  /*5060*/  IADD3.X R25, PT, PT, R36, RZ, RZ, P0, !PT ;  /* 0x000000ff24197210 */ /* 0x000fc600007fe4ff */
[----:B------:R-:W-:-:S04]  /*5070*/  IMAD.WIDE.U32 R36, R24, R38, RZ ;  /* 0x0000002618247225 */ /* 0x000fc800078e00ff */
[----:B------:R-:W-:Y:S01]  /*5080*/  IMAD.X R25, RZ, RZ, R25, P1 ;  /* 0x000000ffff197224 */ /* 0x000fe200008e0619 */
[----:B------:R-:W-:Y:S01]  /*5090*/  IADD3 R6, P1, PT, -R36, R6, RZ ;  /* 0x0000000624067210 */ /* 0x000fe20007f3e1ff */
[----:B------:R-:W-:-:S03]  /*50a0*/  IMAD R24, R24, R7, R37 ;  /* 0x0000000718187224 */ /* 0x000fc600078e0225 */
[-C--:B------:R-:W-:Y:S01]  /*50b0*/  ISETP.GE.U32.AND P0, PT, R6, R38.reuse, PT ;  /* 0x000000260600720c */ /* 0x080fe20003f06070 */
[----:B------:R-:W-:-:S04]  /*50c0*/  IMAD R24, R25, R38, R24 ;  /* 0x0000002619187224 */ /* 0x000fc800078e0218 */
[----:B------:R-:W-:Y:S01]  /*50d0*/  IMAD.X R5, R5, 0x1, ~R24, P1 ;  /* 0x0000000105057824 */ /* 0x000fe200008e0e18 */
[----:B------:R-:W-:-:S04]  /*50e0*/  IADD3 R25, P1, PT, -R38, R6, RZ ;  /* 0x0000000626197210 */ /* 0x000fc80007f3e1ff */
[C---:B------:R-:W-:Y:S01]  /*50f0*/  ISETP.GE.U32.AND.EX P0, PT, R5.reuse, R7, PT, P0 ;  /* 0x000000070500720c */ /* 0x040fe20003f06100 */
[----:B------:R-:W-:Y:S01]  /*5100*/  IMAD.X R24, R5, 0x1, ~R7, P1 ;  /* 0x0000000105187824 */ /* 0x000fe200008e0e07 */
[----:B------:R-:W-:Y:S02]  /*5110*/  ISETP.NE.U32.AND P1, PT, R38, RZ, PT ;  /* 0x000000ff2600720c */ /* 0x000fe40003f25070 */
[----:B------:R-:W-:Y:S02]  /*5120*/  SEL R25, R25, R6, P0 ;  /* 0x0000000619197207 */ /* 0x000fe40000000000 */
[----:B------:R-:W-:Y:S02]  /*5130*/  SEL R24, R24, R5, P0 ;  /* 0x0000000518187207 */ /* 0x000fe40000000000 */
[----:B------:R-:W-:Y:S02]  /*5140*/  ISETP.GE.U32.AND P0, PT, R25, R38, PT ;  /* 0x000000261900720c */ /* 0x000fe40003f06070 */
[----:B------:R-:W-:-:S02]  /*5150*/  IADD3 R5, P2, PT, -R38, R25, RZ ;  /* 0x0000001926057210 */ /* 0x000fc40007f5e1ff */
[----:B------:R-:W-:Y:S02]  /*5160*/  ISETP.GE.U32.AND.EX P0, PT, R24, R7, PT, P0 ;  /* 0x000000071800720c */ /* 0x000fe40003f06100 */
[-C--:B------:R-:W-:Y:S02]  /*5170*/  IADD3.X R6, PT, PT, ~R7, R24.reuse, RZ, P2, !PT ;  /* 0x0000001807067210 */ /* 0x080fe400017fe5ff */
[----:B------:R-:W-:Y:S01]  /*5180*/  SEL R5, R5, R25, P0 ;  /* 0x0000001905057207 */ /* 0x000fe20000000000 */
[----:B------:R-:W-:Y:S01]  /*5190*/  IMAD.MOV.U32 R25, RZ, RZ, 0x0 ;  /* 0x00000000ff197424 */ /* 0x000fe200078e00ff */
[----:B------:R-:W-:Y:S01]  /*51a0*/  SEL R6, R6, R24, P0 ;  /* 0x0000001806067207 */ /* 0x000fe20000000000 */
[----:B------:R-:W-:Y:S01]  /*51b0*/  IMAD.MOV.U32 R24, RZ, RZ, R35 ;  /* 0x000000ffff187224 */ /* 0x000fe200078e0023 */
[----:B------:R-:W-:-:S04]  /*51c0*/  ISETP.NE.AND.EX P1, PT, R7, RZ, PT, P1 ;  /* 0x000000ff0700720c */ /* 0x000fc80003f25310 */
[----:B------:R-:W-:Y:S02]  /*51d0*/  SEL R5, R5, 0xffffffff, P1 ;  /* 0xffffffff05057807 */ /* 0x000fe40000800000 */
[----:B------:R-:W-:Y:S01]  /*51e0*/  SEL R6, R6, 0xffffffff, P1 ;  /* 0xffffffff06067807 */ /* 0x000fe20000800000 */
[----:B------:R-:W-:Y:S06]  /*51f0*/  RET.REL.NODEC R24 `(_Z23theta_scan_32bit_kerneljjjjP10ThetaStats) ;  /* 0xffffffac18807950 */ /* 0x000fec0003c3ffff */
.L_x_1453:
        /* <DEDUP_REMOVED lines=16> */
.L_x_1455:


//--------------------- .nv.shared.reserved.0     --------------------------
	.section	.nv.shared.reserved.0,"aw",@nobits
	.weak		__nv_reservedSMEM_offset_0_alias
	.size		__nv_reservedSMEM_offset_0_alias, 0, 64
	.other		__nv_reservedSMEM_offset_0_alias,@"STO_CUDA_RESERVED_SHARED STV_DEFAULT"
__nv_reservedSMEM_offset_0_alias:
	.zero		0
	.zero		64


//--------------------- .nv.constant0._Z23theta_zoom_64bit_kernelmmjjP10ThetaStats --------------------------
	.section	.nv.constant0._Z23theta_zoom_64bit_kernelmmjjP10ThetaStats,"a",@progbits
	.sectionflags	@""
	.align	4
.nv.constant0._Z23theta_zoom_64bit_kernelmmjjP10ThetaStats:
	.zero		928


//--------------------- .nv.constant0._Z23theta_scan_32bit_kerneljjjjP10ThetaStats --------------------------
	.section	.nv.constant0._Z23theta_scan_32bit_kerneljjjjP10ThetaStats,"a",@progbits
	.sectionflags	@""
	.align	4
.nv.constant0._Z23theta_scan_32bit_kerneljjjjP10ThetaStats:
	.zero		920


//--------------------- SYMBOLS --------------------------

	.type		.nv.reservedSmem.offset0,@object
	.size		.nv.reservedSmem.offset0,0x4
